	.target	sm_103a

	.elftype	@"ET_EXEC"


//--------------------- .note.nv.tkinfo           --------------------------
	.section	.note.nv.tkinfo,"",@"SHT_NOTE"
	.sectionflags	@"SHF_NOTE_NV_TKINFO"
	.tkinfo
        /*0018*/ 	.word	0x00000002
        /*0030*/ 	.string	""
        /*0030*/ 	.string	"ptxas"
        /*0030*/ 	.string	"Cuda compilation tools, release 13.0, V13.0.88"
        /*0030*/ 	.string	"Build cuda_13.0.r13.0/compiler.36424714_0"
        /*0030*/ 	.string	"-arch sm_103a -m 64 "



//--------------------- .note.nv.cuinfo           --------------------------
	.section	.note.nv.cuinfo,"",@"SHT_NOTE"
	.sectionflags	@"SHF_NOTE_NV_CUINFO"
        /*0018*/ 	.short	0x0002
        /*001a*/ 	.short	0x0067
        /*001c*/ 	.short	0x0082
	.zero		2


//--------------------- .nv.info                  --------------------------
	.section	.nv.info,"",@"SHT_CUDA_INFO"
	.align	4


	//----- nvinfo : EIATTR_REGCOUNT
	.align		4
        /*0000*/ 	.byte	0x04, 0x2f
        /*0002*/ 	.short	(.L_12 - .L_11)
	.align		4
.L_11:
        /*0004*/ 	.word	index@(_ZN7cutlass13device_kernelIN5flash19enable_sm80_to_sm89INS1_16FlashAttnFwdSm80INS1_25CollectiveMainloopFwdSm80ILi8ELi2ELb0EN4cute5tupleIJNS5_1CILi128EEENS7_ILi64EEENS7_ILi192EEEEEELi192ENS_6half_tEfNS_4arch4Sm80ELb1ELb0ELb0ELb1ELb1ELb1ELb1ELb0EEENS1_21CollectiveEpilogueFwdINS6_IJS8_SA_S9_EEENS6_IJNS7_ILi1EEESI_SI_EEESC_SE_Li256ELb1ELb1ELb0ELb0EEENS1_19SingleTileSchedulerILb1ELb0ELb1ELi128EEEEEEEEEvNT_6ParamsE)
        /*0008*/ 	.word	0x00000004


	//----- nvinfo : EIATTR_FRAME_SIZE
	.align		4
.L_12:
        /*000c*/ 	.byte	0x04, 0x11
        /*000e*/ 	.short	(.L_14 - .L_13)
	.align		4
.L_13:
        /*0010*/ 	.word	index@(_ZN7cutlass13device_kernelIN5flash19enable_sm80_to_sm89INS1_16FlashAttnFwdSm80INS1_25CollectiveMainloopFwdSm80ILi8ELi2ELb0EN4cute5tupleIJNS5_1CILi128EEENS7_ILi64EEENS7_ILi192EEEEEELi192ENS_6half_tEfNS_4arch4Sm80ELb1ELb0ELb0ELb1ELb1ELb1ELb1ELb0EEENS1_21CollectiveEpilogueFwdINS6_IJS8_SA_S9_EEENS6_IJNS7_ILi1EEESI_SI_EEESC_SE_Li256ELb1ELb1ELb0ELb0EEENS1_19SingleTileSchedulerILb1ELb0ELb1ELi128EEEEEEEEEvNT_6ParamsE)
        /*0014*/ 	.word	0x00000000


	//----- nvinfo : EIATTR_REGCOUNT
	.align		4
.L_14:
        /*0018*/ 	.byte	0x04, 0x2f
        /*001a*/ 	.short	(.L_16 - .L_15)
	.align		4
.L_15:
        /*001c*/ 	.word	index@(_ZN7cutlass13device_kernelIN5flash19enable_sm80_to_sm89INS1_16FlashAttnFwdSm80INS1_25CollectiveMainloopFwdSm80ILi8ELi2ELb0EN4cute5tupleIJNS5_1CILi128EEENS7_ILi64EEENS7_ILi192EEEEEELi192ENS_6half_tEfNS_4arch4Sm80ELb1ELb0ELb0ELb1ELb1ELb0ELb1ELb0EEENS1_21CollectiveEpilogueFwdINS6_IJS8_SA_S9_EEENS6_IJNS7_ILi1EEESI_SI_EEESC_SE_Li256ELb1ELb1ELb0ELb0EEENS1_19SingleTileSchedulerILb1ELb0ELb1ELi128EEEEEEEEEvNT_6ParamsE)
        /*0020*/ 	.word	0x00000004


	//----- nvinfo : EIATTR_FRAME_SIZE
	.align		4
.L_16:
        /*0024*/ 	.byte	0x04, 0x11
        /*0026*/ 	.short	(.L_18 - .L_17)
	.align		4
.L_17:
        /*0028*/ 	.word	index@(_ZN7cutlass13device_kernelIN5flash19enable_sm80_to_sm89INS1_16FlashAttnFwdSm80INS1_25CollectiveMainloopFwdSm80ILi8ELi2ELb0EN4cute5tupleIJNS5_1CILi128EEENS7_ILi64EEENS7_ILi192EEEEEELi192ENS_6half_tEfNS_4arch4Sm80ELb1ELb0ELb0ELb1ELb1ELb0ELb1ELb0EEENS1_21CollectiveEpilogueFwdINS6_IJS8_SA_S9_EEENS6_IJNS7_ILi1EEESI_SI_EEESC_SE_Li256ELb1ELb1ELb0ELb0EEENS1_19SingleTileSchedulerILb1ELb0ELb1ELi128EEEEEEEEEvNT_6ParamsE)
        /*002c*/ 	.word	0x00000000


	//----- nvinfo : EIATTR_REGCOUNT
	.align		4
.L_18:
        /*0030*/ 	.byte	0x04, 0x2f
        /*0032*/ 	.short	(.L_20 - .L_19)
	.align		4
.L_19:
        /*0034*/ 	.word	index@(_ZN7cutlass13device_kernelIN5flash19enable_sm80_to_sm89INS1_16FlashAttnFwdSm80INS1_25CollectiveMainloopFwdSm80ILi8ELi2ELb0EN4cute5tupleIJNS5_1CILi128EEENS7_ILi64EEENS7_ILi192EEEEEELi192ENS_6half_tEfNS_4arch4Sm80ELb1ELb0ELb0ELb0ELb1ELb0ELb1ELb0EEENS1_21CollectiveEpilogueFwdINS6_IJS8_SA_S9_EEENS6_IJNS7_ILi1EEESI_SI_EEESC_SE_Li256ELb0ELb1ELb0ELb0EEENS1_30DynamicPersistentTileSchedulerILi256ELi256ELb0ELb1ELb0EEEEEEEEEvNT_6ParamsE)
        /*0038*/ 	.word	0x00000004


	//----- nvinfo : EIATTR_FRAME_SIZE
	.align		4
.L_20:
        /*003c*/ 	.byte	0x04, 0x11
        /*003e*/ 	.short	(.L_22 - .L_21)
	.align		4
.L_21:
        /*0040*/ 	.word	index@(_ZN7cutlass13device_kernelIN5flash19enable_sm80_to_sm89INS1_16FlashAttnFwdSm80INS1_25CollectiveMainloopFwdSm80ILi8ELi2ELb0EN4cute5tupleIJNS5_1CILi128EEENS7_ILi64EEENS7_ILi192EEEEEELi192ENS_6half_tEfNS_4arch4Sm80ELb1ELb0ELb0ELb0ELb1ELb0ELb1ELb0EEENS1_21CollectiveEpilogueFwdINS6_IJS8_SA_S9_EEENS6_IJNS7_ILi1EEESI_SI_EEESC_SE_Li256ELb0ELb1ELb0ELb0EEENS1_30DynamicPersistentTileSchedulerILi256ELi256ELb0ELb1ELb0EEEEEEEEEvNT_6ParamsE)
        /*0044*/ 	.word	0x00000000


	//----- nvinfo : EIATTR_REGCOUNT
	.align		4
.L_22:
        /*0048*/ 	.byte	0x04, 0x2f
        /*004a*/ 	.short	(.L_24 - .L_23)
	.align		4
.L_23:
        /*004c*/ 	.word	index@(_ZN7cutlass13device_kernelIN5flash19enable_sm80_to_sm89INS1_16FlashAttnFwdSm80INS1_25CollectiveMainloopFwdSm80ILi8ELi2ELb0EN4cute5tupleIJNS5_1CILi128EEENS7_ILi64EEENS7_ILi192EEEEEELi192ENS_6half_tEfNS_4arch4Sm80ELb0ELb1ELb0ELb1ELb1ELb1ELb1ELb0EEENS1_21CollectiveEpilogueFwdINS6_IJS8_SA_S9_EEENS6_IJNS7_ILi1EEESI_SI_EEESC_SE_Li256ELb1ELb1ELb0ELb0EEENS1_19SingleTileSchedulerILb1ELb0ELb1ELi128EEEEEEEEEvNT_6ParamsE)
        /*0050*/ 	.word	0x00000004


	//----- nvinfo : EIATTR_FRAME_SIZE
	.align		4
.L_24:
        /*0054*/ 	.byte	0x04, 0x11
        /*0056*/ 	.short	(.L_26 - .L_25)
	.align		4
.L_25:
        /*0058*/ 	.word	index@(_ZN7cutlass13device_kernelIN5flash19enable_sm80_to_sm89INS1_16FlashAttnFwdSm80INS1_25CollectiveMainloopFwdSm80ILi8ELi2ELb0EN4cute5tupleIJNS5_1CILi128EEENS7_ILi64EEENS7_ILi192EEEEEELi192ENS_6half_tEfNS_4arch4Sm80ELb0ELb1ELb0ELb1ELb1ELb1ELb1ELb0EEENS1_21CollectiveEpilogueFwdINS6_IJS8_SA_S9_EEENS6_IJNS7_ILi1EEESI_SI_EEESC_SE_Li256ELb1ELb1ELb0ELb0EEENS1_19SingleTileSchedulerILb1ELb0ELb1ELi128EEEEEEEEEvNT_6ParamsE)
        /*005c*/ 	.word	0x00000000


	//----- nvinfo : EIATTR_REGCOUNT
	.align		4
.L_26:
        /*0060*/ 	.byte	0x04, 0x2f
        /*0062*/ 	.short	(.L_28 - .L_27)
	.align		4
.L_27:
        /*0064*/ 	.word	index@(_ZN7cutlass13device_kernelIN5flash19enable_sm80_to_sm89INS1_16FlashAttnFwdSm80INS1_25CollectiveMainloopFwdSm80ILi8ELi2ELb0EN4cute5tupleIJNS5_1CILi128EEENS7_ILi64EEENS7_ILi192EEEEEELi192ENS_6half_tEfNS_4arch4Sm80ELb0ELb1ELb0ELb1ELb1ELb0ELb1ELb0EEENS1_21CollectiveEpilogueFwdINS6_IJS8_SA_S9_EEENS6_IJNS7_ILi1EEESI_SI_EEESC_SE_Li256ELb1ELb1ELb0ELb0EEENS1_19SingleTileSchedulerILb1ELb0ELb1ELi128EEEEEEEEEvNT_6ParamsE)
        /*0068*/ 	.word	0x00000004


	//----- nvinfo : EIATTR_FRAME_SIZE
	.align		4
.L_28:
        /*006c*/ 	.byte	0x04, 0x11
        /*006e*/ 	.short	(.L_30 - .L_29)
	.align		4
.L_29:
        /*0070*/ 	.word	index@(_ZN7cutlass13device_kernelIN5flash19enable_sm80_to_sm89INS1_16FlashAttnFwdSm80INS1_25CollectiveMainloopFwdSm80ILi8ELi2ELb0EN4cute5tupleIJNS5_1CILi128EEENS7_ILi64EEENS7_ILi192EEEEEELi192ENS_6half_tEfNS_4arch4Sm80ELb0ELb1ELb0ELb1ELb1ELb0ELb1ELb0EEENS1_21CollectiveEpilogueFwdINS6_IJS8_SA_S9_EEENS6_IJNS7_ILi1EEESI_SI_EEESC_SE_Li256ELb1ELb1ELb0ELb0EEENS1_19SingleTileSchedulerILb1ELb0ELb1ELi128EEEEEEEEEvNT_6ParamsE)
        /*0074*/ 	.word	0x00000000


	//----- nvinfo : EIATTR_REGCOUNT
	.align		4
.L_30:
        /*0078*/ 	.byte	0x04, 0x2f
        /*007a*/ 	.short	(.L_32 - .L_31)
	.align		4
.L_31:
        /*007c*/ 	.word	index@(_ZN7cutlass13device_kernelIN5flash19enable_sm80_to_sm89INS1_16FlashAttnFwdSm80INS1_25CollectiveMainloopFwdSm80ILi8ELi2ELb0EN4cute5tupleIJNS5_1CILi128EEENS7_ILi64EEENS7_ILi192EEEEEELi192ENS_6half_tEfNS_4arch4Sm80ELb0ELb1ELb0ELb0ELb1ELb0ELb1ELb0EEENS1_21CollectiveEpilogueFwdINS6_IJS8_SA_S9_EEENS6_IJNS7_ILi1EEESI_SI_EEESC_SE_Li256ELb0ELb1ELb0ELb0EEENS1_19SingleTileSchedulerILb0ELb0ELb1ELi128EEEEEEEEEvNT_6ParamsE)
        /*0080*/ 	.word	0x00000004


	//----- nvinfo : EIATTR_FRAME_SIZE
	.align		4
.L_32:
        /*0084*/ 	.byte	0x04, 0x11
        /*0086*/ 	.short	(.L_34 - .L_33)
	.align		4
.L_33:
        /*0088*/ 	.word	index@(_ZN7cutlass13device_kernelIN5flash19enable_sm80_to_sm89INS1_16FlashAttnFwdSm80INS1_25CollectiveMainloopFwdSm80ILi8ELi2ELb0EN4cute5tupleIJNS5_1CILi128EEENS7_ILi64EEENS7_ILi192EEEEEELi192ENS_6half_tEfNS_4arch4Sm80ELb0ELb1ELb0ELb0ELb1ELb0ELb1ELb0EEENS1_21CollectiveEpilogueFwdINS6_IJS8_SA_S9_EEENS6_IJNS7_ILi1EEESI_SI_EEESC_SE_Li256ELb0ELb1ELb0ELb0EEENS1_19SingleTileSchedulerILb0ELb0ELb1ELi128EEEEEEEEEvNT_6ParamsE)
        /*008c*/ 	.word	0x00000000


	//----- nvinfo : EIATTR_REGCOUNT
	.align		4
.L_34:
        /*0090*/ 	.byte	0x04, 0x2f
        /*0092*/ 	.short	(.L_36 - .L_35)
	.align		4
.L_35:
        /*0094*/ 	.word	index@(_ZN7cutlass13device_kernelIN5flash19enable_sm80_to_sm89INS1_16FlashAttnFwdSm80INS1_25CollectiveMainloopFwdSm80ILi8ELi2ELb0EN4cute5tupleIJNS5_1CILi128EEENS7_ILi64EEENS7_ILi192EEEEEELi192ENS_6half_tEfNS_4arch4Sm80ELb0ELb0ELb0ELb1ELb1ELb1ELb1ELb0EEENS1_21CollectiveEpilogueFwdINS6_IJS8_SA_S9_EEENS6_IJNS7_ILi1EEESI_SI_EEESC_SE_Li256ELb1ELb1ELb0ELb0EEENS1_19SingleTileSchedulerILb1ELb0ELb1ELi128EEEEEEEEEvNT_6ParamsE)
        /*0098*/ 	.word	0x00000004


	//----- nvinfo : EIATTR_FRAME_SIZE
	.align		4
.L_36:
        /*009c*/ 	.byte	0x04, 0x11
        /*009e*/ 	.short	(.L_38 - .L_37)
	.align		4
.L_37:
        /*00a0*/ 	.word	index@(_ZN7cutlass13device_kernelIN5flash19enable_sm80_to_sm89INS1_16FlashAttnFwdSm80INS1_25CollectiveMainloopFwdSm80ILi8ELi2ELb0EN4cute5tupleIJNS5_1CILi128EEENS7_ILi64EEENS7_ILi192EEEEEELi192ENS_6half_tEfNS_4arch4Sm80ELb0ELb0ELb0ELb1ELb1ELb1ELb1ELb0EEENS1_21CollectiveEpilogueFwdINS6_IJS8_SA_S9_EEENS6_IJNS7_ILi1EEESI_SI_EEESC_SE_Li256ELb1ELb1ELb0ELb0EEENS1_19SingleTileSchedulerILb1ELb0ELb1ELi128EEEEEEEEEvNT_6ParamsE)
        /*00a4*/ 	.word	0x00000000


	//----- nvinfo : EIATTR_REGCOUNT
	.align		4
.L_38:
        /*00a8*/ 	.byte	0x04, 0x2f
        /*00aa*/ 	.short	(.L_40 - .L_39)
	.align		4
.L_39:
        /*00ac*/ 	.word	index@(_ZN7cutlass13device_kernelIN5flash19enable_sm80_to_sm89INS1_16FlashAttnFwdSm80INS1_25CollectiveMainloopFwdSm80ILi8ELi2ELb0EN4cute5tupleIJNS5_1CILi128EEENS7_ILi64EEENS7_ILi192EEEEEELi192ENS_6half_tEfNS_4arch4Sm80ELb0ELb0ELb0ELb1ELb1ELb0ELb1ELb0EEENS1_21CollectiveEpilogueFwdINS6_IJS8_SA_S9_EEENS6_IJNS7_ILi1EEESI_SI_EEESC_SE_Li256ELb1ELb1ELb0ELb0EEENS1_19SingleTileSchedulerILb1ELb0ELb1ELi128EEEEEEEEEvNT_6ParamsE)
        /*00b0*/ 	.word	0x00000004


	//----- nvinfo : EIATTR_FRAME_SIZE
	.align		4
.L_40:
        /*00b4*/ 	.byte	0x04, 0x11
        /*00b6*/ 	.short	(.L_42 - .L_41)
	.align		4
.L_41:
        /*00b8*/ 	.word	index@(_ZN7cutlass13device_kernelIN5flash19enable_sm80_to_sm89INS1_16FlashAttnFwdSm80INS1_25CollectiveMainloopFwdSm80ILi8ELi2ELb0EN4cute5tupleIJNS5_1CILi128EEENS7_ILi64EEENS7_ILi192EEEEEELi192ENS_6half_tEfNS_4arch4Sm80ELb0ELb0ELb0ELb1ELb1ELb0ELb1ELb0EEENS1_21CollectiveEpilogueFwdINS6_IJS8_SA_S9_EEENS6_IJNS7_ILi1EEESI_SI_EEESC_SE_Li256ELb1ELb1ELb0ELb0EEENS1_19SingleTileSchedulerILb1ELb0ELb1ELi128EEEEEEEEEvNT_6ParamsE)
        /*00bc*/ 	.word	0x00000000


	//----- nvinfo : EIATTR_REGCOUNT
	.align		4
.L_42:
        /*00c0*/ 	.byte	0x04, 0x2f
        /*00c2*/ 	.short	(.L_44 - .L_43)
	.align		4
.L_43:
        /*00c4*/ 	.word	index@(_ZN7cutlass13device_kernelIN5flash19enable_sm80_to_sm89INS1_16FlashAttnFwdSm80INS1_25CollectiveMainloopFwdSm80ILi8ELi2ELb0EN4cute5tupleIJNS5_1CILi128EEENS7_ILi64EEENS7_ILi192EEEEEELi192ENS_6half_tEfNS_4arch4Sm80ELb0ELb0ELb0ELb0ELb1ELb0ELb1ELb0EEENS1_21CollectiveEpilogueFwdINS6_IJS8_SA_S9_EEENS6_IJNS7_ILi1EEESI_SI_EEESC_SE_Li256ELb0ELb1ELb0ELb0EEENS1_19SingleTileSchedulerILb0ELb0ELb1ELi128EEEEEEEEEvNT_6ParamsE)
        /*00c8*/ 	.word	0x00000004


	//----- nvinfo : EIATTR_FRAME_SIZE
	.align		4
.L_44:
        /*00cc*/ 	.byte	0x04, 0x11
        /*00ce*/ 	.short	(.L_46 - .L_45)
	.align		4
.L_45:
        /*00d0*/ 	.word	index@(_ZN7cutlass13device_kernelIN5flash19enable_sm80_to_sm89INS1_16FlashAttnFwdSm80INS1_25CollectiveMainloopFwdSm80ILi8ELi2ELb0EN4cute5tupleIJNS5_1CILi128EEENS7_ILi64EEENS7_ILi192EEEEEELi192ENS_6half_tEfNS_4arch4Sm80ELb0ELb0ELb0ELb0ELb1ELb0ELb1ELb0EEENS1_21CollectiveEpilogueFwdINS6_IJS8_SA_S9_EEENS6_IJNS7_ILi1EEESI_SI_EEESC_SE_Li256ELb0ELb1ELb0ELb0EEENS1_19SingleTileSchedulerILb0ELb0ELb1ELi128EEEEEEEEEvNT_6ParamsE)
        /*00d4*/ 	.word	0x00000000


	//----- nvinfo : EIATTR_REGCOUNT
	.align		4
.L_46:
        /*00d8*/ 	.byte	0x04, 0x2f
        /*00da*/ 	.short	(.L_48 - .L_47)
	.align		4
.L_47:
        /*00dc*/ 	.word	index@(_ZN7cutlass13device_kernelIN5flash19enable_sm80_to_sm89INS1_16FlashAttnFwdSm80INS1_25CollectiveMainloopFwdSm80ILi8ELi1ELb0EN4cute5tupleIJNS5_1CILi128EEENS7_ILi64EEENS7_ILi192EEEEEELi192ENS_6half_tEfNS_4arch4Sm80ELb1ELb0ELb0ELb1ELb1ELb1ELb1ELb0EEENS1_21CollectiveEpilogueFwdINS6_IJS8_SA_S9_EEENS6_IJNS7_ILi1EEESI_SI_EEESC_SE_Li256ELb1ELb1ELb0ELb0EEENS1_19SingleTileSchedulerILb1ELb0ELb1ELi128EEEEEEEEEvNT_6ParamsE)
        /*00e0*/ 	.word	0x00000004


	//----- nvinfo : EIATTR_FRAME_SIZE
	.align		4
.L_48:
        /*00e4*/ 	.byte	0x04, 0x11
        /*00e6*/ 	.short	(.L_50 - .L_49)
	.align		4
.L_49:
        /*00e8*/ 	.word	index@(_ZN7cutlass13device_kernelIN5flash19enable_sm80_to_sm89INS1_16FlashAttnFwdSm80INS1_25CollectiveMainloopFwdSm80ILi8ELi1ELb0EN4cute5tupleIJNS5_1CILi128EEENS7_ILi64EEENS7_ILi192EEEEEELi192ENS_6half_tEfNS_4arch4Sm80ELb1ELb0ELb0ELb1ELb1ELb1ELb1ELb0EEENS1_21CollectiveEpilogueFwdINS6_IJS8_SA_S9_EEENS6_IJNS7_ILi1EEESI_SI_EEESC_SE_Li256ELb1ELb1ELb0ELb0EEENS1_19SingleTileSchedulerILb1ELb0ELb1ELi128EEEEEEEEEvNT_6ParamsE)
        /*00ec*/ 	.word	0x00000000


	//----- nvinfo : EIATTR_REGCOUNT
	.align		4
.L_50:
        /*00f0*/ 	.byte	0x04, 0x2f
        /*00f2*/ 	.short	(.L_52 - .L_51)
	.align		4
.L_51:
        /*00f4*/ 	.word	index@(_ZN7cutlass13device_kernelIN5flash19enable_sm80_to_sm89INS1_16FlashAttnFwdSm80INS1_25CollectiveMainloopFwdSm80ILi8ELi1ELb0EN4cute5tupleIJNS5_1CILi128EEENS7_ILi64EEENS7_ILi192EEEEEELi192ENS_6half_tEfNS_4arch4Sm80ELb1ELb0ELb0ELb1ELb1ELb0ELb1ELb0EEENS1_21CollectiveEpilogueFwdINS6_IJS8_SA_S9_EEENS6_IJNS7_ILi1EEESI_SI_EEESC_SE_Li256ELb1ELb1ELb0ELb0EEENS1_19SingleTileSchedulerILb1ELb0ELb1ELi128EEEEEEEEEvNT_6ParamsE)
        /*00f8*/ 	.word	0x00000004


	//----- nvinfo : EIATTR_FRAME_SIZE
	.align		4
.L_52:
        /*00fc*/ 	.byte	0x04, 0x11
        /*00fe*/ 	.short	(.L_54 - .L_53)
	.align		4
.L_53:
        /*0100*/ 	.word	index@(_ZN7cutlass13device_kernelIN5flash19enable_sm80_to_sm89INS1_16FlashAttnFwdSm80INS1_25CollectiveMainloopFwdSm80ILi8ELi1ELb0EN4cute5tupleIJNS5_1CILi128EEENS7_ILi64EEENS7_ILi192EEEEEELi192ENS_6half_tEfNS_4arch4Sm80ELb1ELb0ELb0ELb1ELb1ELb0ELb1ELb0EEENS1_21CollectiveEpilogueFwdINS6_IJS8_SA_S9_EEENS6_IJNS7_ILi1EEESI_SI_EEESC_SE_Li256ELb1ELb1ELb0ELb0EEENS1_19SingleTileSchedulerILb1ELb0ELb1ELi128EEEEEEEEEvNT_6ParamsE)
        /*0104*/ 	.word	0x00000000


	//----- nvinfo : EIATTR_REGCOUNT
	.align		4
.L_54:
        /*0108*/ 	.byte	0x04, 0x2f
        /*010a*/ 	.short	(.L_56 - .L_55)
	.align		4
.L_55:
        /*010c*/ 	.word	index@(_ZN7cutlass13device_kernelIN5flash19enable_sm80_to_sm89INS1_16FlashAttnFwdSm80INS1_25CollectiveMainloopFwdSm80ILi8ELi1ELb0EN4cute5tupleIJNS5_1CILi128EEENS7_ILi64EEENS7_ILi192EEEEEELi192ENS_6half_tEfNS_4arch4Sm80ELb1ELb0ELb0ELb0ELb1ELb0ELb1ELb0EEENS1_21CollectiveEpilogueFwdINS6_IJS8_SA_S9_EEENS6_IJNS7_ILi1EEESI_SI_EEESC_SE_Li256ELb0ELb1ELb0ELb0EEENS1_30DynamicPersistentTileSchedulerILi256ELi256ELb0ELb1ELb0EEEEEEEEEvNT_6ParamsE)
        /*0110*/ 	.word	0x00000004


	//----- nvinfo : EIATTR_FRAME_SIZE
	.align		4
.L_56:
        /*0114*/ 	.byte	0x04, 0x11
        /*0116*/ 	.short	(.L_58 - .L_57)
	.align		4
.L_57:
        /*0118*/ 	.word	index@(_ZN7cutlass13device_kernelIN5flash19enable_sm80_to_sm89INS1_16FlashAttnFwdSm80INS1_25CollectiveMainloopFwdSm80ILi8ELi1ELb0EN4cute5tupleIJNS5_1CILi128EEENS7_ILi64EEENS7_ILi192EEEEEELi192ENS_6half_tEfNS_4arch4Sm80ELb1ELb0ELb0ELb0ELb1ELb0ELb1ELb0EEENS1_21CollectiveEpilogueFwdINS6_IJS8_SA_S9_EEENS6_IJNS7_ILi1EEESI_SI_EEESC_SE_Li256ELb0ELb1ELb0ELb0EEENS1_30DynamicPersistentTileSchedulerILi256ELi256ELb0ELb1ELb0EEEEEEEEEvNT_6ParamsE)
        /*011c*/ 	.word	0x00000000


	//----- nvinfo : EIATTR_REGCOUNT
	.align		4
.L_58:
        /*0120*/ 	.byte	0x04, 0x2f
        /*0122*/ 	.short	(.L_60 - .L_59)
	.align		4
.L_59:
        /*0124*/ 	.word	index@(_ZN7cutlass13device_kernelIN5flash19enable_sm80_to_sm89INS1_16FlashAttnFwdSm80INS1_25CollectiveMainloopFwdSm80ILi8ELi1ELb0EN4cute5tupleIJNS5_1CILi128EEENS7_ILi64EEENS7_ILi192EEEEEELi192ENS_6half_tEfNS_4arch4Sm80ELb0ELb1ELb0ELb1ELb1ELb1ELb1ELb0EEENS1_21CollectiveEpilogueFwdINS6_IJS8_SA_S9_EEENS6_IJNS7_ILi1EEESI_SI_EEESC_SE_Li256ELb1ELb1ELb0ELb0EEENS1_19SingleTileSchedulerILb1ELb0ELb1ELi128EEEEEEEEEvNT_6ParamsE)
        /*0128*/ 	.word	0x00000004


	//----- nvinfo : EIATTR_FRAME_SIZE
	.align		4
.L_60:
        /*012c*/ 	.byte	0x04, 0x11
        /*012e*/ 	.short	(.L_62 - .L_61)
	.align		4
.L_61:
        /*0130*/ 	.word	index@(_ZN7cutlass13device_kernelIN5flash19enable_sm80_to_sm89INS1_16FlashAttnFwdSm80INS1_25CollectiveMainloopFwdSm80ILi8ELi1ELb0EN4cute5tupleIJNS5_1CILi128EEENS7_ILi64EEENS7_ILi192EEEEEELi192ENS_6half_tEfNS_4arch4Sm80ELb0ELb1ELb0ELb1ELb1ELb1ELb1ELb0EEENS1_21CollectiveEpilogueFwdINS6_IJS8_SA_S9_EEENS6_IJNS7_ILi1EEESI_SI_EEESC_SE_Li256ELb1ELb1ELb0ELb0EEENS1_19SingleTileSchedulerILb1ELb0ELb1ELi128EEEEEEEEEvNT_6ParamsE)
        /*0134*/ 	.word	0x00000000


	//----- nvinfo : EIATTR_REGCOUNT
	.align		4
.L_62:
        /*0138*/ 	.byte	0x04, 0x2f
        /*013a*/ 	.short	(.L_64 - .L_63)
	.align		4
.L_63:
        /*013c*/ 	.word	index@(_ZN7cutlass13device_kernelIN5flash19enable_sm80_to_sm89INS1_16FlashAttnFwdSm80INS1_25CollectiveMainloopFwdSm80ILi8ELi1ELb0EN4cute5tupleIJNS5_1CILi128EEENS7_ILi64EEENS7_ILi192EEEEEELi192ENS_6half_tEfNS_4arch4Sm80ELb0ELb1ELb0ELb1ELb1ELb0ELb1ELb0EEENS1_21CollectiveEpilogueFwdINS6_IJS8_SA_S9_EEENS6_IJNS7_ILi1EEESI_SI_EEESC_SE_Li256ELb1ELb1ELb0ELb0EEENS1_19SingleTileSchedulerILb1ELb0ELb1ELi128EEEEEEEEEvNT_6ParamsE)
        /*0140*/ 	.word	0x00000004


	//----- nvinfo : EIATTR_FRAME_SIZE
	.align		4
.L_64:
        /*0144*/ 	.byte	0x04, 0x11
        /*0146*/ 	.short	(.L_66 - .L_65)
	.align		4
.L_65:
        /*0148*/ 	.word	index@(_ZN7cutlass13device_kernelIN5flash19enable_sm80_to_sm89INS1_16FlashAttnFwdSm80INS1_25CollectiveMainloopFwdSm80ILi8ELi1ELb0EN4cute5tupleIJNS5_1CILi128EEENS7_ILi64EEENS7_ILi192EEEEEELi192ENS_6half_tEfNS_4arch4Sm80ELb0ELb1ELb0ELb1ELb1ELb0ELb1ELb0EEENS1_21CollectiveEpilogueFwdINS6_IJS8_SA_S9_EEENS6_IJNS7_ILi1EEESI_SI_EEESC_SE_Li256ELb1ELb1ELb0ELb0EEENS1_19SingleTileSchedulerILb1ELb0ELb1ELi128EEEEEEEEEvNT_6ParamsE)
        /*014c*/ 	.word	0x00000000


	//----- nvinfo : EIATTR_REGCOUNT
	.align		4
.L_66:
        /*0150*/ 	.byte	0x04, 0x2f
        /*0152*/ 	.short	(.L_68 - .L_67)
	.align		4
.L_67:
        /*0154*/ 	.word	index@(_ZN7cutlass13device_kernelIN5flash19enable_sm80_to_sm89INS1_16FlashAttnFwdSm80INS1_25CollectiveMainloopFwdSm80ILi8ELi1ELb0EN4cute5tupleIJNS5_1CILi128EEENS7_ILi64EEENS7_ILi192EEEEEELi192ENS_6half_tEfNS_4arch4Sm80ELb0ELb1ELb0ELb0ELb1ELb0ELb1ELb0EEENS1_21CollectiveEpilogueFwdINS6_IJS8_SA_S9_EEENS6_IJNS7_ILi1EEESI_SI_EEESC_SE_Li256ELb0ELb1ELb0ELb0EEENS1_19SingleTileSchedulerILb0ELb0ELb1ELi128EEEEEEEEEvNT_6ParamsE)
        /*0158*/ 	.word	0x00000004


	//----- nvinfo : EIATTR_FRAME_SIZE
	.align		4
.L_68:
        /*015c*/ 	.byte	0x04, 0x11
        /*015e*/ 	.short	(.L_70 - .L_69)
	.align		4
.L_69:
        /*0160*/ 	.word	index@(_ZN7cutlass13device_kernelIN5flash19enable_sm80_to_sm89INS1_16FlashAttnFwdSm80INS1_25CollectiveMainloopFwdSm80ILi8ELi1ELb0EN4cute5tupleIJNS5_1CILi128EEENS7_ILi64EEENS7_ILi192EEEEEELi192ENS_6half_tEfNS_4arch4Sm80ELb0ELb1ELb0ELb0ELb1ELb0ELb1ELb0EEENS1_21CollectiveEpilogueFwdINS6_IJS8_SA_S9_EEENS6_IJNS7_ILi1EEESI_SI_EEESC_SE_Li256ELb0ELb1ELb0ELb0EEENS1_19SingleTileSchedulerILb0ELb0ELb1ELi128EEEEEEEEEvNT_6ParamsE)
        /*0164*/ 	.word	0x00000000


	//----- nvinfo : EIATTR_REGCOUNT
	.align		4
.L_70:
        /*0168*/ 	.byte	0x04, 0x2f
        /*016a*/ 	.short	(.L_72 - .L_71)
	.align		4
.L_71:
        /*016c*/ 	.word	index@(_ZN7cutlass13device_kernelIN5flash19enable_sm80_to_sm89INS1_16FlashAttnFwdSm80INS1_25CollectiveMainloopFwdSm80ILi8ELi1ELb0EN4cute5tupleIJNS5_1CILi128EEENS7_ILi64EEENS7_ILi192EEEEEELi192ENS_6half_tEfNS_4arch4Sm80ELb0ELb0ELb0ELb1ELb1ELb1ELb1ELb0EEENS1_21CollectiveEpilogueFwdINS6_IJS8_SA_S9_EEENS6_IJNS7_ILi1EEESI_SI_EEESC_SE_Li256ELb1ELb1ELb0ELb0EEENS1_19SingleTileSchedulerILb1ELb0ELb1ELi128EEEEEEEEEvNT_6ParamsE)
        /*0170*/ 	.word	0x00000004


	//----- nvinfo : EIATTR_FRAME_SIZE
	.align		4
.L_72:
        /*0174*/ 	.byte	0x04, 0x11
        /*0176*/ 	.short	(.L_74 - .L_73)
	.align		4
.L_73:
        /*0178*/ 	.word	index@(_ZN7cutlass13device_kernelIN5flash19enable_sm80_to_sm89INS1_16FlashAttnFwdSm80INS1_25CollectiveMainloopFwdSm80ILi8ELi1ELb0EN4cute5tupleIJNS5_1CILi128EEENS7_ILi64EEENS7_ILi192EEEEEELi192ENS_6half_tEfNS_4arch4Sm80ELb0ELb0ELb0ELb1ELb1ELb1ELb1ELb0EEENS1_21CollectiveEpilogueFwdINS6_IJS8_SA_S9_EEENS6_IJNS7_ILi1EEESI_SI_EEESC_SE_Li256ELb1ELb1ELb0ELb0EEENS1_19SingleTileSchedulerILb1ELb0ELb1ELi128EEEEEEEEEvNT_6ParamsE)
        /*017c*/ 	.word	0x00000000


	//----- nvinfo : EIATTR_REGCOUNT
	.align		4
.L_74:
        /*0180*/ 	.byte	0x04, 0x2f
        /*0182*/ 	.short	(.L_76 - .L_75)
	.align		4
.L_75:
        /*0184*/ 	.word	index@(_ZN7cutlass13device_kernelIN5flash19enable_sm80_to_sm89INS1_16FlashAttnFwdSm80INS1_25CollectiveMainloopFwdSm80ILi8ELi1ELb0EN4cute5tupleIJNS5_1CILi128EEENS7_ILi64EEENS7_ILi192EEEEEELi192ENS_6half_tEfNS_4arch4Sm80ELb0ELb0ELb0ELb1ELb1ELb0ELb1ELb0EEENS1_21CollectiveEpilogueFwdINS6_IJS8_SA_S9_EEENS6_IJNS7_ILi1EEESI_SI_EEESC_SE_Li256ELb1ELb1ELb0ELb0EEENS1_19SingleTileSchedulerILb1ELb0ELb1ELi128EEEEEEEEEvNT_6ParamsE)
        /*0188*/ 	.word	0x00000004


	//----- nvinfo : EIATTR_FRAME_SIZE
	.align		4
.L_76:
        /*018c*/ 	.byte	0x04, 0x11
        /*018e*/ 	.short	(.L_78 - .L_77)
	.align		4
.L_77:
        /*0190*/ 	.word	index@(_ZN7cutlass13device_kernelIN5flash19enable_sm80_to_sm89INS1_16FlashAttnFwdSm80INS1_25CollectiveMainloopFwdSm80ILi8ELi1ELb0EN4cute5tupleIJNS5_1CILi128EEENS7_ILi64EEENS7_ILi192EEEEEELi192ENS_6half_tEfNS_4arch4Sm80ELb0ELb0ELb0ELb1ELb1ELb0ELb1ELb0EEENS1_21CollectiveEpilogueFwdINS6_IJS8_SA_S9_EEENS6_IJNS7_ILi1EEESI_SI_EEESC_SE_Li256ELb1ELb1ELb0ELb0EEENS1_19SingleTileSchedulerILb1ELb0ELb1ELi128EEEEEEEEEvNT_6ParamsE)
        /*0194*/ 	.word	0x00000000


	//----- nvinfo : EIATTR_REGCOUNT
	.align		4
.L_78:
        /*0198*/ 	.byte	0x04, 0x2f
        /*019a*/ 	.short	(.L_80 - .L_79)
	.align		4
.L_79:
        /*019c*/ 	.word	index@(_ZN7cutlass13device_kernelIN5flash19enable_sm80_to_sm89INS1_16FlashAttnFwdSm80INS1_25CollectiveMainloopFwdSm80ILi8ELi1ELb0EN4cute5tupleIJNS5_1CILi128EEENS7_ILi64EEENS7_ILi192EEEEEELi192ENS_6half_tEfNS_4arch4Sm80ELb0ELb0ELb0ELb0ELb1ELb0ELb1ELb0EEENS1_21CollectiveEpilogueFwdINS6_IJS8_SA_S9_EEENS6_IJNS7_ILi1EEESI_SI_EEESC_SE_Li256ELb0ELb1ELb0ELb0EEENS1_19SingleTileSchedulerILb0ELb0ELb1ELi128EEEEEEEEEvNT_6ParamsE)
        /*01a0*/ 	.word	0x00000004


	//----- nvinfo : EIATTR_FRAME_SIZE
	.align		4
.L_80:
        /*01a4*/ 	.byte	0x04, 0x11
        /*01a6*/ 	.short	(.L_82 - .L_81)
	.align		4
.L_81:
        /*01a8*/ 	.word	index@(_ZN7cutlass13device_kernelIN5flash19enable_sm80_to_sm89INS1_16FlashAttnFwdSm80INS1_25CollectiveMainloopFwdSm80ILi8ELi1ELb0EN4cute5tupleIJNS5_1CILi128EEENS7_ILi64EEENS7_ILi192EEEEEELi192ENS_6half_tEfNS_4arch4Sm80ELb0ELb0ELb0ELb0ELb1ELb0ELb1ELb0EEENS1_21CollectiveEpilogueFwdINS6_IJS8_SA_S9_EEENS6_IJNS7_ILi1EEESI_SI_EEESC_SE_Li256ELb0ELb1ELb0ELb0EEENS1_19SingleTileSchedulerILb0ELb0ELb1ELi128EEEEEEEEEvNT_6ParamsE)
        /*01ac*/ 	.word	0x00000000


	//----- nvinfo : EIATTR_REGCOUNT
	.align		4
.L_82:
        /*01b0*/ 	.byte	0x04, 0x2f
        /*01b2*/ 	.short	(.L_84 - .L_83)
	.align		4
.L_83:
        /*01b4*/ 	.word	index@(_ZN7cutlass13device_kernelIN5flash19enable_sm80_to_sm89INS1_16FlashAttnFwdSm80INS1_25CollectiveMainloopFwdSm80ILi8ELi2ELb0EN4cute5tupleIJNS5_1CILi128EEENS7_ILi64EEENS7_ILi192EEEEEELi192ENS_6half_tEfNS_4arch4Sm80ELb1ELb0ELb1ELb1ELb1ELb1ELb1ELb0EEENS1_21CollectiveEpilogueFwdINS6_IJS8_SA_S9_EEENS6_IJNS7_ILi1EEESI_SI_EEESC_SE_Li256ELb1ELb1ELb0ELb0EEENS1_19SingleTileSchedulerILb1ELb0ELb1ELi128EEEEEEEEEvNT_6ParamsE)
        /*01b8*/ 	.word	0x00000004


	//----- nvinfo : EIATTR_FRAME_SIZE
	.align		4
.L_84:
        /*01bc*/ 	.byte	0x04, 0x11
        /*01be*/ 	.short	(.L_86 - .L_85)
	.align		4
.L_85:
        /*01c0*/ 	.word	index@(_ZN7cutlass13device_kernelIN5flash19enable_sm80_to_sm89INS1_16FlashAttnFwdSm80INS1_25CollectiveMainloopFwdSm80ILi8ELi2ELb0EN4cute5tupleIJNS5_1CILi128EEENS7_ILi64EEENS7_ILi192EEEEEELi192ENS_6half_tEfNS_4arch4Sm80ELb1ELb0ELb1ELb1ELb1ELb1ELb1ELb0EEENS1_21CollectiveEpilogueFwdINS6_IJS8_SA_S9_EEENS6_IJNS7_ILi1EEESI_SI_EEESC_SE_Li256ELb1ELb1ELb0ELb0EEENS1_19SingleTileSchedulerILb1ELb0ELb1ELi128EEEEEEEEEvNT_6ParamsE)
        /*01c4*/ 	.word	0x00000000


	//----- nvinfo : EIATTR_REGCOUNT
	.align		4
.L_86:
        /*01c8*/ 	.byte	0x04, 0x2f
        /*01ca*/ 	.short	(.L_88 - .L_87)
	.align		4
.L_87:
        /*01cc*/ 	.word	index@(_ZN7cutlass13device_kernelIN5flash19enable_sm80_to_sm89INS1_16FlashAttnFwdSm80INS1_25CollectiveMainloopFwdSm80ILi8ELi2ELb0EN4cute5tupleIJNS5_1CILi128EEENS7_ILi64EEENS7_ILi192EEEEEELi192ENS_6half_tEfNS_4arch4Sm80ELb1ELb0ELb1ELb1ELb1ELb0ELb1ELb0EEENS1_21CollectiveEpilogueFwdINS6_IJS8_SA_S9_EEENS6_IJNS7_ILi1EEESI_SI_EEESC_SE_Li256ELb1ELb1ELb0ELb0EEENS1_19SingleTileSchedulerILb1ELb0ELb1ELi128EEEEEEEEEvNT_6ParamsE)
        /*01d0*/ 	.word	0x00000004


	//----- nvinfo : EIATTR_FRAME_SIZE
	.align		4
.L_88:
        /*01d4*/ 	.byte	0x04, 0x11
        /*01d6*/ 	.short	(.L_90 - .L_89)
	.align		4
.L_89:
        /*01d8*/ 	.word	index@(_ZN7cutlass13device_kernelIN5flash19enable_sm80_to_sm89INS1_16FlashAttnFwdSm80INS1_25CollectiveMainloopFwdSm80ILi8ELi2ELb0EN4cute5tupleIJNS5_1CILi128EEENS7_ILi64EEENS7_ILi192EEEEEELi192ENS_6half_tEfNS_4arch4Sm80ELb1ELb0ELb1ELb1ELb1ELb0ELb1ELb0EEENS1_21CollectiveEpilogueFwdINS6_IJS8_SA_S9_EEENS6_IJNS7_ILi1EEESI_SI_EEESC_SE_Li256ELb1ELb1ELb0ELb0EEENS1_19SingleTileSchedulerILb1ELb0ELb1ELi128EEEEEEEEEvNT_6ParamsE)
        /*01dc*/ 	.word	0x00000000


	//----- nvinfo : EIATTR_REGCOUNT
	.align		4
.L_90:
        /*01e0*/ 	.byte	0x04, 0x2f
        /*01e2*/ 	.short	(.L_92 - .L_91)
	.align		4
.L_91:
        /*01e4*/ 	.word	index@(_ZN7cutlass13device_kernelIN5flash19enable_sm80_to_sm89INS1_16FlashAttnFwdSm80INS1_25CollectiveMainloopFwdSm80ILi8ELi2ELb0EN4cute5tupleIJNS5_1CILi128EEENS7_ILi64EEENS7_ILi192EEEEEELi192ENS_6half_tEfNS_4arch4Sm80ELb1ELb0ELb1ELb0ELb1ELb0ELb1ELb0EEENS1_21CollectiveEpilogueFwdINS6_IJS8_SA_S9_EEENS6_IJNS7_ILi1EEESI_SI_EEESC_SE_Li256ELb0ELb1ELb0ELb0EEENS1_30DynamicPersistentTileSchedulerILi256ELi256ELb0ELb1ELb0EEEEEEEEEvNT_6ParamsE)
        /*01e8*/ 	.word	0x00000004


	//----- nvinfo : EIATTR_FRAME_SIZE
	.align		4
.L_92:
        /*01ec*/ 	.byte	0x04, 0x11
        /*01ee*/ 	.short	(.L_94 - .L_93)
	.align		4
.L_93:
        /*01f0*/ 	.word	index@(_ZN7cutlass13device_kernelIN5flash19enable_sm80_to_sm89INS1_16FlashAttnFwdSm80INS1_25CollectiveMainloopFwdSm80ILi8ELi2ELb0EN4cute5tupleIJNS5_1CILi128EEENS7_ILi64EEENS7_ILi192EEEEEELi192ENS_6half_tEfNS_4arch4Sm80ELb1ELb0ELb1ELb0ELb1ELb0ELb1ELb0EEENS1_21CollectiveEpilogueFwdINS6_IJS8_SA_S9_EEENS6_IJNS7_ILi1EEESI_SI_EEESC_SE_Li256ELb0ELb1ELb0ELb0EEENS1_30DynamicPersistentTileSchedulerILi256ELi256ELb0ELb1ELb0EEEEEEEEEvNT_6ParamsE)
        /*01f4*/ 	.word	0x00000000


	//----- nvinfo : EIATTR_REGCOUNT
	.align		4
.L_94:
        /*01f8*/ 	.byte	0x04, 0x2f
        /*01fa*/ 	.short	(.L_96 - .L_95)
	.align		4
.L_95:
        /*01fc*/ 	.word	index@(_ZN7cutlass13device_kernelIN5flash19enable_sm80_to_sm89INS1_16FlashAttnFwdSm80INS1_25CollectiveMainloopFwdSm80ILi8ELi2ELb0EN4cute5tupleIJNS5_1CILi128EEENS7_ILi64EEENS7_ILi192EEEEEELi192ENS_6half_tEfNS_4arch4Sm80ELb0ELb1ELb1ELb1ELb1ELb1ELb1ELb0EEENS1_21CollectiveEpilogueFwdINS6_IJS8_SA_S9_EEENS6_IJNS7_ILi1EEESI_SI_EEESC_SE_Li256ELb1ELb1ELb0ELb0EEENS1_19SingleTileSchedulerILb1ELb0ELb1ELi128EEEEEEEEEvNT_6ParamsE)
        /*0200*/ 	.word	0x00000004


	//----- nvinfo : EIATTR_FRAME_SIZE
	.align		4
.L_96:
        /*0204*/ 	.byte	0x04, 0x11
        /*0206*/ 	.short	(.L_98 - .L_97)
	.align		4
.L_97:
        /*0208*/ 	.word	index@(_ZN7cutlass13device_kernelIN5flash19enable_sm80_to_sm89INS1_16FlashAttnFwdSm80INS1_25CollectiveMainloopFwdSm80ILi8ELi2ELb0EN4cute5tupleIJNS5_1CILi128EEENS7_ILi64EEENS7_ILi192EEEEEELi192ENS_6half_tEfNS_4arch4Sm80ELb0ELb1ELb1ELb1ELb1ELb1ELb1ELb0EEENS1_21CollectiveEpilogueFwdINS6_IJS8_SA_S9_EEENS6_IJNS7_ILi1EEESI_SI_EEESC_SE_Li256ELb1ELb1ELb0ELb0EEENS1_19SingleTileSchedulerILb1ELb0ELb1ELi128EEEEEEEEEvNT_6ParamsE)
        /*020c*/ 	.word	0x00000000


	//----- nvinfo : EIATTR_REGCOUNT
	.align		4
.L_98:
        /*0210*/ 	.byte	0x04, 0x2f
        /*0212*/ 	.short	(.L_100 - .L_99)
	.align		4
.L_99:
        /*0214*/ 	.word	index@(_ZN7cutlass13device_kernelIN5flash19enable_sm80_to_sm89INS1_16FlashAttnFwdSm80INS1_25CollectiveMainloopFwdSm80ILi8ELi2ELb0EN4cute5tupleIJNS5_1CILi128EEENS7_ILi64EEENS7_ILi192EEEEEELi192ENS_6half_tEfNS_4arch4Sm80ELb0ELb1ELb1ELb1ELb1ELb0ELb1ELb0EEENS1_21CollectiveEpilogueFwdINS6_IJS8_SA_S9_EEENS6_IJNS7_ILi1EEESI_SI_EEESC_SE_Li256ELb1ELb1ELb0ELb0EEENS1_19SingleTileSchedulerILb1ELb0ELb1ELi128EEEEEEEEEvNT_6ParamsE)
        /*0218*/ 	.word	0x00000004


	//----- nvinfo : EIATTR_FRAME_SIZE
	.align		4
.L_100:
        /*021c*/ 	.byte	0x04, 0x11
        /*021e*/ 	.short	(.L_102 - .L_101)
	.align		4
.L_101:
        /*0220*/ 	.word	index@(_ZN7cutlass13device_kernelIN5flash19enable_sm80_to_sm89INS1_16FlashAttnFwdSm80INS1_25CollectiveMainloopFwdSm80ILi8ELi2ELb0EN4cute5tupleIJNS5_1CILi128EEENS7_ILi64EEENS7_ILi192EEEEEELi192ENS_6half_tEfNS_4arch4Sm80ELb0ELb1ELb1ELb1ELb1ELb0ELb1ELb0EEENS1_21CollectiveEpilogueFwdINS6_IJS8_SA_S9_EEENS6_IJNS7_ILi1EEESI_SI_EEESC_SE_Li256ELb1ELb1ELb0ELb0EEENS1_19SingleTileSchedulerILb1ELb0ELb1ELi128EEEEEEEEEvNT_6ParamsE)
        /*0224*/ 	.word	0x00000000


	//----- nvinfo : EIATTR_REGCOUNT
	.align		4
.L_102:
        /*0228*/ 	.byte	0x04, 0x2f
        /*022a*/ 	.short	(.L_104 - .L_103)
	.align		4
.L_103:
        /*022c*/ 	.word	index@(_ZN7cutlass13device_kernelIN5flash19enable_sm80_to_sm89INS1_16FlashAttnFwdSm80INS1_25CollectiveMainloopFwdSm80ILi8ELi2ELb0EN4cute5tupleIJNS5_1CILi128EEENS7_ILi64EEENS7_ILi192EEEEEELi192ENS_6half_tEfNS_4arch4Sm80ELb0ELb1ELb1ELb0ELb1ELb0ELb1ELb0EEENS1_21CollectiveEpilogueFwdINS6_IJS8_SA_S9_EEENS6_IJNS7_ILi1EEESI_SI_EEESC_SE_Li256ELb0ELb1ELb0ELb0EEENS1_19SingleTileSchedulerILb0ELb0ELb1ELi128EEEEEEEEEvNT_6ParamsE)
        /*0230*/ 	.word	0x00000004


	//----- nvinfo : EIATTR_FRAME_SIZE
	.align		4
.L_104:
        /*0234*/ 	.byte	0x04, 0x11
        /*0236*/ 	.short	(.L_106 - .L_105)
	.align		4
.L_105:
        /*0238*/ 	.word	index@(_ZN7cutlass13device_kernelIN5flash19enable_sm80_to_sm89INS1_16FlashAttnFwdSm80INS1_25CollectiveMainloopFwdSm80ILi8ELi2ELb0EN4cute5tupleIJNS5_1CILi128EEENS7_ILi64EEENS7_ILi192EEEEEELi192ENS_6half_tEfNS_4arch4Sm80ELb0ELb1ELb1ELb0ELb1ELb0ELb1ELb0EEENS1_21CollectiveEpilogueFwdINS6_IJS8_SA_S9_EEENS6_IJNS7_ILi1EEESI_SI_EEESC_SE_Li256ELb0ELb1ELb0ELb0EEENS1_19SingleTileSchedulerILb0ELb0ELb1ELi128EEEEEEEEEvNT_6ParamsE)
        /*023c*/ 	.word	0x00000000


	//----- nvinfo : EIATTR_REGCOUNT
	.align		4
.L_106:
        /*0240*/ 	.byte	0x04, 0x2f
        /*0242*/ 	.short	(.L_108 - .L_107)
	.align		4
.L_107:
        /*0244*/ 	.word	index@(_ZN7cutlass13device_kernelIN5flash19enable_sm80_to_sm89INS1_16FlashAttnFwdSm80INS1_25CollectiveMainloopFwdSm80ILi8ELi2ELb0EN4cute5tupleIJNS5_1CILi128EEENS7_ILi64EEENS7_ILi192EEEEEELi192ENS_6half_tEfNS_4arch4Sm80ELb0ELb0ELb1ELb1ELb1ELb1ELb1ELb0EEENS1_21CollectiveEpilogueFwdINS6_IJS8_SA_S9_EEENS6_IJNS7_ILi1EEESI_SI_EEESC_SE_Li256ELb1ELb1ELb0ELb0EEENS1_19SingleTileSchedulerILb1ELb0ELb1ELi128EEEEEEEEEvNT_6ParamsE)
        /*0248*/ 	.word	0x00000004


	//----- nvinfo : EIATTR_FRAME_SIZE
	.align		4
.L_108:
        /*024c*/ 	.byte	0x04, 0x11
        /*024e*/ 	.short	(.L_110 - .L_109)
	.align		4
.L_109:
        /*0250*/ 	.word	index@(_ZN7cutlass13device_kernelIN5flash19enable_sm80_to_sm89INS1_16FlashAttnFwdSm80INS1_25CollectiveMainloopFwdSm80ILi8ELi2ELb0EN4cute5tupleIJNS5_1CILi128EEENS7_ILi64EEENS7_ILi192EEEEEELi192ENS_6half_tEfNS_4arch4Sm80ELb0ELb0ELb1ELb1ELb1ELb1ELb1ELb0EEENS1_21CollectiveEpilogueFwdINS6_IJS8_SA_S9_EEENS6_IJNS7_ILi1EEESI_SI_EEESC_SE_Li256ELb1ELb1ELb0ELb0EEENS1_19SingleTileSchedulerILb1ELb0ELb1ELi128EEEEEEEEEvNT_6ParamsE)
        /*0254*/ 	.word	0x00000000


	//----- nvinfo : EIATTR_REGCOUNT
	.align		4
.L_110:
        /*0258*/ 	.byte	0x04, 0x2f
        /*025a*/ 	.short	(.L_112 - .L_111)
	.align		4
.L_111:
        /*025c*/ 	.word	index@(_ZN7cutlass13device_kernelIN5flash19enable_sm80_to_sm89INS1_16FlashAttnFwdSm80INS1_25CollectiveMainloopFwdSm80ILi8ELi2ELb0EN4cute5tupleIJNS5_1CILi128EEENS7_ILi64EEENS7_ILi192EEEEEELi192ENS_6half_tEfNS_4arch4Sm80ELb0ELb0ELb1ELb1ELb1ELb0ELb1ELb0EEENS1_21CollectiveEpilogueFwdINS6_IJS8_SA_S9_EEENS6_IJNS7_ILi1EEESI_SI_EEESC_SE_Li256ELb1ELb1ELb0ELb0EEENS1_19SingleTileSchedulerILb1ELb0ELb1ELi128EEEEEEEEEvNT_6ParamsE)
        /*0260*/ 	.word	0x00000004


	//----- nvinfo : EIATTR_FRAME_SIZE
	.align		4
.L_112:
        /*0264*/ 	.byte	0x04, 0x11
        /*0266*/ 	.short	(.L_114 - .L_113)
	.align		4
.L_113:
        /*0268*/ 	.word	index@(_ZN7cutlass13device_kernelIN5flash19enable_sm80_to_sm89INS1_16FlashAttnFwdSm80INS1_25CollectiveMainloopFwdSm80ILi8ELi2ELb0EN4cute5tupleIJNS5_1CILi128EEENS7_ILi64EEENS7_ILi192EEEEEELi192ENS_6half_tEfNS_4arch4Sm80ELb0ELb0ELb1ELb1ELb1ELb0ELb1ELb0EEENS1_21CollectiveEpilogueFwdINS6_IJS8_SA_S9_EEENS6_IJNS7_ILi1EEESI_SI_EEESC_SE_Li256ELb1ELb1ELb0ELb0EEENS1_19SingleTileSchedulerILb1ELb0ELb1ELi128EEEEEEEEEvNT_6ParamsE)
        /*026c*/ 	.word	0x00000000


	//----- nvinfo : EIATTR_REGCOUNT
	.align		4
.L_114:
        /*0270*/ 	.byte	0x04, 0x2f
        /*0272*/ 	.short	(.L_116 - .L_115)
	.align		4
.L_115:
        /*0274*/ 	.word	index@(_ZN7cutlass13device_kernelIN5flash19enable_sm80_to_sm89INS1_16FlashAttnFwdSm80INS1_25CollectiveMainloopFwdSm80ILi8ELi2ELb0EN4cute5tupleIJNS5_1CILi128EEENS7_ILi64EEENS7_ILi192EEEEEELi192ENS_6half_tEfNS_4arch4Sm80ELb0ELb0ELb1ELb0ELb1ELb0ELb1ELb0EEENS1_21CollectiveEpilogueFwdINS6_IJS8_SA_S9_EEENS6_IJNS7_ILi1EEESI_SI_EEESC_SE_Li256ELb0ELb1ELb0ELb0EEENS1_19SingleTileSchedulerILb0ELb0ELb1ELi128EEEEEEEEEvNT_6ParamsE)
        /*0278*/ 	.word	0x00000004


	//----- nvinfo : EIATTR_FRAME_SIZE
	.align		4
.L_116:
        /*027c*/ 	.byte	0x04, 0x11
        /*027e*/ 	.short	(.L_118 - .L_117)
	.align		4
.L_117:
        /*0280*/ 	.word	index@(_ZN7cutlass13device_kernelIN5flash19enable_sm80_to_sm89INS1_16FlashAttnFwdSm80INS1_25CollectiveMainloopFwdSm80ILi8ELi2ELb0EN4cute5tupleIJNS5_1CILi128EEENS7_ILi64EEENS7_ILi192EEEEEELi192ENS_6half_tEfNS_4arch4Sm80ELb0ELb0ELb1ELb0ELb1ELb0ELb1ELb0EEENS1_21CollectiveEpilogueFwdINS6_IJS8_SA_S9_EEENS6_IJNS7_ILi1EEESI_SI_EEESC_SE_Li256ELb0ELb1ELb0ELb0EEENS1_19SingleTileSchedulerILb0ELb0ELb1ELi128EEEEEEEEEvNT_6ParamsE)
        /*0284*/ 	.word	0x00000000


	//----- nvinfo : EIATTR_REGCOUNT
	.align		4
.L_118:
        /*0288*/ 	.byte	0x04, 0x2f
        /*028a*/ 	.short	(.L_120 - .L_119)
	.align		4
.L_119:
        /*028c*/ 	.word	index@(_ZN7cutlass13device_kernelIN5flash19enable_sm80_to_sm89INS1_16FlashAttnFwdSm80INS1_25CollectiveMainloopFwdSm80ILi8ELi1ELb0EN4cute5tupleIJNS5_1CILi128EEENS7_ILi64EEENS7_ILi192EEEEEELi192ENS_6half_tEfNS_4arch4Sm80ELb1ELb0ELb1ELb1ELb1ELb1ELb1ELb0EEENS1_21CollectiveEpilogueFwdINS6_IJS8_SA_S9_EEENS6_IJNS7_ILi1EEESI_SI_EEESC_SE_Li256ELb1ELb1ELb0ELb0EEENS1_19SingleTileSchedulerILb1ELb0ELb1ELi128EEEEEEEEEvNT_6ParamsE)
        /*0290*/ 	.word	0x00000004


	//----- nvinfo : EIATTR_FRAME_SIZE
	.align		4
.L_120:
        /*0294*/ 	.byte	0x04, 0x11
        /*0296*/ 	.short	(.L_122 - .L_121)
	.align		4
.L_121:
        /*0298*/ 	.word	index@(_ZN7cutlass13device_kernelIN5flash19enable_sm80_to_sm89INS1_16FlashAttnFwdSm80INS1_25CollectiveMainloopFwdSm80ILi8ELi1ELb0EN4cute5tupleIJNS5_1CILi128EEENS7_ILi64EEENS7_ILi192EEEEEELi192ENS_6half_tEfNS_4arch4Sm80ELb1ELb0ELb1ELb1ELb1ELb1ELb1ELb0EEENS1_21CollectiveEpilogueFwdINS6_IJS8_SA_S9_EEENS6_IJNS7_ILi1EEESI_SI_EEESC_SE_Li256ELb1ELb1ELb0ELb0EEENS1_19SingleTileSchedulerILb1ELb0ELb1ELi128EEEEEEEEEvNT_6ParamsE)
        /*029c*/ 	.word	0x00000000


	//----- nvinfo : EIATTR_REGCOUNT
	.align		4
.L_122:
        /*02a0*/ 	.byte	0x04, 0x2f
        /*02a2*/ 	.short	(.L_124 - .L_123)
	.align		4
.L_123:
        /*02a4*/ 	.word	index@(_ZN7cutlass13device_kernelIN5flash19enable_sm80_to_sm89INS1_16FlashAttnFwdSm80INS1_25CollectiveMainloopFwdSm80ILi8ELi1ELb0EN4cute5tupleIJNS5_1CILi128EEENS7_ILi64EEENS7_ILi192EEEEEELi192ENS_6half_tEfNS_4arch4Sm80ELb1ELb0ELb1ELb1ELb1ELb0ELb1ELb0EEENS1_21CollectiveEpilogueFwdINS6_IJS8_SA_S9_EEENS6_IJNS7_ILi1EEESI_SI_EEESC_SE_Li256ELb1ELb1ELb0ELb0EEENS1_19SingleTileSchedulerILb1ELb0ELb1ELi128EEEEEEEEEvNT_6ParamsE)
        /*02a8*/ 	.word	0x00000004


	//----- nvinfo : EIATTR_FRAME_SIZE
	.align		4
.L_124:
        /*02ac*/ 	.byte	0x04, 0x11
        /*02ae*/ 	.short	(.L_126 - .L_125)
	.align		4
.L_125:
        /*02b0*/ 	.word	index@(_ZN7cutlass13device_kernelIN5flash19enable_sm80_to_sm89INS1_16FlashAttnFwdSm80INS1_25CollectiveMainloopFwdSm80ILi8ELi1ELb0EN4cute5tupleIJNS5_1CILi128EEENS7_ILi64EEENS7_ILi192EEEEEELi192ENS_6half_tEfNS_4arch4Sm80ELb1ELb0ELb1ELb1ELb1ELb0ELb1ELb0EEENS1_21CollectiveEpilogueFwdINS6_IJS8_SA_S9_EEENS6_IJNS7_ILi1EEESI_SI_EEESC_SE_Li256ELb1ELb1ELb0ELb0EEENS1_19SingleTileSchedulerILb1ELb0ELb1ELi128EEEEEEEEEvNT_6ParamsE)
        /*02b4*/ 	.word	0x00000000


	//----- nvinfo : EIATTR_REGCOUNT
	.align		4
.L_126:
        /*02b8*/ 	.byte	0x04, 0x2f
        /*02ba*/ 	.short	(.L_128 - .L_127)
	.align		4
.L_127:
        /*02bc*/ 	.word	index@(_ZN7cutlass13device_kernelIN5flash19enable_sm80_to_sm89INS1_16FlashAttnFwdSm80INS1_25CollectiveMainloopFwdSm80ILi8ELi1ELb0EN4cute5tupleIJNS5_1CILi128EEENS7_ILi64EEENS7_ILi192EEEEEELi192ENS_6half_tEfNS_4arch4Sm80ELb1ELb0ELb1ELb0ELb1ELb0ELb1ELb0EEENS1_21CollectiveEpilogueFwdINS6_IJS8_SA_S9_EEENS6_IJNS7_ILi1EEESI_SI_EEESC_SE_Li256ELb0ELb1ELb0ELb0EEENS1_30DynamicPersistentTileSchedulerILi256ELi256ELb0ELb1ELb0EEEEEEEEEvNT_6ParamsE)
        /*02c0*/ 	.word	0x00000004


	//----- nvinfo : EIATTR_FRAME_SIZE
	.align		4
.L_128:
        /*02c4*/ 	.byte	0x04, 0x11
        /*02c6*/ 	.short	(.L_130 - .L_129)
	.align		4
.L_129:
        /*02c8*/ 	.word	index@(_ZN7cutlass13device_kernelIN5flash19enable_sm80_to_sm89INS1_16FlashAttnFwdSm80INS1_25CollectiveMainloopFwdSm80ILi8ELi1ELb0EN4cute5tupleIJNS5_1CILi128EEENS7_ILi64EEENS7_ILi192EEEEEELi192ENS_6half_tEfNS_4arch4Sm80ELb1ELb0ELb1ELb0ELb1ELb0ELb1ELb0EEENS1_21CollectiveEpilogueFwdINS6_IJS8_SA_S9_EEENS6_IJNS7_ILi1EEESI_SI_EEESC_SE_Li256ELb0ELb1ELb0ELb0EEENS1_30DynamicPersistentTileSchedulerILi256ELi256ELb0ELb1ELb0EEEEEEEEEvNT_6ParamsE)
        /*02cc*/ 	.word	0x00000000


	//----- nvinfo : EIATTR_REGCOUNT
	.align		4
.L_130:
        /*02d0*/ 	.byte	0x04, 0x2f
        /*02d2*/ 	.short	(.L_132 - .L_131)
	.align		4
.L_131:
        /*02d4*/ 	.word	index@(_ZN7cutlass13device_kernelIN5flash19enable_sm80_to_sm89INS1_16FlashAttnFwdSm80INS1_25CollectiveMainloopFwdSm80ILi8ELi1ELb0EN4cute5tupleIJNS5_1CILi128EEENS7_ILi64EEENS7_ILi192EEEEEELi192ENS_6half_tEfNS_4arch4Sm80ELb0ELb1ELb1ELb1ELb1ELb1ELb1ELb0EEENS1_21CollectiveEpilogueFwdINS6_IJS8_SA_S9_EEENS6_IJNS7_ILi1EEESI_SI_EEESC_SE_Li256ELb1ELb1ELb0ELb0EEENS1_19SingleTileSchedulerILb1ELb0ELb1ELi128EEEEEEEEEvNT_6ParamsE)
        /*02d8*/ 	.word	0x00000004


	//----- nvinfo : EIATTR_FRAME_SIZE
	.align		4
.L_132:
        /*02dc*/ 	.byte	0x04, 0x11
        /*02de*/ 	.short	(.L_134 - .L_133)
	.align		4
.L_133:
        /*02e0*/ 	.word	index@(_ZN7cutlass13device_kernelIN5flash19enable_sm80_to_sm89INS1_16FlashAttnFwdSm80INS1_25CollectiveMainloopFwdSm80ILi8ELi1ELb0EN4cute5tupleIJNS5_1CILi128EEENS7_ILi64EEENS7_ILi192EEEEEELi192ENS_6half_tEfNS_4arch4Sm80ELb0ELb1ELb1ELb1ELb1ELb1ELb1ELb0EEENS1_21CollectiveEpilogueFwdINS6_IJS8_SA_S9_EEENS6_IJNS7_ILi1EEESI_SI_EEESC_SE_Li256ELb1ELb1ELb0ELb0EEENS1_19SingleTileSchedulerILb1ELb0ELb1ELi128EEEEEEEEEvNT_6ParamsE)
        /*02e4*/ 	.word	0x00000000


	//----- nvinfo : EIATTR_REGCOUNT
	.align		4
.L_134:
        /*02e8*/ 	.byte	0x04, 0x2f
        /*02ea*/ 	.short	(.L_136 - .L_135)
	.align		4
.L_135:
        /*02ec*/ 	.word	index@(_ZN7cutlass13device_kernelIN5flash19enable_sm80_to_sm89INS1_16FlashAttnFwdSm80INS1_25CollectiveMainloopFwdSm80ILi8ELi1ELb0EN4cute5tupleIJNS5_1CILi128EEENS7_ILi64EEENS7_ILi192EEEEEELi192ENS_6half_tEfNS_4arch4Sm80ELb0ELb1ELb1ELb1ELb1ELb0ELb1ELb0EEENS1_21CollectiveEpilogueFwdINS6_IJS8_SA_S9_EEENS6_IJNS7_ILi1EEESI_SI_EEESC_SE_Li256ELb1ELb1ELb0ELb0EEENS1_19SingleTileSchedulerILb1ELb0ELb1ELi128EEEEEEEEEvNT_6ParamsE)
        /*02f0*/ 	.word	0x00000004


	//----- nvinfo : EIATTR_FRAME_SIZE
	.align		4
.L_136:
        /*02f4*/ 	.byte	0x04, 0x11
        /*02f6*/ 	.short	(.L_138 - .L_137)
	.align		4
.L_137:
        /*02f8*/ 	.word	index@(_ZN7cutlass13device_kernelIN5flash19enable_sm80_to_sm89INS1_16FlashAttnFwdSm80INS1_25CollectiveMainloopFwdSm80ILi8ELi1ELb0EN4cute5tupleIJNS5_1CILi128EEENS7_ILi64EEENS7_ILi192EEEEEELi192ENS_6half_tEfNS_4arch4Sm80ELb0ELb1ELb1ELb1ELb1ELb0ELb1ELb0EEENS1_21CollectiveEpilogueFwdINS6_IJS8_SA_S9_EEENS6_IJNS7_ILi1EEESI_SI_EEESC_SE_Li256ELb1ELb1ELb0ELb0EEENS1_19SingleTileSchedulerILb1ELb0ELb1ELi128EEEEEEEEEvNT_6ParamsE)
        /*02fc*/ 	.word	0x00000000


	//----- nvinfo : EIATTR_REGCOUNT
	.align		4
.L_138:
        /*0300*/ 	.byte	0x04, 0x2f
        /*0302*/ 	.short	(.L_140 - .L_139)
	.align		4
.L_139:
        /*0304*/ 	.word	index@(_ZN7cutlass13device_kernelIN5flash19enable_sm80_to_sm89INS1_16FlashAttnFwdSm80INS1_25CollectiveMainloopFwdSm80ILi8ELi1ELb0EN4cute5tupleIJNS5_1CILi128EEENS7_ILi64EEENS7_ILi192EEEEEELi192ENS_6half_tEfNS_4arch4Sm80ELb0ELb1ELb1ELb0ELb1ELb0ELb1ELb0EEENS1_21CollectiveEpilogueFwdINS6_IJS8_SA_S9_EEENS6_IJNS7_ILi1EEESI_SI_EEESC_SE_Li256ELb0ELb1ELb0ELb0EEENS1_19SingleTileSchedulerILb0ELb0ELb1ELi128EEEEEEEEEvNT_6ParamsE)
        /*0308*/ 	.word	0x00000004


	//----- nvinfo : EIATTR_FRAME_SIZE
	.align		4
.L_140:
        /*030c*/ 	.byte	0x04, 0x11
        /*030e*/ 	.short	(.L_142 - .L_141)
	.align		4
.L_141:
        /*0310*/ 	.word	index@(_ZN7cutlass13device_kernelIN5flash19enable_sm80_to_sm89INS1_16FlashAttnFwdSm80INS1_25CollectiveMainloopFwdSm80ILi8ELi1ELb0EN4cute5tupleIJNS5_1CILi128EEENS7_ILi64EEENS7_ILi192EEEEEELi192ENS_6half_tEfNS_4arch4Sm80ELb0ELb1ELb1ELb0ELb1ELb0ELb1ELb0EEENS1_21CollectiveEpilogueFwdINS6_IJS8_SA_S9_EEENS6_IJNS7_ILi1EEESI_SI_EEESC_SE_Li256ELb0ELb1ELb0ELb0EEENS1_19SingleTileSchedulerILb0ELb0ELb1ELi128EEEEEEEEEvNT_6ParamsE)
        /*0314*/ 	.word	0x00000000


	//----- nvinfo : EIATTR_REGCOUNT
	.align		4
.L_142:
        /*0318*/ 	.byte	0x04, 0x2f
        /*031a*/ 	.short	(.L_144 - .L_143)
	.align		4
.L_143:
        /*031c*/ 	.word	index@(_ZN7cutlass13device_kernelIN5flash19enable_sm80_to_sm89INS1_16FlashAttnFwdSm80INS1_25CollectiveMainloopFwdSm80ILi8ELi1ELb0EN4cute5tupleIJNS5_1CILi128EEENS7_ILi64EEENS7_ILi192EEEEEELi192ENS_6half_tEfNS_4arch4Sm80ELb0ELb0ELb1ELb1ELb1ELb1ELb1ELb0EEENS1_21CollectiveEpilogueFwdINS6_IJS8_SA_S9_EEENS6_IJNS7_ILi1EEESI_SI_EEESC_SE_Li256ELb1ELb1ELb0ELb0EEENS1_19SingleTileSchedulerILb1ELb0ELb1ELi128EEEEEEEEEvNT_6ParamsE)
        /*0320*/ 	.word	0x00000004


	//----- nvinfo : EIATTR_FRAME_SIZE
	.align		4
.L_144:
        /*0324*/ 	.byte	0x04, 0x11
        /*0326*/ 	.short	(.L_146 - .L_145)
	.align		4
.L_145:
        /*0328*/ 	.word	index@(_ZN7cutlass13device_kernelIN5flash19enable_sm80_to_sm89INS1_16FlashAttnFwdSm80INS1_25CollectiveMainloopFwdSm80ILi8ELi1ELb0EN4cute5tupleIJNS5_1CILi128EEENS7_ILi64EEENS7_ILi192EEEEEELi192ENS_6half_tEfNS_4arch4Sm80ELb0ELb0ELb1ELb1ELb1ELb1ELb1ELb0EEENS1_21CollectiveEpilogueFwdINS6_IJS8_SA_S9_EEENS6_IJNS7_ILi1EEESI_SI_EEESC_SE_Li256ELb1ELb1ELb0ELb0EEENS1_19SingleTileSchedulerILb1ELb0ELb1ELi128EEEEEEEEEvNT_6ParamsE)
        /*032c*/ 	.word	0x00000000


	//----- nvinfo : EIATTR_REGCOUNT
	.align		4
.L_146:
        /*0330*/ 	.byte	0x04, 0x2f
        /*0332*/ 	.short	(.L_148 - .L_147)
	.align		4
.L_147:
        /*0334*/ 	.word	index@(_ZN7cutlass13device_kernelIN5flash19enable_sm80_to_sm89INS1_16FlashAttnFwdSm80INS1_25CollectiveMainloopFwdSm80ILi8ELi1ELb0EN4cute5tupleIJNS5_1CILi128EEENS7_ILi64EEENS7_ILi192EEEEEELi192ENS_6half_tEfNS_4arch4Sm80ELb0ELb0ELb1ELb1ELb1ELb0ELb1ELb0EEENS1_21CollectiveEpilogueFwdINS6_IJS8_SA_S9_EEENS6_IJNS7_ILi1EEESI_SI_EEESC_SE_Li256ELb1ELb1ELb0ELb0EEENS1_19SingleTileSchedulerILb1ELb0ELb1ELi128EEEEEEEEEvNT_6ParamsE)
        /*0338*/ 	.word	0x00000004


	//----- nvinfo : EIATTR_FRAME_SIZE
	.align		4
.L_148:
        /*033c*/ 	.byte	0x04, 0x11
        /*033e*/ 	.short	(.L_150 - .L_149)
	.align		4
.L_149:
        /*0340*/ 	.word	index@(_ZN7cutlass13device_kernelIN5flash19enable_sm80_to_sm89INS1_16FlashAttnFwdSm80INS1_25CollectiveMainloopFwdSm80ILi8ELi1ELb0EN4cute5tupleIJNS5_1CILi128EEENS7_ILi64EEENS7_ILi192EEEEEELi192ENS_6half_tEfNS_4arch4Sm80ELb0ELb0ELb1ELb1ELb1ELb0ELb1ELb0EEENS1_21CollectiveEpilogueFwdINS6_IJS8_SA_S9_EEENS6_IJNS7_ILi1EEESI_SI_EEESC_SE_Li256ELb1ELb1ELb0ELb0EEENS1_19SingleTileSchedulerILb1ELb0ELb1ELi128EEEEEEEEEvNT_6ParamsE)
        /*0344*/ 	.word	0x00000000


	//----- nvinfo : EIATTR_REGCOUNT
	.align		4
.L_150:
        /*0348*/ 	.byte	0x04, 0x2f
        /*034a*/ 	.short	(.L_152 - .L_151)
	.align		4
.L_151:
        /*034c*/ 	.word	index@(_ZN7cutlass13device_kernelIN5flash19enable_sm80_to_sm89INS1_16FlashAttnFwdSm80INS1_25CollectiveMainloopFwdSm80ILi8ELi1ELb0EN4cute5tupleIJNS5_1CILi128EEENS7_ILi64EEENS7_ILi192EEEEEELi192ENS_6half_tEfNS_4arch4Sm80ELb0ELb0ELb1ELb0ELb1ELb0ELb1ELb0EEENS1_21CollectiveEpilogueFwdINS6_IJS8_SA_S9_EEENS6_IJNS7_ILi1EEESI_SI_EEESC_SE_Li256ELb0ELb1ELb0ELb0EEENS1_19SingleTileSchedulerILb0ELb0ELb1ELi128EEEEEEEEEvNT_6ParamsE)
        /*0350*/ 	.word	0x00000004


	//----- nvinfo : EIATTR_FRAME_SIZE
	.align		4
.L_152:
        /*0354*/ 	.byte	0x04, 0x11
        /*0356*/ 	.short	(.L_154 - .L_153)
	.align		4
.L_153:
        /*0358*/ 	.word	index@(_ZN7cutlass13device_kernelIN5flash19enable_sm80_to_sm89INS1_16FlashAttnFwdSm80INS1_25CollectiveMainloopFwdSm80ILi8ELi1ELb0EN4cute5tupleIJNS5_1CILi128EEENS7_ILi64EEENS7_ILi192EEEEEELi192ENS_6half_tEfNS_4arch4Sm80ELb0ELb0ELb1ELb0ELb1ELb0ELb1ELb0EEENS1_21CollectiveEpilogueFwdINS6_IJS8_SA_S9_EEENS6_IJNS7_ILi1EEESI_SI_EEESC_SE_Li256ELb0ELb1ELb0ELb0EEENS1_19SingleTileSchedulerILb0ELb0ELb1ELi128EEEEEEEEEvNT_6ParamsE)
        /*035c*/ 	.word	0x00000000


	//----- nvinfo : EIATTR_MIN_STACK_SIZE
	.align		4
.L_154:
        /*0360*/ 	.byte	0x04, 0x12
        /*0362*/ 	.short	(.L_156 - .L_155)
	.align		4
.L_155:
        /*0364*/ 	.word	index@(_ZN7cutlass13device_kernelIN5flash19enable_sm80_to_sm89INS1_16FlashAttnFwdSm80INS1_25CollectiveMainloopFwdSm80ILi8ELi1ELb0EN4cute5tupleIJNS5_1CILi128EEENS7_ILi64EEENS7_ILi192EEEEEELi192ENS_6half_tEfNS_4arch4Sm80ELb0ELb0ELb1ELb0ELb1ELb0ELb1ELb0EEENS1_21CollectiveEpilogueFwdINS6_IJS8_SA_S9_EEENS6_IJNS7_ILi1EEESI_SI_EEESC_SE_Li256ELb0ELb1ELb0ELb0EEENS1_19SingleTileSchedulerILb0ELb0ELb1ELi128EEEEEEEEEvNT_6ParamsE)
        /*0368*/ 	.word	0x00000000


	//----- nvinfo : EIATTR_MIN_STACK_SIZE
	.align		4
.L_156:
        /*036c*/ 	.byte	0x04, 0x12
        /*036e*/ 	.short	(.L_158 - .L_157)
	.align		4
.L_157:
        /*0370*/ 	.word	index@(_ZN7cutlass13device_kernelIN5flash19enable_sm80_to_sm89INS1_16FlashAttnFwdSm80INS1_25CollectiveMainloopFwdSm80ILi8ELi1ELb0EN4cute5tupleIJNS5_1CILi128EEENS7_ILi64EEENS7_ILi192EEEEEELi192ENS_6half_tEfNS_4arch4Sm80ELb0ELb0ELb1ELb1ELb1ELb0ELb1ELb0EEENS1_21CollectiveEpilogueFwdINS6_IJS8_SA_S9_EEENS6_IJNS7_ILi1EEESI_SI_EEESC_SE_Li256ELb1ELb1ELb0ELb0EEENS1_19SingleTileSchedulerILb1ELb0ELb1ELi128EEEEEEEEEvNT_6ParamsE)
        /*0374*/ 	.word	0x00000000


	//----- nvinfo : EIATTR_MIN_STACK_SIZE
	.align		4
.L_158:
        /*0378*/ 	.byte	0x04, 0x12
        /*037a*/ 	.short	(.L_160 - .L_159)
	.align		4
.L_159:
        /*037c*/ 	.word	index@(_ZN7cutlass13device_kernelIN5flash19enable_sm80_to_sm89INS1_16FlashAttnFwdSm80INS1_25CollectiveMainloopFwdSm80ILi8ELi1ELb0EN4cute5tupleIJNS5_1CILi128EEENS7_ILi64EEENS7_ILi192EEEEEELi192ENS_6half_tEfNS_4arch4Sm80ELb0ELb0ELb1ELb1ELb1ELb1ELb1ELb0EEENS1_21CollectiveEpilogueFwdINS6_IJS8_SA_S9_EEENS6_IJNS7_ILi1EEESI_SI_EEESC_SE_Li256ELb1ELb1ELb0ELb0EEENS1_19SingleTileSchedulerILb1ELb0ELb1ELi128EEEEEEEEEvNT_6ParamsE)
        /*0380*/ 	.word	0x00000000


	//----- nvinfo : EIATTR_MIN_STACK_SIZE
	.align		4
.L_160:
        /*0384*/ 	.byte	0x04, 0x12
        /*0386*/ 	.short	(.L_162 - .L_161)
	.align		4
.L_161:
        /*0388*/ 	.word	index@(_ZN7cutlass13device_kernelIN5flash19enable_sm80_to_sm89INS1_16FlashAttnFwdSm80INS1_25CollectiveMainloopFwdSm80ILi8ELi1ELb0EN4cute5tupleIJNS5_1CILi128EEENS7_ILi64EEENS7_ILi192EEEEEELi192ENS_6half_tEfNS_4arch4Sm80ELb0ELb1ELb1ELb0ELb1ELb0ELb1ELb0EEENS1_21CollectiveEpilogueFwdINS6_IJS8_SA_S9_EEENS6_IJNS7_ILi1EEESI_SI_EEESC_SE_Li256ELb0ELb1ELb0ELb0EEENS1_19SingleTileSchedulerILb0ELb0ELb1ELi128EEEEEEEEEvNT_6ParamsE)
        /*038c*/ 	.word	0x00000000


	//----- nvinfo : EIATTR_MIN_STACK_SIZE
	.align		4
.L_162:
        /*0390*/ 	.byte	0x04, 0x12
        /*0392*/ 	.short	(.L_164 - .L_163)
	.align		4
.L_163:
        /*0394*/ 	.word	index@(_ZN7cutlass13device_kernelIN5flash19enable_sm80_to_sm89INS1_16FlashAttnFwdSm80INS1_25CollectiveMainloopFwdSm80ILi8ELi1ELb0EN4cute5tupleIJNS5_1CILi128EEENS7_ILi64EEENS7_ILi192EEEEEELi192ENS_6half_tEfNS_4arch4Sm80ELb0ELb1ELb1ELb1ELb1ELb0ELb1ELb0EEENS1_21CollectiveEpilogueFwdINS6_IJS8_SA_S9_EEENS6_IJNS7_ILi1EEESI_SI_EEESC_SE_Li256ELb1ELb1ELb0ELb0EEENS1_19SingleTileSchedulerILb1ELb0ELb1ELi128EEEEEEEEEvNT_6ParamsE)
        /*0398*/ 	.word	0x00000000


	//----- nvinfo : EIATTR_MIN_STACK_SIZE
	.align		4
.L_164:
        /*039c*/ 	.byte	0x04, 0x12
        /*039e*/ 	.short	(.L_166 - .L_165)
	.align		4
.L_165:
        /*03a0*/ 	.word	index@(_ZN7cutlass13device_kernelIN5flash19enable_sm80_to_sm89INS1_16FlashAttnFwdSm80INS1_25CollectiveMainloopFwdSm80ILi8ELi1ELb0EN4cute5tupleIJNS5_1CILi128EEENS7_ILi64EEENS7_ILi192EEEEEELi192ENS_6half_tEfNS_4arch4Sm80ELb0ELb1ELb1ELb1ELb1ELb1ELb1ELb0EEENS1_21CollectiveEpilogueFwdINS6_IJS8_SA_S9_EEENS6_IJNS7_ILi1EEESI_SI_EEESC_SE_Li256ELb1ELb1ELb0ELb0EEENS1_19SingleTileSchedulerILb1ELb0ELb1ELi128EEEEEEEEEvNT_6ParamsE)
        /*03a4*/ 	.word	0x00000000


	//----- nvinfo : EIATTR_MIN_STACK_SIZE
	.align		4
.L_166:
        /*03a8*/ 	.byte	0x04, 0x12
        /*03aa*/ 	.short	(.L_168 - .L_167)
	.align		4
.L_167:
        /*03ac*/ 	.word	index@(_ZN7cutlass13device_kernelIN5flash19enable_sm80_to_sm89INS1_16FlashAttnFwdSm80INS1_25CollectiveMainloopFwdSm80ILi8ELi1ELb0EN4cute5tupleIJNS5_1CILi128EEENS7_ILi64EEENS7_ILi192EEEEEELi192ENS_6half_tEfNS_4arch4Sm80ELb1ELb0ELb1ELb0ELb1ELb0ELb1ELb0EEENS1_21CollectiveEpilogueFwdINS6_IJS8_SA_S9_EEENS6_IJNS7_ILi1EEESI_SI_EEESC_SE_Li256ELb0ELb1ELb0ELb0EEENS1_30DynamicPersistentTileSchedulerILi256ELi256ELb0ELb1ELb0EEEEEEEEEvNT_6ParamsE)
        /*03b0*/ 	.word	0x00000000


	//----- nvinfo : EIATTR_MIN_STACK_SIZE
	.align		4
.L_168:
        /*03b4*/ 	.byte	0x04, 0x12
        /*03b6*/ 	.short	(.L_170 - .L_169)
	.align		4
.L_169:
        /*03b8*/ 	.word	index@(_ZN7cutlass13device_kernelIN5flash19enable_sm80_to_sm89INS1_16FlashAttnFwdSm80INS1_25CollectiveMainloopFwdSm80ILi8ELi1ELb0EN4cute5tupleIJNS5_1CILi128EEENS7_ILi64EEENS7_ILi192EEEEEELi192ENS_6half_tEfNS_4arch4Sm80ELb1ELb0ELb1ELb1ELb1ELb0ELb1ELb0EEENS1_21CollectiveEpilogueFwdINS6_IJS8_SA_S9_EEENS6_IJNS7_ILi1EEESI_SI_EEESC_SE_Li256ELb1ELb1ELb0ELb0EEENS1_19SingleTileSchedulerILb1ELb0ELb1ELi128EEEEEEEEEvNT_6ParamsE)
        /*03bc*/ 	.word	0x00000000


	//----- nvinfo : EIATTR_MIN_STACK_SIZE
	.align		4
.L_170:
        /*03c0*/ 	.byte	0x04, 0x12
        /*03c2*/ 	.short	(.L_172 - .L_171)
	.align		4
.L_171:
        /*03c4*/ 	.word	index@(_ZN7cutlass13device_kernelIN5flash19enable_sm80_to_sm89INS1_16FlashAttnFwdSm80INS1_25CollectiveMainloopFwdSm80ILi8ELi1ELb0EN4cute5tupleIJNS5_1CILi128EEENS7_ILi64EEENS7_ILi192EEEEEELi192ENS_6half_tEfNS_4arch4Sm80ELb1ELb0ELb1ELb1ELb1ELb1ELb1ELb0EEENS1_21CollectiveEpilogueFwdINS6_IJS8_SA_S9_EEENS6_IJNS7_ILi1EEESI_SI_EEESC_SE_Li256ELb1ELb1ELb0ELb0EEENS1_19SingleTileSchedulerILb1ELb0ELb1ELi128EEEEEEEEEvNT_6ParamsE)
        /*03c8*/ 	.word	0x00000000


	//----- nvinfo : EIATTR_MIN_STACK_SIZE
	.align		4
.L_172:
        /*03cc*/ 	.byte	0x04, 0x12
        /*03ce*/ 	.short	(.L_174 - .L_173)
	.align		4
.L_173:
        /*03d0*/ 	.word	index@(_ZN7cutlass13device_kernelIN5flash19enable_sm80_to_sm89INS1_16FlashAttnFwdSm80INS1_25CollectiveMainloopFwdSm80ILi8ELi2ELb0EN4cute5tupleIJNS5_1CILi128EEENS7_ILi64EEENS7_ILi192EEEEEELi192ENS_6half_tEfNS_4arch4Sm80ELb0ELb0ELb1ELb0ELb1ELb0ELb1ELb0EEENS1_21CollectiveEpilogueFwdINS6_IJS8_SA_S9_EEENS6_IJNS7_ILi1EEESI_SI_EEESC_SE_Li256ELb0ELb1ELb0ELb0EEENS1_19SingleTileSchedulerILb0ELb0ELb1ELi128EEEEEEEEEvNT_6ParamsE)
        /*03d4*/ 	.word	0x00000000


	//----- nvinfo : EIATTR_MIN_STACK_SIZE
	.align		4
.L_174:
        /*03d8*/ 	.byte	0x04, 0x12
        /*03da*/ 	.short	(.L_176 - .L_175)
	.align		4
.L_175:
        /*03dc*/ 	.word	index@(_ZN7cutlass13device_kernelIN5flash19enable_sm80_to_sm89INS1_16FlashAttnFwdSm80INS1_25CollectiveMainloopFwdSm80ILi8ELi2ELb0EN4cute5tupleIJNS5_1CILi128EEENS7_ILi64EEENS7_ILi192EEEEEELi192ENS_6half_tEfNS_4arch4Sm80ELb0ELb0ELb1ELb1ELb1ELb0ELb1ELb0EEENS1_21CollectiveEpilogueFwdINS6_IJS8_SA_S9_EEENS6_IJNS7_ILi1EEESI_SI_EEESC_SE_Li256ELb1ELb1ELb0ELb0EEENS1_19SingleTileSchedulerILb1ELb0ELb1ELi128EEEEEEEEEvNT_6ParamsE)
        /*03e0*/ 	.word	0x00000000


	//----- nvinfo : EIATTR_MIN_STACK_SIZE
	.align		4
.L_176:
        /*03e4*/ 	.byte	0x04, 0x12
        /*03e6*/ 	.short	(.L_178 - .L_177)
	.align		4
.L_177:
        /*03e8*/ 	.word	index@(_ZN7cutlass13device_kernelIN5flash19enable_sm80_to_sm89INS1_16FlashAttnFwdSm80INS1_25CollectiveMainloopFwdSm80ILi8ELi2ELb0EN4cute5tupleIJNS5_1CILi128EEENS7_ILi64EEENS7_ILi192EEEEEELi192ENS_6half_tEfNS_4arch4Sm80ELb0ELb0ELb1ELb1ELb1ELb1ELb1ELb0EEENS1_21CollectiveEpilogueFwdINS6_IJS8_SA_S9_EEENS6_IJNS7_ILi1EEESI_SI_EEESC_SE_Li256ELb1ELb1ELb0ELb0EEENS1_19SingleTileSchedulerILb1ELb0ELb1ELi128EEEEEEEEEvNT_6ParamsE)
        /*03ec*/ 	.word	0x00000000


	//----- nvinfo : EIATTR_MIN_STACK_SIZE
	.align		4
.L_178:
        /*03f0*/ 	.byte	0x04, 0x12
        /*03f2*/ 	.short	(.L_180 - .L_179)
	.align		4
.L_179:
        /*03f4*/ 	.word	index@(_ZN7cutlass13device_kernelIN5flash19enable_sm80_to_sm89INS1_16FlashAttnFwdSm80INS1_25CollectiveMainloopFwdSm80ILi8ELi2ELb0EN4cute5tupleIJNS5_1CILi128EEENS7_ILi64EEENS7_ILi192EEEEEELi192ENS_6half_tEfNS_4arch4Sm80ELb0ELb1ELb1ELb0ELb1ELb0ELb1ELb0EEENS1_21CollectiveEpilogueFwdINS6_IJS8_SA_S9_EEENS6_IJNS7_ILi1EEESI_SI_EEESC_SE_Li256ELb0ELb1ELb0ELb0EEENS1_19SingleTileSchedulerILb0ELb0ELb1ELi128EEEEEEEEEvNT_6ParamsE)
        /*03f8*/ 	.word	0x00000000


	//----- nvinfo : EIATTR_MIN_STACK_SIZE
	.align		4
.L_180:
        /*03fc*/ 	.byte	0x04, 0x12
        /*03fe*/ 	.short	(.L_182 - .L_181)
	.align		4
.L_181:
        /*0400*/ 	.word	index@(_ZN7cutlass13device_kernelIN5flash19enable_sm80_to_sm89INS1_16FlashAttnFwdSm80INS1_25CollectiveMainloopFwdSm80ILi8ELi2ELb0EN4cute5tupleIJNS5_1CILi128EEENS7_ILi64EEENS7_ILi192EEEEEELi192ENS_6half_tEfNS_4arch4Sm80ELb0ELb1ELb1ELb1ELb1ELb0ELb1ELb0EEENS1_21CollectiveEpilogueFwdINS6_IJS8_SA_S9_EEENS6_IJNS7_ILi1EEESI_SI_EEESC_SE_Li256ELb1ELb1ELb0ELb0EEENS1_19SingleTileSchedulerILb1ELb0ELb1ELi128EEEEEEEEEvNT_6ParamsE)
        /*0404*/ 	.word	0x00000000


	//----- nvinfo : EIATTR_MIN_STACK_SIZE
	.align		4
.L_182:
        /*0408*/ 	.byte	0x04, 0x12
        /*040a*/ 	.short	(.L_184 - .L_183)
	.align		4
.L_183:
        /*040c*/ 	.word	index@(_ZN7cutlass13device_kernelIN5flash19enable_sm80_to_sm89INS1_16FlashAttnFwdSm80INS1_25CollectiveMainloopFwdSm80ILi8ELi2ELb0EN4cute5tupleIJNS5_1CILi128EEENS7_ILi64EEENS7_ILi192EEEEEELi192ENS_6half_tEfNS_4arch4Sm80ELb0ELb1ELb1ELb1ELb1ELb1ELb1ELb0EEENS1_21CollectiveEpilogueFwdINS6_IJS8_SA_S9_EEENS6_IJNS7_ILi1EEESI_SI_EEESC_SE_Li256ELb1ELb1ELb0ELb0EEENS1_19SingleTileSchedulerILb1ELb0ELb1ELi128EEEEEEEEEvNT_6ParamsE)
        /*0410*/ 	.word	0x00000000


	//----- nvinfo : EIATTR_MIN_STACK_SIZE
	.align		4
.L_184:
        /*0414*/ 	.byte	0x04, 0x12
        /*0416*/ 	.short	(.L_186 - .L_185)
	.align		4
.L_185:
        /*0418*/ 	.word	index@(_ZN7cutlass13device_kernelIN5flash19enable_sm80_to_sm89INS1_16FlashAttnFwdSm80INS1_25CollectiveMainloopFwdSm80ILi8ELi2ELb0EN4cute5tupleIJNS5_1CILi128EEENS7_ILi64EEENS7_ILi192EEEEEELi192ENS_6half_tEfNS_4arch4Sm80ELb1ELb0ELb1ELb0ELb1ELb0ELb1ELb0EEENS1_21CollectiveEpilogueFwdINS6_IJS8_SA_S9_EEENS6_IJNS7_ILi1EEESI_SI_EEESC_SE_Li256ELb0ELb1ELb0ELb0EEENS1_30DynamicPersistentTileSchedulerILi256ELi256ELb0ELb1ELb0EEEEEEEEEvNT_6ParamsE)
        /*041c*/ 	.word	0x00000000


	//----- nvinfo : EIATTR_MIN_STACK_SIZE
	.align		4
.L_186:
        /*0420*/ 	.byte	0x04, 0x12
        /*0422*/ 	.short	(.L_188 - .L_187)
	.align		4
.L_187:
        /*0424*/ 	.word	index@(_ZN7cutlass13device_kernelIN5flash19enable_sm80_to_sm89INS1_16FlashAttnFwdSm80INS1_25CollectiveMainloopFwdSm80ILi8ELi2ELb0EN4cute5tupleIJNS5_1CILi128EEENS7_ILi64EEENS7_ILi192EEEEEELi192ENS_6half_tEfNS_4arch4Sm80ELb1ELb0ELb1ELb1ELb1ELb0ELb1ELb0EEENS1_21CollectiveEpilogueFwdINS6_IJS8_SA_S9_EEENS6_IJNS7_ILi1EEESI_SI_EEESC_SE_Li256ELb1ELb1ELb0ELb0EEENS1_19SingleTileSchedulerILb1ELb0ELb1ELi128EEEEEEEEEvNT_6ParamsE)
        /*0428*/ 	.word	0x00000000


	//----- nvinfo : EIATTR_MIN_STACK_SIZE
	.align		4
.L_188:
        /*042c*/ 	.byte	0x04, 0x12
        /*042e*/ 	.short	(.L_190 - .L_189)
	.align		4
.L_189:
        /*0430*/ 	.word	index@(_ZN7cutlass13device_kernelIN5flash19enable_sm80_to_sm89INS1_16FlashAttnFwdSm80INS1_25CollectiveMainloopFwdSm80ILi8ELi2ELb0EN4cute5tupleIJNS5_1CILi128EEENS7_ILi64EEENS7_ILi192EEEEEELi192ENS_6half_tEfNS_4arch4Sm80ELb1ELb0ELb1ELb1ELb1ELb1ELb1ELb0EEENS1_21CollectiveEpilogueFwdINS6_IJS8_SA_S9_EEENS6_IJNS7_ILi1EEESI_SI_EEESC_SE_Li256ELb1ELb1ELb0ELb0EEENS1_19SingleTileSchedulerILb1ELb0ELb1ELi128EEEEEEEEEvNT_6ParamsE)
        /*0434*/ 	.word	0x00000000


	//----- nvinfo : EIATTR_MIN_STACK_SIZE
	.align		4
.L_190:
        /*0438*/ 	.byte	0x04, 0x12
        /*043a*/ 	.short	(.L_192 - .L_191)
	.align		4
.L_191:
        /*043c*/ 	.word	index@(_ZN7cutlass13device_kernelIN5flash19enable_sm80_to_sm89INS1_16FlashAttnFwdSm80INS1_25CollectiveMainloopFwdSm80ILi8ELi1ELb0EN4cute5tupleIJNS5_1CILi128EEENS7_ILi64EEENS7_ILi192EEEEEELi192ENS_6half_tEfNS_4arch4Sm80ELb0ELb0ELb0ELb0ELb1ELb0ELb1ELb0EEENS1_21CollectiveEpilogueFwdINS6_IJS8_SA_S9_EEENS6_IJNS7_ILi1EEESI_SI_EEESC_SE_Li256ELb0ELb1ELb0ELb0EEENS1_19SingleTileSchedulerILb0ELb0ELb1ELi128EEEEEEEEEvNT_6ParamsE)
        /*0440*/ 	.word	0x00000000


	//----- nvinfo : EIATTR_MIN_STACK_SIZE
	.align		4
.L_192:
        /*0444*/ 	.byte	0x04, 0x12
        /*0446*/ 	.short	(.L_194 - .L_193)
	.align		4
.L_193:
        /*0448*/ 	.word	index@(_ZN7cutlass13device_kernelIN5flash19enable_sm80_to_sm89INS1_16FlashAttnFwdSm80INS1_25CollectiveMainloopFwdSm80ILi8ELi1ELb0EN4cute5tupleIJNS5_1CILi128EEENS7_ILi64EEENS7_ILi192EEEEEELi192ENS_6half_tEfNS_4arch4Sm80ELb0ELb0ELb0ELb1ELb1ELb0ELb1ELb0EEENS1_21CollectiveEpilogueFwdINS6_IJS8_SA_S9_EEENS6_IJNS7_ILi1EEESI_SI_EEESC_SE_Li256ELb1ELb1ELb0ELb0EEENS1_19SingleTileSchedulerILb1ELb0ELb1ELi128EEEEEEEEEvNT_6ParamsE)
        /*044c*/ 	.word	0x00000000


	//----- nvinfo : EIATTR_MIN_STACK_SIZE
	.align		4
.L_194:
        /*0450*/ 	.byte	0x04, 0x12
        /*0452*/ 	.short	(.L_196 - .L_195)
	.align		4
.L_195:
        /*0454*/ 	.word	index@(_ZN7cutlass13device_kernelIN5flash19enable_sm80_to_sm89INS1_16FlashAttnFwdSm80INS1_25CollectiveMainloopFwdSm80ILi8ELi1ELb0EN4cute5tupleIJNS5_1CILi128EEENS7_ILi64EEENS7_ILi192EEEEEELi192ENS_6half_tEfNS_4arch4Sm80ELb0ELb0ELb0ELb1ELb1ELb1ELb1ELb0EEENS1_21CollectiveEpilogueFwdINS6_IJS8_SA_S9_EEENS6_IJNS7_ILi1EEESI_SI_EEESC_SE_Li256ELb1ELb1ELb0ELb0EEENS1_19SingleTileSchedulerILb1ELb0ELb1ELi128EEEEEEEEEvNT_6ParamsE)
        /*0458*/ 	.word	0x00000000


	//----- nvinfo : EIATTR_MIN_STACK_SIZE
	.align		4
.L_196:
        /*045c*/ 	.byte	0x04, 0x12
        /*045e*/ 	.short	(.L_198 - .L_197)
	.align		4
.L_197:
        /*0460*/ 	.word	index@(_ZN7cutlass13device_kernelIN5flash19enable_sm80_to_sm89INS1_16FlashAttnFwdSm80INS1_25CollectiveMainloopFwdSm80ILi8ELi1ELb0EN4cute5tupleIJNS5_1CILi128EEENS7_ILi64EEENS7_ILi192EEEEEELi192ENS_6half_tEfNS_4arch4Sm80ELb0ELb1ELb0ELb0ELb1ELb0ELb1ELb0EEENS1_21CollectiveEpilogueFwdINS6_IJS8_SA_S9_EEENS6_IJNS7_ILi1EEESI_SI_EEESC_SE_Li256ELb0ELb1ELb0ELb0EEENS1_19SingleTileSchedulerILb0ELb0ELb1ELi128EEEEEEEEEvNT_6ParamsE)
        /*0464*/ 	.word	0x00000000


	//----- nvinfo : EIATTR_MIN_STACK_SIZE
	.align		4
.L_198:
        /*0468*/ 	.byte	0x04, 0x12
        /*046a*/ 	.short	(.L_200 - .L_199)
	.align		4
.L_199:
        /*046c*/ 	.word	index@(_ZN7cutlass13device_kernelIN5flash19enable_sm80_to_sm89INS1_16FlashAttnFwdSm80INS1_25CollectiveMainloopFwdSm80ILi8ELi1ELb0EN4cute5tupleIJNS5_1CILi128EEENS7_ILi64EEENS7_ILi192EEEEEELi192ENS_6half_tEfNS_4arch4Sm80ELb0ELb1ELb0ELb1ELb1ELb0ELb1ELb0EEENS1_21CollectiveEpilogueFwdINS6_IJS8_SA_S9_EEENS6_IJNS7_ILi1EEESI_SI_EEESC_SE_Li256ELb1ELb1ELb0ELb0EEENS1_19SingleTileSchedulerILb1ELb0ELb1ELi128EEEEEEEEEvNT_6ParamsE)
        /*0470*/ 	.word	0x00000000


	//----- nvinfo : EIATTR_MIN_STACK_SIZE
	.align		4
.L_200:
        /*0474*/ 	.byte	0x04, 0x12
        /*0476*/ 	.short	(.L_202 - .L_201)
	.align		4
.L_201:
        /*0478*/ 	.word	index@(_ZN7cutlass13device_kernelIN5flash19enable_sm80_to_sm89INS1_16FlashAttnFwdSm80INS1_25CollectiveMainloopFwdSm80ILi8ELi1ELb0EN4cute5tupleIJNS5_1CILi128EEENS7_ILi64EEENS7_ILi192EEEEEELi192ENS_6half_tEfNS_4arch4Sm80ELb0ELb1ELb0ELb1ELb1ELb1ELb1ELb0EEENS1_21CollectiveEpilogueFwdINS6_IJS8_SA_S9_EEENS6_IJNS7_ILi1EEESI_SI_EEESC_SE_Li256ELb1ELb1ELb0ELb0EEENS1_19SingleTileSchedulerILb1ELb0ELb1ELi128EEEEEEEEEvNT_6ParamsE)
        /*047c*/ 	.word	0x00000000


	//----- nvinfo : EIATTR_MIN_STACK_SIZE
	.align		4
.L_202:
        /*0480*/ 	.byte	0x04, 0x12
        /*0482*/ 	.short	(.L_204 - .L_203)
	.align		4
.L_203:
        /*0484*/ 	.word	index@(_ZN7cutlass13device_kernelIN5flash19enable_sm80_to_sm89INS1_16FlashAttnFwdSm80INS1_25CollectiveMainloopFwdSm80ILi8ELi1ELb0EN4cute5tupleIJNS5_1CILi128EEENS7_ILi64EEENS7_ILi192EEEEEELi192ENS_6half_tEfNS_4arch4Sm80ELb1ELb0ELb0ELb0ELb1ELb0ELb1ELb0EEENS1_21CollectiveEpilogueFwdINS6_IJS8_SA_S9_EEENS6_IJNS7_ILi1EEESI_SI_EEESC_SE_Li256ELb0ELb1ELb0ELb0EEENS1_30DynamicPersistentTileSchedulerILi256ELi256ELb0ELb1ELb0EEEEEEEEEvNT_6ParamsE)
        /*0488*/ 	.word	0x00000000


	//----- nvinfo : EIATTR_MIN_STACK_SIZE
	.align		4
.L_204:
        /*048c*/ 	.byte	0x04, 0x12
        /*048e*/ 	.short	(.L_206 - .L_205)
	.align		4
.L_205:
        /*0490*/ 	.word	index@(_ZN7cutlass13device_kernelIN5flash19enable_sm80_to_sm89INS1_16FlashAttnFwdSm80INS1_25CollectiveMainloopFwdSm80ILi8ELi1ELb0EN4cute5tupleIJNS5_1CILi128EEENS7_ILi64EEENS7_ILi192EEEEEELi192ENS_6half_tEfNS_4arch4Sm80ELb1ELb0ELb0ELb1ELb1ELb0ELb1ELb0EEENS1_21CollectiveEpilogueFwdINS6_IJS8_SA_S9_EEENS6_IJNS7_ILi1EEESI_SI_EEESC_SE_Li256ELb1ELb1ELb0ELb0EEENS1_19SingleTileSchedulerILb1ELb0ELb1ELi128EEEEEEEEEvNT_6ParamsE)
        /*0494*/ 	.word	0x00000000


	//----- nvinfo : EIATTR_MIN_STACK_SIZE
	.align		4
.L_206:
        /*0498*/ 	.byte	0x04, 0x12
        /*049a*/ 	.short	(.L_208 - .L_207)
	.align		4
.L_207:
        /*049c*/ 	.word	index@(_ZN7cutlass13device_kernelIN5flash19enable_sm80_to_sm89INS1_16FlashAttnFwdSm80INS1_25CollectiveMainloopFwdSm80ILi8ELi1ELb0EN4cute5tupleIJNS5_1CILi128EEENS7_ILi64EEENS7_ILi192EEEEEELi192ENS_6half_tEfNS_4arch4Sm80ELb1ELb0ELb0ELb1ELb1ELb1ELb1ELb0EEENS1_21CollectiveEpilogueFwdINS6_IJS8_SA_S9_EEENS6_IJNS7_ILi1EEESI_SI_EEESC_SE_Li256ELb1ELb1ELb0ELb0EEENS1_19SingleTileSchedulerILb1ELb0ELb1ELi128EEEEEEEEEvNT_6ParamsE)
        /*04a0*/ 	.word	0x00000000


	//----- nvinfo : EIATTR_MIN_STACK_SIZE
	.align		4
.L_208:
        /*04a4*/ 	.byte	0x04, 0x12
        /*04a6*/ 	.short	(.L_210 - .L_209)
	.align		4
.L_209:
        /*04a8*/ 	.word	index@(_ZN7cutlass13device_kernelIN5flash19enable_sm80_to_sm89INS1_16FlashAttnFwdSm80INS1_25CollectiveMainloopFwdSm80ILi8ELi2ELb0EN4cute5tupleIJNS5_1CILi128EEENS7_ILi64EEENS7_ILi192EEEEEELi192ENS_6half_tEfNS_4arch4Sm80ELb0ELb0ELb0ELb0ELb1ELb0ELb1ELb0EEENS1_21CollectiveEpilogueFwdINS6_IJS8_SA_S9_EEENS6_IJNS7_ILi1EEESI_SI_EEESC_SE_Li256ELb0ELb1ELb0ELb0EEENS1_19SingleTileSchedulerILb0ELb0ELb1ELi128EEEEEEEEEvNT_6ParamsE)
        /*04ac*/ 	.word	0x00000000


	//----- nvinfo : EIATTR_MIN_STACK_SIZE
	.align		4
.L_210:
        /*04b0*/ 	.byte	0x04, 0x12
        /*04b2*/ 	.short	(.L_212 - .L_211)
	.align		4
.L_211:
        /*04b4*/ 	.word	index@(_ZN7cutlass13device_kernelIN5flash19enable_sm80_to_sm89INS1_16FlashAttnFwdSm80INS1_25CollectiveMainloopFwdSm80ILi8ELi2ELb0EN4cute5tupleIJNS5_1CILi128EEENS7_ILi64EEENS7_ILi192EEEEEELi192ENS_6half_tEfNS_4arch4Sm80ELb0ELb0ELb0ELb1ELb1ELb0ELb1ELb0EEENS1_21CollectiveEpilogueFwdINS6_IJS8_SA_S9_EEENS6_IJNS7_ILi1EEESI_SI_EEESC_SE_Li256ELb1ELb1ELb0ELb0EEENS1_19SingleTileSchedulerILb1ELb0ELb1ELi128EEEEEEEEEvNT_6ParamsE)
        /*04b8*/ 	.word	0x00000000


	//----- nvinfo : EIATTR_MIN_STACK_SIZE
	.align		4
.L_212:
        /*04bc*/ 	.byte	0x04, 0x12
        /*04be*/ 	.short	(.L_214 - .L_213)
	.align		4
.L_213:
        /*04c0*/ 	.word	index@(_ZN7cutlass13device_kernelIN5flash19enable_sm80_to_sm89INS1_16FlashAttnFwdSm80INS1_25CollectiveMainloopFwdSm80ILi8ELi2ELb0EN4cute5tupleIJNS5_1CILi128EEENS7_ILi64EEENS7_ILi192EEEEEELi192ENS_6half_tEfNS_4arch4Sm80ELb0ELb0ELb0ELb1ELb1ELb1ELb1ELb0EEENS1_21CollectiveEpilogueFwdINS6_IJS8_SA_S9_EEENS6_IJNS7_ILi1EEESI_SI_EEESC_SE_Li256ELb1ELb1ELb0ELb0EEENS1_19SingleTileSchedulerILb1ELb0ELb1ELi128EEEEEEEEEvNT_6ParamsE)
        /*04c4*/ 	.word	0x00000000


	//----- nvinfo : EIATTR_MIN_STACK_SIZE
	.align		4
.L_214:
        /*04c8*/ 	.byte	0x04, 0x12
        /*04ca*/ 	.short	(.L_216 - .L_215)
	.align		4
.L_215:
        /*04cc*/ 	.word	index@(_ZN7cutlass13device_kernelIN5flash19enable_sm80_to_sm89INS1_16FlashAttnFwdSm80INS1_25CollectiveMainloopFwdSm80ILi8ELi2ELb0EN4cute5tupleIJNS5_1CILi128EEENS7_ILi64EEENS7_ILi192EEEEEELi192ENS_6half_tEfNS_4arch4Sm80ELb0ELb1ELb0ELb0ELb1ELb0ELb1ELb0EEENS1_21CollectiveEpilogueFwdINS6_IJS8_SA_S9_EEENS6_IJNS7_ILi1EEESI_SI_EEESC_SE_Li256ELb0ELb1ELb0ELb0EEENS1_19SingleTileSchedulerILb0ELb0ELb1ELi128EEEEEEEEEvNT_6ParamsE)
        /*04d0*/ 	.word	0x00000000


	//----- nvinfo : EIATTR_MIN_STACK_SIZE
	.align		4
.L_216:
        /*04d4*/ 	.byte	0x04, 0x12
        /*04d6*/ 	.short	(.L_218 - .L_217)
	.align		4
.L_217:
        /*04d8*/ 	.word	index@(_ZN7cutlass13device_kernelIN5flash19enable_sm80_to_sm89INS1_16FlashAttnFwdSm80INS1_25CollectiveMainloopFwdSm80ILi8ELi2ELb0EN4cute5tupleIJNS5_1CILi128EEENS7_ILi64EEENS7_ILi192EEEEEELi192ENS_6half_tEfNS_4arch4Sm80ELb0ELb1ELb0ELb1ELb1ELb0ELb1ELb0EEENS1_21CollectiveEpilogueFwdINS6_IJS8_SA_S9_EEENS6_IJNS7_ILi1EEESI_SI_EEESC_SE_Li256ELb1ELb1ELb0ELb0EEENS1_19SingleTileSchedulerILb1ELb0ELb1ELi128EEEEEEEEEvNT_6ParamsE)
        /*04dc*/ 	.word	0x00000000


	//----- nvinfo : EIATTR_MIN_STACK_SIZE
	.align		4
.L_218:
        /*04e0*/ 	.byte	0x04, 0x12
        /*04e2*/ 	.short	(.L_220 - .L_219)
	.align		4
.L_219:
        /*04e4*/ 	.word	index@(_ZN7cutlass13device_kernelIN5flash19enable_sm80_to_sm89INS1_16FlashAttnFwdSm80INS1_25CollectiveMainloopFwdSm80ILi8ELi2ELb0EN4cute5tupleIJNS5_1CILi128EEENS7_ILi64EEENS7_ILi192EEEEEELi192ENS_6half_tEfNS_4arch4Sm80ELb0ELb1ELb0ELb1ELb1ELb1ELb1ELb0EEENS1_21CollectiveEpilogueFwdINS6_IJS8_SA_S9_EEENS6_IJNS7_ILi1EEESI_SI_EEESC_SE_Li256ELb1ELb1ELb0ELb0EEENS1_19SingleTileSchedulerILb1ELb0ELb1ELi128EEEEEEEEEvNT_6ParamsE)
        /*04e8*/ 	.word	0x00000000


	//----- nvinfo : EIATTR_MIN_STACK_SIZE
	.align		4
.L_220:
        /*04ec*/ 	.byte	0x04, 0x12
        /*04ee*/ 	.short	(.L_222 - .L_221)
	.align		4
.L_221:
        /*04f0*/ 	.word	index@(_ZN7cutlass13device_kernelIN5flash19enable_sm80_to_sm89INS1_16FlashAttnFwdSm80INS1_25CollectiveMainloopFwdSm80ILi8ELi2ELb0EN4cute5tupleIJNS5_1CILi128EEENS7_ILi64EEENS7_ILi192EEEEEELi192ENS_6half_tEfNS_4arch4Sm80ELb1ELb0ELb0ELb0ELb1ELb0ELb1ELb0EEENS1_21CollectiveEpilogueFwdINS6_IJS8_SA_S9_EEENS6_IJNS7_ILi1EEESI_SI_EEESC_SE_Li256ELb0ELb1ELb0ELb0EEENS1_30DynamicPersistentTileSchedulerILi256ELi256ELb0ELb1ELb0EEEEEEEEEvNT_6ParamsE)
        /*04f4*/ 	.word	0x00000000


	//----- nvinfo : EIATTR_MIN_STACK_SIZE
	.align		4
.L_222:
        /*04f8*/ 	.byte	0x04, 0x12
        /*04fa*/ 	.short	(.L_224 - .L_223)
	.align		4
.L_223:
        /*04fc*/ 	.word	index@(_ZN7cutlass13device_kernelIN5flash19enable_sm80_to_sm89INS1_16FlashAttnFwdSm80INS1_25CollectiveMainloopFwdSm80ILi8ELi2ELb0EN4cute5tupleIJNS5_1CILi128EEENS7_ILi64EEENS7_ILi192EEEEEELi192ENS_6half_tEfNS_4arch4Sm80ELb1ELb0ELb0ELb1ELb1ELb0ELb1ELb0EEENS1_21CollectiveEpilogueFwdINS6_IJS8_SA_S9_EEENS6_IJNS7_ILi1EEESI_SI_EEESC_SE_Li256ELb1ELb1ELb0ELb0EEENS1_19SingleTileSchedulerILb1ELb0ELb1ELi128EEEEEEEEEvNT_6ParamsE)
        /*0500*/ 	.word	0x00000000


	//----- nvinfo : EIATTR_MIN_STACK_SIZE
	.align		4
.L_224:
        /*0504*/ 	.byte	0x04, 0x12
        /*0506*/ 	.short	(.L_226 - .L_225)
	.align		4
.L_225:
        /*0508*/ 	.word	index@(_ZN7cutlass13device_kernelIN5flash19enable_sm80_to_sm89INS1_16FlashAttnFwdSm80INS1_25CollectiveMainloopFwdSm80ILi8ELi2ELb0EN4cute5tupleIJNS5_1CILi128EEENS7_ILi64EEENS7_ILi192EEEEEELi192ENS_6half_tEfNS_4arch4Sm80ELb1ELb0ELb0ELb1ELb1ELb1ELb1ELb0EEENS1_21CollectiveEpilogueFwdINS6_IJS8_SA_S9_EEENS6_IJNS7_ILi1EEESI_SI_EEESC_SE_Li256ELb1ELb1ELb0ELb0EEENS1_19SingleTileSchedulerILb1ELb0ELb1ELi128EEEEEEEEEvNT_6ParamsE)
        /*050c*/ 	.word	0x00000000
.L_226:


//--------------------- .nv.compat                --------------------------
	.section	.nv.compat,"",@"SHT_CUDA_COMPAT_INFO"
	.align	4
        /*0000*/ 	.byte	0x02, 0x09, 0x01, 0x00, 0x02, 0x02, 0x01, 0x00, 0x02, 0x05, 0x05, 0x00, 0x03, 0x07, 0x01, 0x01
        /*0010*/ 	.byte	0x02, 0x03, 0x00, 0x00, 0x02, 0x06, 0x01, 0x00, 0x04, 0x0b, 0x08, 0x00, 0x00, 0x00, 0x00, 0x00
        /*0020*/ 	.byte	0x00, 0x00, 0x00, 0x00


//--------------------- .nv.info._ZN7cutlass13device_kernelIN5flash19enable_sm80_to_sm89INS1_16FlashAttnFwdSm80INS1_25CollectiveMainloopFwdSm80ILi8ELi1ELb0EN4cute5tupleIJNS5_1CILi128EEENS7_ILi64EEENS7_ILi192EEEEEELi192ENS_6half_tEfNS_4arch4Sm80ELb0ELb0ELb1ELb0ELb1ELb0ELb1ELb0EEENS1_21CollectiveEpilogueFwdINS6_IJS8_SA_S9_EEENS6_IJNS7_ILi1EEESI_SI_EEESC_SE_Li256ELb0ELb1ELb0ELb0EEENS1_19SingleTileSchedulerILb0ELb0ELb1ELi128EEEEEEEEEvNT_6ParamsE --------------------------
	.section	.nv.info._ZN7cutlass13device_kernelIN5flash19enable_sm80_to_sm89INS1_16FlashAttnFwdSm80INS1_25CollectiveMainloopFwdSm80ILi8ELi1ELb0EN4cute5tupleIJNS5_1CILi128EEENS7_ILi64EEENS7_ILi192EEEEEELi192ENS_6half_tEfNS_4arch4Sm80ELb0ELb0ELb1ELb0ELb1ELb0ELb1ELb0EEENS1_21CollectiveEpilogueFwdINS6_IJS8_SA_S9_EEENS6_IJNS7_ILi1EEESI_SI_EEESC_SE_Li256ELb0ELb1ELb0ELb0EEENS1_19SingleTileSchedulerILb0ELb0ELb1ELi128EEEEEEEEEvNT_6ParamsE,"",@"SHT_CUDA_INFO"
	.sectionflags	@""
	.align	4


	//----- nvinfo : EIATTR_CUDA_API_VERSION
	.align		4
        /*0000*/ 	.byte	0x04, 0x37
        /*0002*/ 	.short	(.L_228 - .L_227)
.L_227:
        /*0004*/ 	.word	0x00000082


	//----- nvinfo : EIATTR_KPARAM_INFO
	.align		4
.L_228:
        /*0008*/ 	.byte	0x04, 0x17
        /*000a*/ 	.short	(.L_230 - .L_229)
.L_229:
        /*000c*/ 	.word	0x00000000
        /*0010*/ 	.short	0x0000
        /*0012*/ 	.short	0x0000
        /*0014*/ 	.byte	0x00, 0xf0, 0x61, 0x10


	//----- nvinfo : EIATTR_SPARSE_MMA_MASK
	.align		4
.L_230:
        /*0018*/ 	.byte	0x03, 0x50
        /*001a*/ 	.short	0x0000


	//----- nvinfo : EIATTR_MAXREG_COUNT
	.align		4
        /*001c*/ 	.byte	0x03, 0x1b
        /*001e*/ 	.short	0x00ff


	//----- nvinfo : EIATTR_MERCURY_ISA_VERSION
	.align		4
        /*0020*/ 	.byte	0x03, 0x5f
        /*0022*/ 	.short	0x0101


	//----- nvinfo : EIATTR_VRC_CTA_INIT_COUNT
	.align		4
        /*0024*/ 	.byte	0x02, 0x4a
	.zero		1
	.zero		1


	//----- nvinfo : EIATTR_EXIT_INSTR_OFFSETS
	.align		4
        /*0028*/ 	.byte	0x04, 0x1c
        /*002a*/ 	.short	(.L_232 - .L_231)


	//   ....[0]....
.L_231:
        /*002c*/ 	.word	0x00000010


	//----- nvinfo : EIATTR_MAX_THREADS
	.align		4
.L_232:
        /*0030*/ 	.byte	0x04, 0x05
        /*0032*/ 	.short	(.L_234 - .L_233)
.L_233:
        /*0034*/ 	.word	0x00000100
        /*0038*/ 	.word	0x00000001
        /*003c*/ 	.word	0x00000001


	//----- nvinfo : EIATTR_CBANK_PARAM_SIZE
	.align		4
.L_234:
        /*0040*/ 	.byte	0x03, 0x19
        /*0042*/ 	.short	0x0418


	//----- nvinfo : EIATTR_PARAM_CBANK
	.align		4
        /*0044*/ 	.byte	0x04, 0x0a
        /*0046*/ 	.short	(.L_236 - .L_235)
	.align		4
.L_235:
        /*0048*/ 	.word	index@(.nv.constant0._ZN7cutlass13device_kernelIN5flash19enable_sm80_to_sm89INS1_16FlashAttnFwdSm80INS1_25CollectiveMainloopFwdSm80ILi8ELi1ELb0EN4cute5tupleIJNS5_1CILi128EEENS7_ILi64EEENS7_ILi192EEEEEELi192ENS_6half_tEfNS_4arch4Sm80ELb0ELb0ELb1ELb0ELb1ELb0ELb1ELb0EEENS1_21CollectiveEpilogueFwdINS6_IJS8_SA_S9_EEENS6_IJNS7_ILi1EEESI_SI_EEESC_SE_Li256ELb0ELb1ELb0ELb0EEENS1_19SingleTileSchedulerILb0ELb0ELb1ELi128EEEEEEEEEvNT_6ParamsE)
        /*004c*/ 	.short	0x0380
        /*004e*/ 	.short	0x0418


	//----- nvinfo : EIATTR_SW_WAR
	.align		4
.L_236:
        /*0050*/ 	.byte	0x04, 0x36
        /*0052*/ 	.short	(.L_238 - .L_237)
.L_237:
        /*0054*/ 	.word	0x00000008
.L_238:


//--------------------- .nv.info._ZN7cutlass13device_kernelIN5flash19enable_sm80_to_sm89INS1_16FlashAttnFwdSm80INS1_25CollectiveMainloopFwdSm80ILi8ELi1ELb0EN4cute5tupleIJNS5_1CILi128EEENS7_ILi64EEENS7_ILi192EEEEEELi192ENS_6half_tEfNS_4arch4Sm80ELb0ELb0ELb1ELb1ELb1ELb0ELb1ELb0EEENS1_21CollectiveEpilogueFwdINS6_IJS8_SA_S9_EEENS6_IJNS7_ILi1EEESI_SI_EEESC_SE_Li256ELb1ELb1ELb0ELb0EEENS1_19SingleTileSchedulerILb1ELb0ELb1ELi128EEEEEEEEEvNT_6ParamsE --------------------------
	.section	.nv.info._ZN7cutlass13device_kernelIN5flash19enable_sm80_to_sm89INS1_16FlashAttnFwdSm80INS1_25CollectiveMainloopFwdSm80ILi8ELi1ELb0EN4cute5tupleIJNS5_1CILi128EEENS7_ILi64EEENS7_ILi192EEEEEELi192ENS_6half_tEfNS_4arch4Sm80ELb0ELb0ELb1ELb1ELb1ELb0ELb1ELb0EEENS1_21CollectiveEpilogueFwdINS6_IJS8_SA_S9_EEENS6_IJNS7_ILi1EEESI_SI_EEESC_SE_Li256ELb1ELb1ELb0ELb0EEENS1_19SingleTileSchedulerILb1ELb0ELb1ELi128EEEEEEEEEvNT_6ParamsE,"",@"SHT_CUDA_INFO"
	.sectionflags	@""
	.align	4


	//----- nvinfo : EIATTR_CUDA_API_VERSION
	.align		4
        /*0000*/ 	.byte	0x04, 0x37
        /*0002*/ 	.short	(.L_240 - .L_239)
.L_239:
        /*0004*/ 	.word	0x00000082


	//----- nvinfo : EIATTR_KPARAM_INFO
	.align		4
.L_240:
        /*0008*/ 	.byte	0x04, 0x17
        /*000a*/ 	.short	(.L_242 - .L_241)
.L_241:
        /*000c*/ 	.word	0x00000000
        /*0010*/ 	.short	0x0000
        /*0012*/ 	.short	0x0000
        /*0014*/ 	.byte	0x00, 0xf0, 0x61, 0x10


	//----- nvinfo : EIATTR_SPARSE_MMA_MASK
	.align		4
.L_242:
        /*0018*/ 	.byte	0x03, 0x50
        /*001a*/ 	.short	0x0000


	//----- nvinfo : EIATTR_MAXREG_COUNT
	.align		4
        /*001c*/ 	.byte	0x03, 0x1b
        /*001e*/ 	.short	0x00ff


	//----- nvinfo : EIATTR_MERCURY_ISA_VERSION
	.align		4
        /*0020*/ 	.byte	0x03, 0x5f
        /*0022*/ 	.short	0x0101


	//----- nvinfo : EIATTR_VRC_CTA_INIT_COUNT
	.align		4
        /*0024*/ 	.byte	0x02, 0x4a
	.zero		1
	.zero		1


	//----- nvinfo : EIATTR_EXIT_INSTR_OFFSETS
	.align		4
        /*0028*/ 	.byte	0x04, 0x1c
        /*002a*/ 	.short	(.L_244 - .L_243)


	//   ....[0]....
.L_243:
        /*002c*/ 	.word	0x00000010


	//----- nvinfo : EIATTR_MAX_THREADS
	.align		4
.L_244:
        /*0030*/ 	.byte	0x04, 0x05
        /*0032*/ 	.short	(.L_246 - .L_245)
.L_245:
        /*0034*/ 	.word	0x00000100
        /*0038*/ 	.word	0x00000001
        /*003c*/ 	.word	0x00000001


	//----- nvinfo : EIATTR_CBANK_PARAM_SIZE
	.align		4
.L_246:
        /*0040*/ 	.byte	0x03, 0x19
        /*0042*/ 	.short	0x0418


	//----- nvinfo : EIATTR_PARAM_CBANK
	.align		4
        /*0044*/ 	.byte	0x04, 0x0a
        /*0046*/ 	.short	(.L_248 - .L_247)
	.align		4
.L_247:
        /*0048*/ 	.word	index@(.nv.constant0._ZN7cutlass13device_kernelIN5flash19enable_sm80_to_sm89INS1_16FlashAttnFwdSm80INS1_25CollectiveMainloopFwdSm80ILi8ELi1ELb0EN4cute5tupleIJNS5_1CILi128EEENS7_ILi64EEENS7_ILi192EEEEEELi192ENS_6half_tEfNS_4arch4Sm80ELb0ELb0ELb1ELb1ELb1ELb0ELb1ELb0EEENS1_21CollectiveEpilogueFwdINS6_IJS8_SA_S9_EEENS6_IJNS7_ILi1EEESI_SI_EEESC_SE_Li256ELb1ELb1ELb0ELb0EEENS1_19SingleTileSchedulerILb1ELb0ELb1ELi128EEEEEEEEEvNT_6ParamsE)
        /*004c*/ 	.short	0x0380
        /*004e*/ 	.short	0x0418


	//----- nvinfo : EIATTR_SW_WAR
	.align		4
.L_248:
        /*0050*/ 	.byte	0x04, 0x36
        /*0052*/ 	.short	(.L_250 - .L_249)
.L_249:
        /*0054*/ 	.word	0x00000008
.L_250:


//--------------------- .nv.info._ZN7cutlass13device_kernelIN5flash19enable_sm80_to_sm89INS1_16FlashAttnFwdSm80INS1_25CollectiveMainloopFwdSm80ILi8ELi1ELb0EN4cute5tupleIJNS5_1CILi128EEENS7_ILi64EEENS7_ILi192EEEEEELi192ENS_6half_tEfNS_4arch4Sm80ELb0ELb0ELb1ELb1ELb1ELb1ELb1ELb0EEENS1_21CollectiveEpilogueFwdINS6_IJS8_SA_S9_EEENS6_IJNS7_ILi1EEESI_SI_EEESC_SE_Li256ELb1ELb1ELb0ELb0EEENS1_19SingleTileSchedulerILb1ELb0ELb1ELi128EEEEEEEEEvNT_6ParamsE --------------------------
	.section	.nv.info._ZN7cutlass13device_kernelIN5flash19enable_sm80_to_sm89INS1_16FlashAttnFwdSm80INS1_25CollectiveMainloopFwdSm80ILi8ELi1ELb0EN4cute5tupleIJNS5_1CILi128EEENS7_ILi64EEENS7_ILi192EEEEEELi192ENS_6half_tEfNS_4arch4Sm80ELb0ELb0ELb1ELb1ELb1ELb1ELb1ELb0EEENS1_21CollectiveEpilogueFwdINS6_IJS8_SA_S9_EEENS6_IJNS7_ILi1EEESI_SI_EEESC_SE_Li256ELb1ELb1ELb0ELb0EEENS1_19SingleTileSchedulerILb1ELb0ELb1ELi128EEEEEEEEEvNT_6ParamsE,"",@"SHT_CUDA_INFO"
	.sectionflags	@""
	.align	4


	//----- nvinfo : EIATTR_CUDA_API_VERSION
	.align		4
        /*0000*/ 	.byte	0x04, 0x37
        /*0002*/ 	.short	(.L_252 - .L_251)
.L_251:
        /*0004*/ 	.word	0x00000082


	//----- nvinfo : EIATTR_KPARAM_INFO
	.align		4
.L_252:
        /*0008*/ 	.byte	0x04, 0x17
        /*000a*/ 	.short	(.L_254 - .L_253)
.L_253:
        /*000c*/ 	.word	0x00000000
        /*0010*/ 	.short	0x0000
        /*0012*/ 	.short	0x0000
        /*0014*/ 	.byte	0x00, 0xf0, 0x61, 0x10


	//----- nvinfo : EIATTR_SPARSE_MMA_MASK
	.align		4
.L_254:
        /*0018*/ 	.byte	0x03, 0x50
        /*001a*/ 	.short	0x0000


	//----- nvinfo : EIATTR_MAXREG_COUNT
	.align		4
        /*001c*/ 	.byte	0x03, 0x1b
        /*001e*/ 	.short	0x00ff


	//----- nvinfo : EIATTR_MERCURY_ISA_VERSION
	.align		4
        /*0020*/ 	.byte	0x03, 0x5f
        /*0022*/ 	.short	0x0101


	//----- nvinfo : EIATTR_VRC_CTA_INIT_COUNT
	.align		4
        /*0024*/ 	.byte	0x02, 0x4a
	.zero		1
	.zero		1


	//----- nvinfo : EIATTR_EXIT_INSTR_OFFSETS
	.align		4
        /*0028*/ 	.byte	0x04, 0x1c
        /*002a*/ 	.short	(.L_256 - .L_255)


	//   ....[0]....
.L_255:
        /*002c*/ 	.word	0x00000010


	//----- nvinfo : EIATTR_MAX_THREADS
	.align		4
.L_256:
        /*0030*/ 	.byte	0x04, 0x05
        /*0032*/ 	.short	(.L_258 - .L_257)
.L_257:
        /*0034*/ 	.word	0x00000100
        /*0038*/ 	.word	0x00000001
        /*003c*/ 	.word	0x00000001


	//----- nvinfo : EIATTR_CBANK_PARAM_SIZE
	.align		4
.L_258:
        /*0040*/ 	.byte	0x03, 0x19
        /*0042*/ 	.short	0x0418


	//----- nvinfo : EIATTR_PARAM_CBANK
	.align		4
        /*0044*/ 	.byte	0x04, 0x0a
        /*0046*/ 	.short	(.L_260 - .L_259)
	.align		4
.L_259:
        /*0048*/ 	.word	index@(.nv.constant0._ZN7cutlass13device_kernelIN5flash19enable_sm80_to_sm89INS1_16FlashAttnFwdSm80INS1_25CollectiveMainloopFwdSm80ILi8ELi1ELb0EN4cute5tupleIJNS5_1CILi128EEENS7_ILi64EEENS7_ILi192EEEEEELi192ENS_6half_tEfNS_4arch4Sm80ELb0ELb0ELb1ELb1ELb1ELb1ELb1ELb0EEENS1_21CollectiveEpilogueFwdINS6_IJS8_SA_S9_EEENS6_IJNS7_ILi1EEESI_SI_EEESC_SE_Li256ELb1ELb1ELb0ELb0EEENS1_19SingleTileSchedulerILb1ELb0ELb1ELi128EEEEEEEEEvNT_6ParamsE)
        /*004c*/ 	.short	0x0380
        /*004e*/ 	.short	0x0418


	//----- nvinfo : EIATTR_SW_WAR
	.align		4
.L_260:
        /*0050*/ 	.byte	0x04, 0x36
        /*0052*/ 	.short	(.L_262 - .L_261)
.L_261:
        /*0054*/ 	.word	0x00000008
.L_262:


//--------------------- .nv.info._ZN7cutlass13device_kernelIN5flash19enable_sm80_to_sm89INS1_16FlashAttnFwdSm80INS1_25CollectiveMainloopFwdSm80ILi8ELi1ELb0EN4cute5tupleIJNS5_1CILi128EEENS7_ILi64EEENS7_ILi192EEEEEELi192ENS_6half_tEfNS_4arch4Sm80ELb0ELb1ELb1ELb0ELb1ELb0ELb1ELb0EEENS1_21CollectiveEpilogueFwdINS6_IJS8_SA_S9_EEENS6_IJNS7_ILi1EEESI_SI_EEESC_SE_Li256ELb0ELb1ELb0ELb0EEENS1_19SingleTileSchedulerILb0ELb0ELb1ELi128EEEEEEEEEvNT_6ParamsE --------------------------
	.section	.nv.info._ZN7cutlass13device_kernelIN5flash19enable_sm80_to_sm89INS1_16FlashAttnFwdSm80INS1_25CollectiveMainloopFwdSm80ILi8ELi1ELb0EN4cute5tupleIJNS5_1CILi128EEENS7_ILi64EEENS7_ILi192EEEEEELi192ENS_6half_tEfNS_4arch4Sm80ELb0ELb1ELb1ELb0ELb1ELb0ELb1ELb0EEENS1_21CollectiveEpilogueFwdINS6_IJS8_SA_S9_EEENS6_IJNS7_ILi1EEESI_SI_EEESC_SE_Li256ELb0ELb1ELb0ELb0EEENS1_19SingleTileSchedulerILb0ELb0ELb1ELi128EEEEEEEEEvNT_6ParamsE,"",@"SHT_CUDA_INFO"
	.sectionflags	@""
	.align	4


	//----- nvinfo : EIATTR_CUDA_API_VERSION
	.align		4
        /*0000*/ 	.byte	0x04, 0x37
        /*0002*/ 	.short	(.L_264 - .L_263)
.L_263:
        /*0004*/ 	.word	0x00000082


	//----- nvinfo : EIATTR_KPARAM_INFO
	.align		4
.L_264:
        /*0008*/ 	.byte	0x04, 0x17
        /*000a*/ 	.short	(.L_266 - .L_265)
.L_265:
        /*000c*/ 	.word	0x00000000
        /*0010*/ 	.short	0x0000
        /*0012*/ 	.short	0x0000
        /*0014*/ 	.byte	0x00, 0xf0, 0x61, 0x10


	//----- nvinfo : EIATTR_SPARSE_MMA_MASK
	.align		4
.L_266:
        /*0018*/ 	.byte	0x03, 0x50
        /*001a*/ 	.short	0x0000


	//----- nvinfo : EIATTR_MAXREG_COUNT
	.align		4
        /*001c*/ 	.byte	0x03, 0x1b
        /*001e*/ 	.short	0x00ff


	//----- nvinfo : EIATTR_MERCURY_ISA_VERSION
	.align		4
        /*0020*/ 	.byte	0x03, 0x5f
        /*0022*/ 	.short	0x0101


	//----- nvinfo : EIATTR_VRC_CTA_INIT_COUNT
	.align		4
        /*0024*/ 	.byte	0x02, 0x4a
	.zero		1
	.zero		1


	//----- nvinfo : EIATTR_EXIT_INSTR_OFFSETS
	.align		4
        /*0028*/ 	.byte	0x04, 0x1c
        /*002a*/ 	.short	(.L_268 - .L_267)


	//   ....[0]....
.L_267:
        /*002c*/ 	.word	0x00000010


	//----- nvinfo : EIATTR_MAX_THREADS
	.align		4
.L_268:
        /*0030*/ 	.byte	0x04, 0x05
        /*0032*/ 	.short	(.L_270 - .L_269)
.L_269:
        /*0034*/ 	.word	0x00000100
        /*0038*/ 	.word	0x00000001
        /*003c*/ 	.word	0x00000001


	//----- nvinfo : EIATTR_CBANK_PARAM_SIZE
	.align		4
.L_270:
        /*0040*/ 	.byte	0x03, 0x19
        /*0042*/ 	.short	0x0418


	//----- nvinfo : EIATTR_PARAM_CBANK
	.align		4
        /*0044*/ 	.byte	0x04, 0x0a
        /*0046*/ 	.short	(.L_272 - .L_271)
	.align		4
.L_271:
        /*0048*/ 	.word	index@(.nv.constant0._ZN7cutlass13device_kernelIN5flash19enable_sm80_to_sm89INS1_16FlashAttnFwdSm80INS1_25CollectiveMainloopFwdSm80ILi8ELi1ELb0EN4cute5tupleIJNS5_1CILi128EEENS7_ILi64EEENS7_ILi192EEEEEELi192ENS_6half_tEfNS_4arch4Sm80ELb0ELb1ELb1ELb0ELb1ELb0ELb1ELb0EEENS1_21CollectiveEpilogueFwdINS6_IJS8_SA_S9_EEENS6_IJNS7_ILi1EEESI_SI_EEESC_SE_Li256ELb0ELb1ELb0ELb0EEENS1_19SingleTileSchedulerILb0ELb0ELb1ELi128EEEEEEEEEvNT_6ParamsE)
        /*004c*/ 	.short	0x0380
        /*004e*/ 	.short	0x0418


	//----- nvinfo : EIATTR_SW_WAR
	.align		4
.L_272:
        /*0050*/ 	.byte	0x04, 0x36
        /*0052*/ 	.short	(.L_274 - .L_273)
.L_273:
        /*0054*/ 	.word	0x00000008
.L_274:


//--------------------- .nv.info._ZN7cutlass13device_kernelIN5flash19enable_sm80_to_sm89INS1_16FlashAttnFwdSm80INS1_25CollectiveMainloopFwdSm80ILi8ELi1ELb0EN4cute5tupleIJNS5_1CILi128EEENS7_ILi64EEENS7_ILi192EEEEEELi192ENS_6half_tEfNS_4arch4Sm80ELb0ELb1ELb1ELb1ELb1ELb0ELb1ELb0EEENS1_21CollectiveEpilogueFwdINS6_IJS8_SA_S9_EEENS6_IJNS7_ILi1EEESI_SI_EEESC_SE_Li256ELb1ELb1ELb0ELb0EEENS1_19SingleTileSchedulerILb1ELb0ELb1ELi128EEEEEEEEEvNT_6ParamsE --------------------------
	.section	.nv.info._ZN7cutlass13device_kernelIN5flash19enable_sm80_to_sm89INS1_16FlashAttnFwdSm80INS1_25CollectiveMainloopFwdSm80ILi8ELi1ELb0EN4cute5tupleIJNS5_1CILi128EEENS7_ILi64EEENS7_ILi192EEEEEELi192ENS_6half_tEfNS_4arch4Sm80ELb0ELb1ELb1ELb1ELb1ELb0ELb1ELb0EEENS1_21CollectiveEpilogueFwdINS6_IJS8_SA_S9_EEENS6_IJNS7_ILi1EEESI_SI_EEESC_SE_Li256ELb1ELb1ELb0ELb0EEENS1_19SingleTileSchedulerILb1ELb0ELb1ELi128EEEEEEEEEvNT_6ParamsE,"",@"SHT_CUDA_INFO"
	.sectionflags	@""
	.align	4


	//----- nvinfo : EIATTR_CUDA_API_VERSION
	.align		4
        /*0000*/ 	.byte	0x04, 0x37
        /*0002*/ 	.short	(.L_276 - .L_275)
.L_275:
        /*0004*/ 	.word	0x00000082


	//----- nvinfo : EIATTR_KPARAM_INFO
	.align		4
.L_276:
        /*0008*/ 	.byte	0x04, 0x17
        /*000a*/ 	.short	(.L_278 - .L_277)
.L_277:
        /*000c*/ 	.word	0x00000000
        /*0010*/ 	.short	0x0000
        /*0012*/ 	.short	0x0000
        /*0014*/ 	.byte	0x00, 0xf0, 0x61, 0x10


	//----- nvinfo : EIATTR_SPARSE_MMA_MASK
	.align		4
.L_278:
        /*0018*/ 	.byte	0x03, 0x50
        /*001a*/ 	.short	0x0000


	//----- nvinfo : EIATTR_MAXREG_COUNT
	.align		4
        /*001c*/ 	.byte	0x03, 0x1b
        /*001e*/ 	.short	0x00ff


	//----- nvinfo : EIATTR_MERCURY_ISA_VERSION
	.align		4
        /*0020*/ 	.byte	0x03, 0x5f
        /*0022*/ 	.short	0x0101


	//----- nvinfo : EIATTR_VRC_CTA_INIT_COUNT
	.align		4
        /*0024*/ 	.byte	0x02, 0x4a
	.zero		1
	.zero		1


	//----- nvinfo : EIATTR_EXIT_INSTR_OFFSETS
	.align		4
        /*0028*/ 	.byte	0x04, 0x1c
        /*002a*/ 	.short	(.L_280 - .L_279)


	//   ....[0]....
.L_279:
        /*002c*/ 	.word	0x00000010


	//----- nvinfo : EIATTR_MAX_THREADS
	.align		4
.L_280:
        /*0030*/ 	.byte	0x04, 0x05
        /*0032*/ 	.short	(.L_282 - .L_281)
.L_281:
        /*0034*/ 	.word	0x00000100
        /*0038*/ 	.word	0x00000001
        /*003c*/ 	.word	0x00000001


	//----- nvinfo : EIATTR_CBANK_PARAM_SIZE
	.align		4
.L_282:
        /*0040*/ 	.byte	0x03, 0x19
        /*0042*/ 	.short	0x0418


	//----- nvinfo : EIATTR_PARAM_CBANK
	.align		4
        /*0044*/ 	.byte	0x04, 0x0a
        /*0046*/ 	.short	(.L_284 - .L_283)
	.align		4
.L_283:
        /*0048*/ 	.word	index@(.nv.constant0._ZN7cutlass13device_kernelIN5flash19enable_sm80_to_sm89INS1_16FlashAttnFwdSm80INS1_25CollectiveMainloopFwdSm80ILi8ELi1ELb0EN4cute5tupleIJNS5_1CILi128EEENS7_ILi64EEENS7_ILi192EEEEEELi192ENS_6half_tEfNS_4arch4Sm80ELb0ELb1ELb1ELb1ELb1ELb0ELb1ELb0EEENS1_21CollectiveEpilogueFwdINS6_IJS8_SA_S9_EEENS6_IJNS7_ILi1EEESI_SI_EEESC_SE_Li256ELb1ELb1ELb0ELb0EEENS1_19SingleTileSchedulerILb1ELb0ELb1ELi128EEEEEEEEEvNT_6ParamsE)
        /*004c*/ 	.short	0x0380
        /*004e*/ 	.short	0x0418


	//----- nvinfo : EIATTR_SW_WAR
	.align		4
.L_284:
        /*0050*/ 	.byte	0x04, 0x36
        /*0052*/ 	.short	(.L_286 - .L_285)
.L_285:
        /*0054*/ 	.word	0x00000008
.L_286:


//--------------------- .nv.info._ZN7cutlass13device_kernelIN5flash19enable_sm80_to_sm89INS1_16FlashAttnFwdSm80INS1_25CollectiveMainloopFwdSm80ILi8ELi1ELb0EN4cute5tupleIJNS5_1CILi128EEENS7_ILi64EEENS7_ILi192EEEEEELi192ENS_6half_tEfNS_4arch4Sm80ELb0ELb1ELb1ELb1ELb1ELb1ELb1ELb0EEENS1_21CollectiveEpilogueFwdINS6_IJS8_SA_S9_EEENS6_IJNS7_ILi1EEESI_SI_EEESC_SE_Li256ELb1ELb1ELb0ELb0EEENS1_19SingleTileSchedulerILb1ELb0ELb1ELi128EEEEEEEEEvNT_6ParamsE --------------------------
	.section	.nv.info._ZN7cutlass13device_kernelIN5flash19enable_sm80_to_sm89INS1_16FlashAttnFwdSm80INS1_25CollectiveMainloopFwdSm80ILi8ELi1ELb0EN4cute5tupleIJNS5_1CILi128EEENS7_ILi64EEENS7_ILi192EEEEEELi192ENS_6half_tEfNS_4arch4Sm80ELb0ELb1ELb1ELb1ELb1ELb1ELb1ELb0EEENS1_21CollectiveEpilogueFwdINS6_IJS8_SA_S9_EEENS6_IJNS7_ILi1EEESI_SI_EEESC_SE_Li256ELb1ELb1ELb0ELb0EEENS1_19SingleTileSchedulerILb1ELb0ELb1ELi128EEEEEEEEEvNT_6ParamsE,"",@"SHT_CUDA_INFO"
	.sectionflags	@""
	.align	4


	//----- nvinfo : EIATTR_CUDA_API_VERSION
	.align		4
        /*0000*/ 	.byte	0x04, 0x37
        /*0002*/ 	.short	(.L_288 - .L_287)
.L_287:
        /*0004*/ 	.word	0x00000082


	//----- nvinfo : EIATTR_KPARAM_INFO
	.align		4
.L_288:
        /*0008*/ 	.byte	0x04, 0x17
        /*000a*/ 	.short	(.L_290 - .L_289)
.L_289:
        /*000c*/ 	.word	0x00000000
        /*0010*/ 	.short	0x0000
        /*0012*/ 	.short	0x0000
        /*0014*/ 	.byte	0x00, 0xf0, 0x61, 0x10


	//----- nvinfo : EIATTR_SPARSE_MMA_MASK
	.align		4
.L_290:
        /*0018*/ 	.byte	0x03, 0x50
        /*001a*/ 	.short	0x0000


	//----- nvinfo : EIATTR_MAXREG_COUNT
	.align		4
        /*001c*/ 	.byte	0x03, 0x1b
        /*001e*/ 	.short	0x00ff


	//----- nvinfo : EIATTR_MERCURY_ISA_VERSION
	.align		4
        /*0020*/ 	.byte	0x03, 0x5f
        /*0022*/ 	.short	0x0101


	//----- nvinfo : EIATTR_VRC_CTA_INIT_COUNT
	.align		4
        /*0024*/ 	.byte	0x02, 0x4a
	.zero		1
	.zero		1


	//----- nvinfo : EIATTR_EXIT_INSTR_OFFSETS
	.align		4
        /*0028*/ 	.byte	0x04, 0x1c
        /*002a*/ 	.short	(.L_292 - .L_291)


	//   ....[0]....
.L_291:
        /*002c*/ 	.word	0x00000010


	//----- nvinfo : EIATTR_MAX_THREADS
	.align		4
.L_292:
        /*0030*/ 	.byte	0x04, 0x05
        /*0032*/ 	.short	(.L_294 - .L_293)
.L_293:
        /*0034*/ 	.word	0x00000100
        /*0038*/ 	.word	0x00000001
        /*003c*/ 	.word	0x00000001


	//----- nvinfo : EIATTR_CBANK_PARAM_SIZE
	.align		4
.L_294:
        /*0040*/ 	.byte	0x03, 0x19
        /*0042*/ 	.short	0x0418


	//----- nvinfo : EIATTR_PARAM_CBANK
	.align		4
        /*0044*/ 	.byte	0x04, 0x0a
        /*0046*/ 	.short	(.L_296 - .L_295)
	.align		4
.L_295:
        /*0048*/ 	.word	index@(.nv.constant0._ZN7cutlass13device_kernelIN5flash19enable_sm80_to_sm89INS1_16FlashAttnFwdSm80INS1_25CollectiveMainloopFwdSm80ILi8ELi1ELb0EN4cute5tupleIJNS5_1CILi128EEENS7_ILi64EEENS7_ILi192EEEEEELi192ENS_6half_tEfNS_4arch4Sm80ELb0ELb1ELb1ELb1ELb1ELb1ELb1ELb0EEENS1_21CollectiveEpilogueFwdINS6_IJS8_SA_S9_EEENS6_IJNS7_ILi1EEESI_SI_EEESC_SE_Li256ELb1ELb1ELb0ELb0EEENS1_19SingleTileSchedulerILb1ELb0ELb1ELi128EEEEEEEEEvNT_6ParamsE)
        /*004c*/ 	.short	0x0380
        /*004e*/ 	.short	0x0418


	//----- nvinfo : EIATTR_SW_WAR
	.align		4
.L_296:
        /*0050*/ 	.byte	0x04, 0x36
        /*0052*/ 	.short	(.L_298 - .L_297)
.L_297:
        /*0054*/ 	.word	0x00000008
.L_298:


//--------------------- .nv.info._ZN7cutlass13device_kernelIN5flash19enable_sm80_to_sm89INS1_16FlashAttnFwdSm80INS1_25CollectiveMainloopFwdSm80ILi8ELi1ELb0EN4cute5tupleIJNS5_1CILi128EEENS7_ILi64EEENS7_ILi192EEEEEELi192ENS_6half_tEfNS_4arch4Sm80ELb1ELb0ELb1ELb0ELb1ELb0ELb1ELb0EEENS1_21CollectiveEpilogueFwdINS6_IJS8_SA_S9_EEENS6_IJNS7_ILi1EEESI_SI_EEESC_SE_Li256ELb0ELb1ELb0ELb0EEENS1_30DynamicPersistentTileSchedulerILi256ELi256ELb0ELb1ELb0EEEEEEEEEvNT_6ParamsE --------------------------
	.section	.nv.info._ZN7cutlass13device_kernelIN5flash19enable_sm80_to_sm89INS1_16FlashAttnFwdSm80INS1_25CollectiveMainloopFwdSm80ILi8ELi1ELb0EN4cute5tupleIJNS5_1CILi128EEENS7_ILi64EEENS7_ILi192EEEEEELi192ENS_6half_tEfNS_4arch4Sm80ELb1ELb0ELb1ELb0ELb1ELb0ELb1ELb0EEENS1_21CollectiveEpilogueFwdINS6_IJS8_SA_S9_EEENS6_IJNS7_ILi1EEESI_SI_EEESC_SE_Li256ELb0ELb1ELb0ELb0EEENS1_30DynamicPersistentTileSchedulerILi256ELi256ELb0ELb1ELb0EEEEEEEEEvNT_6ParamsE,"",@"SHT_CUDA_INFO"
	.sectionflags	@""
	.align	4


	//----- nvinfo : EIATTR_CUDA_API_VERSION
	.align		4
        /*0000*/ 	.byte	0x04, 0x37
        /*0002*/ 	.short	(.L_300 - .L_299)
.L_299:
        /*0004*/ 	.word	0x00000082


	//----- nvinfo : EIATTR_KPARAM_INFO
	.align		4
.L_300:
        /*0008*/ 	.byte	0x04, 0x17
        /*000a*/ 	.short	(.L_302 - .L_301)
.L_301:
        /*000c*/ 	.word	0x00000000
        /*0010*/ 	.short	0x0000
        /*0012*/ 	.short	0x0000
        /*0014*/ 	.byte	0x00, 0xf0, 0xa1, 0x10


	//----- nvinfo : EIATTR_SPARSE_MMA_MASK
	.align		4
.L_302:
        /*0018*/ 	.byte	0x03, 0x50
        /*001a*/ 	.short	0x0000


	//----- nvinfo : EIATTR_MAXREG_COUNT
	.align		4
        /*001c*/ 	.byte	0x03, 0x1b
        /*001e*/ 	.short	0x00ff


	//----- nvinfo : EIATTR_MERCURY_ISA_VERSION
	.align		4
        /*0020*/ 	.byte	0x03, 0x5f
        /*0022*/ 	.short	0x0101


	//----- nvinfo : EIATTR_VRC_CTA_INIT_COUNT
	.align		4
        /*0024*/ 	.byte	0x02, 0x4a
	.zero		1
	.zero		1


	//----- nvinfo : EIATTR_EXIT_INSTR_OFFSETS
	.align		4
        /*0028*/ 	.byte	0x04, 0x1c
        /*002a*/ 	.short	(.L_304 - .L_303)


	//   ....[0]....
.L_303:
        /*002c*/ 	.word	0x00000010


	//----- nvinfo : EIATTR_MAX_THREADS
	.align		4
.L_304:
        /*0030*/ 	.byte	0x04, 0x05
        /*0032*/ 	.short	(.L_306 - .L_305)
.L_305:
        /*0034*/ 	.word	0x00000100
        /*0038*/ 	.word	0x00000001
        /*003c*/ 	.word	0x00000001


	//----- nvinfo : EIATTR_CBANK_PARAM_SIZE
	.align		4
.L_306:
        /*0040*/ 	.byte	0x03, 0x19
        /*0042*/ 	.short	0x0428


	//----- nvinfo : EIATTR_PARAM_CBANK
	.align		4
        /*0044*/ 	.byte	0x04, 0x0a
        /*0046*/ 	.short	(.L_308 - .L_307)
	.align		4
.L_307:
        /*0048*/ 	.word	index@(.nv.constant0._ZN7cutlass13device_kernelIN5flash19enable_sm80_to_sm89INS1_16FlashAttnFwdSm80INS1_25CollectiveMainloopFwdSm80ILi8ELi1ELb0EN4cute5tupleIJNS5_1CILi128EEENS7_ILi64EEENS7_ILi192EEEEEELi192ENS_6half_tEfNS_4arch4Sm80ELb1ELb0ELb1ELb0ELb1ELb0ELb1ELb0EEENS1_21CollectiveEpilogueFwdINS6_IJS8_SA_S9_EEENS6_IJNS7_ILi1EEESI_SI_EEESC_SE_Li256ELb0ELb1ELb0ELb0EEENS1_30DynamicPersistentTileSchedulerILi256ELi256ELb0ELb1ELb0EEEEEEEEEvNT_6ParamsE)
        /*004c*/ 	.short	0x0380
        /*004e*/ 	.short	0x0428


	//----- nvinfo : EIATTR_SW_WAR
	.align		4
.L_308:
        /*0050*/ 	.byte	0x04, 0x36
        /*0052*/ 	.short	(.L_310 - .L_309)
.L_309:
        /*0054*/ 	.word	0x00000008
.L_310:


//--------------------- .nv.info._ZN7cutlass13device_kernelIN5flash19enable_sm80_to_sm89INS1_16FlashAttnFwdSm80INS1_25CollectiveMainloopFwdSm80ILi8ELi1ELb0EN4cute5tupleIJNS5_1CILi128EEENS7_ILi64EEENS7_ILi192EEEEEELi192ENS_6half_tEfNS_4arch4Sm80ELb1ELb0ELb1ELb1ELb1ELb0ELb1ELb0EEENS1_21CollectiveEpilogueFwdINS6_IJS8_SA_S9_EEENS6_IJNS7_ILi1EEESI_SI_EEESC_SE_Li256ELb1ELb1ELb0ELb0EEENS1_19SingleTileSchedulerILb1ELb0ELb1ELi128EEEEEEEEEvNT_6ParamsE --------------------------
	.section	.nv.info._ZN7cutlass13device_kernelIN5flash19enable_sm80_to_sm89INS1_16FlashAttnFwdSm80INS1_25CollectiveMainloopFwdSm80ILi8ELi1ELb0EN4cute5tupleIJNS5_1CILi128EEENS7_ILi64EEENS7_ILi192EEEEEELi192ENS_6half_tEfNS_4arch4Sm80ELb1ELb0ELb1ELb1ELb1ELb0ELb1ELb0EEENS1_21CollectiveEpilogueFwdINS6_IJS8_SA_S9_EEENS6_IJNS7_ILi1EEESI_SI_EEESC_SE_Li256ELb1ELb1ELb0ELb0EEENS1_19SingleTileSchedulerILb1ELb0ELb1ELi128EEEEEEEEEvNT_6ParamsE,"",@"SHT_CUDA_INFO"
	.sectionflags	@""
	.align	4


	//----- nvinfo : EIATTR_CUDA_API_VERSION
	.align		4
        /*0000*/ 	.byte	0x04, 0x37
        /*0002*/ 	.short	(.L_312 - .L_311)
.L_311:
        /*0004*/ 	.word	0x00000082


	//----- nvinfo : EIATTR_KPARAM_INFO
	.align		4
.L_312:
        /*0008*/ 	.byte	0x04, 0x17
        /*000a*/ 	.short	(.L_314 - .L_313)
.L_313:
        /*000c*/ 	.word	0x00000000
        /*0010*/ 	.short	0x0000
        /*0012*/ 	.short	0x0000
        /*0014*/ 	.byte	0x00, 0xf0, 0x61, 0x10


	//----- nvinfo : EIATTR_SPARSE_MMA_MASK
	.align		4
.L_314:
        /*0018*/ 	.byte	0x03, 0x50
        /*001a*/ 	.short	0x0000


	//----- nvinfo : EIATTR_MAXREG_COUNT
	.align		4
        /*001c*/ 	.byte	0x03, 0x1b
        /*001e*/ 	.short	0x00ff


	//----- nvinfo : EIATTR_MERCURY_ISA_VERSION
	.align		4
        /*0020*/ 	.byte	0x03, 0x5f
        /*0022*/ 	.short	0x0101


	//----- nvinfo : EIATTR_VRC_CTA_INIT_COUNT
	.align		4
        /*0024*/ 	.byte	0x02, 0x4a
	.zero		1
	.zero		1


	//----- nvinfo : EIATTR_EXIT_INSTR_OFFSETS
	.align		4
        /*0028*/ 	.byte	0x04, 0x1c
        /*002a*/ 	.short	(.L_316 - .L_315)


	//   ....[0]....
.L_315:
        /*002c*/ 	.word	0x00000010


	//----- nvinfo : EIATTR_MAX_THREADS
	.align		4
.L_316:
        /*0030*/ 	.byte	0x04, 0x05
        /*0032*/ 	.short	(.L_318 - .L_317)
.L_317:
        /*0034*/ 	.word	0x00000100
        /*0038*/ 	.word	0x00000001
        /*003c*/ 	.word	0x00000001


	//----- nvinfo : EIATTR_CBANK_PARAM_SIZE
	.align		4
.L_318:
        /*0040*/ 	.byte	0x03, 0x19
        /*0042*/ 	.short	0x0418


	//----- nvinfo : EIATTR_PARAM_CBANK
	.align		4
        /*0044*/ 	.byte	0x04, 0x0a
        /*0046*/ 	.short	(.L_320 - .L_319)
	.align		4
.L_319:
        /*0048*/ 	.word	index@(.nv.constant0._ZN7cutlass13device_kernelIN5flash19enable_sm80_to_sm89INS1_16FlashAttnFwdSm80INS1_25CollectiveMainloopFwdSm80ILi8ELi1ELb0EN4cute5tupleIJNS5_1CILi128EEENS7_ILi64EEENS7_ILi192EEEEEELi192ENS_6half_tEfNS_4arch4Sm80ELb1ELb0ELb1ELb1ELb1ELb0ELb1ELb0EEENS1_21CollectiveEpilogueFwdINS6_IJS8_SA_S9_EEENS6_IJNS7_ILi1EEESI_SI_EEESC_SE_Li256ELb1ELb1ELb0ELb0EEENS1_19SingleTileSchedulerILb1ELb0ELb1ELi128EEEEEEEEEvNT_6ParamsE)
        /*004c*/ 	.short	0x0380
        /*004e*/ 	.short	0x0418


	//----- nvinfo : EIATTR_SW_WAR
	.align		4
.L_320:
        /*0050*/ 	.byte	0x04, 0x36
        /*0052*/ 	.short	(.L_322 - .L_321)
.L_321:
        /*0054*/ 	.word	0x00000008
.L_322:


//--------------------- .nv.info._ZN7cutlass13device_kernelIN5flash19enable_sm80_to_sm89INS1_16FlashAttnFwdSm80INS1_25CollectiveMainloopFwdSm80ILi8ELi1ELb0EN4cute5tupleIJNS5_1CILi128EEENS7_ILi64EEENS7_ILi192EEEEEELi192ENS_6half_tEfNS_4arch4Sm80ELb1ELb0ELb1ELb1ELb1ELb1ELb1ELb0EEENS1_21CollectiveEpilogueFwdINS6_IJS8_SA_S9_EEENS6_IJNS7_ILi1EEESI_SI_EEESC_SE_Li256ELb1ELb1ELb0ELb0EEENS1_19SingleTileSchedulerILb1ELb0ELb1ELi128EEEEEEEEEvNT_6ParamsE --------------------------
	.section	.nv.info._ZN7cutlass13device_kernelIN5flash19enable_sm80_to_sm89INS1_16FlashAttnFwdSm80INS1_25CollectiveMainloopFwdSm80ILi8ELi1ELb0EN4cute5tupleIJNS5_1CILi128EEENS7_ILi64EEENS7_ILi192EEEEEELi192ENS_6half_tEfNS_4arch4Sm80ELb1ELb0ELb1ELb1ELb1ELb1ELb1ELb0EEENS1_21CollectiveEpilogueFwdINS6_IJS8_SA_S9_EEENS6_IJNS7_ILi1EEESI_SI_EEESC_SE_Li256ELb1ELb1ELb0ELb0EEENS1_19SingleTileSchedulerILb1ELb0ELb1ELi128EEEEEEEEEvNT_6ParamsE,"",@"SHT_CUDA_INFO"
	.sectionflags	@""
	.align	4


	//----- nvinfo : EIATTR_CUDA_API_VERSION
	.align		4
        /*0000*/ 	.byte	0x04, 0x37
        /*0002*/ 	.short	(.L_324 - .L_323)
.L_323:
        /*0004*/ 	.word	0x00000082


	//----- nvinfo : EIATTR_KPARAM_INFO
	.align		4
.L_324:
        /*0008*/ 	.byte	0x04, 0x17
        /*000a*/ 	.short	(.L_326 - .L_325)
.L_325:
        /*000c*/ 	.word	0x00000000
        /*0010*/ 	.short	0x0000
        /*0012*/ 	.short	0x0000
        /*0014*/ 	.byte	0x00, 0xf0, 0x61, 0x10


	//----- nvinfo : EIATTR_SPARSE_MMA_MASK
	.align		4
.L_326:
        /*0018*/ 	.byte	0x03, 0x50
        /*001a*/ 	.short	0x0000


	//----- nvinfo : EIATTR_MAXREG_COUNT
	.align		4
        /*001c*/ 	.byte	0x03, 0x1b
        /*001e*/ 	.short	0x00ff


	//----- nvinfo : EIATTR_MERCURY_ISA_VERSION
	.align		4
        /*0020*/ 	.byte	0x03, 0x5f
        /*0022*/ 	.short	0x0101


	//----- nvinfo : EIATTR_VRC_CTA_INIT_COUNT
	.align		4
        /*0024*/ 	.byte	0x02, 0x4a
	.zero		1
	.zero		1


	//----- nvinfo : EIATTR_EXIT_INSTR_OFFSETS
	.align		4
        /*0028*/ 	.byte	0x04, 0x1c
        /*002a*/ 	.short	(.L_328 - .L_327)


	//   ....[0]....
.L_327:
        /*002c*/ 	.word	0x00000010


	//----- nvinfo : EIATTR_MAX_THREADS
	.align		4
.L_328:
        /*0030*/ 	.byte	0x04, 0x05
        /*0032*/ 	.short	(.L_330 - .L_329)
.L_329:
        /*0034*/ 	.word	0x00000100
        /*0038*/ 	.word	0x00000001
        /*003c*/ 	.word	0x00000001


	//----- nvinfo : EIATTR_CBANK_PARAM_SIZE
	.align		4
.L_330:
        /*0040*/ 	.byte	0x03, 0x19
        /*0042*/ 	.short	0x0418


	//----- nvinfo : EIATTR_PARAM_CBANK
	.align		4
        /*0044*/ 	.byte	0x04, 0x0a
        /*0046*/ 	.short	(.L_332 - .L_331)
	.align		4
.L_331:
        /*0048*/ 	.word	index@(.nv.constant0._ZN7cutlass13device_kernelIN5flash19enable_sm80_to_sm89INS1_16FlashAttnFwdSm80INS1_25CollectiveMainloopFwdSm80ILi8ELi1ELb0EN4cute5tupleIJNS5_1CILi128EEENS7_ILi64EEENS7_ILi192EEEEEELi192ENS_6half_tEfNS_4arch4Sm80ELb1ELb0ELb1ELb1ELb1ELb1ELb1ELb0EEENS1_21CollectiveEpilogueFwdINS6_IJS8_SA_S9_EEENS6_IJNS7_ILi1EEESI_SI_EEESC_SE_Li256ELb1ELb1ELb0ELb0EEENS1_19SingleTileSchedulerILb1ELb0ELb1ELi128EEEEEEEEEvNT_6ParamsE)
        /*004c*/ 	.short	0x0380
        /*004e*/ 	.short	0x0418


	//----- nvinfo : EIATTR_SW_WAR
	.align		4
.L_332:
        /*0050*/ 	.byte	0x04, 0x36
        /*0052*/ 	.short	(.L_334 - .L_333)
.L_333:
        /*0054*/ 	.word	0x00000008
.L_334:


//--------------------- .nv.info._ZN7cutlass13device_kernelIN5flash19enable_sm80_to_sm89INS1_16FlashAttnFwdSm80INS1_25CollectiveMainloopFwdSm80ILi8ELi2ELb0EN4cute5tupleIJNS5_1CILi128EEENS7_ILi64EEENS7_ILi192EEEEEELi192ENS_6half_tEfNS_4arch4Sm80ELb0ELb0ELb1ELb0ELb1ELb0ELb1ELb0EEENS1_21CollectiveEpilogueFwdINS6_IJS8_SA_S9_EEENS6_IJNS7_ILi1EEESI_SI_EEESC_SE_Li256ELb0ELb1ELb0ELb0EEENS1_19SingleTileSchedulerILb0ELb0ELb1ELi128EEEEEEEEEvNT_6ParamsE --------------------------
	.section	.nv.info._ZN7cutlass13device_kernelIN5flash19enable_sm80_to_sm89INS1_16FlashAttnFwdSm80INS1_25CollectiveMainloopFwdSm80ILi8ELi2ELb0EN4cute5tupleIJNS5_1CILi128EEENS7_ILi64EEENS7_ILi192EEEEEELi192ENS_6half_tEfNS_4arch4Sm80ELb0ELb0ELb1ELb0ELb1ELb0ELb1ELb0EEENS1_21CollectiveEpilogueFwdINS6_IJS8_SA_S9_EEENS6_IJNS7_ILi1EEESI_SI_EEESC_SE_Li256ELb0ELb1ELb0ELb0EEENS1_19SingleTileSchedulerILb0ELb0ELb1ELi128EEEEEEEEEvNT_6ParamsE,"",@"SHT_CUDA_INFO"
	.sectionflags	@""
	.align	4


	//----- nvinfo : EIATTR_CUDA_API_VERSION
	.align		4
        /*0000*/ 	.byte	0x04, 0x37
        /*0002*/ 	.short	(.L_336 - .L_335)
.L_335:
        /*0004*/ 	.word	0x00000082


	//----- nvinfo : EIATTR_KPARAM_INFO
	.align		4
.L_336:
        /*0008*/ 	.byte	0x04, 0x17
        /*000a*/ 	.short	(.L_338 - .L_337)
.L_337:
        /*000c*/ 	.word	0x00000000
        /*0010*/ 	.short	0x0000
        /*0012*/ 	.short	0x0000
        /*0014*/ 	.byte	0x00, 0xf0, 0x61, 0x10


	//----- nvinfo : EIATTR_SPARSE_MMA_MASK
	.align		4
.L_338:
        /*0018*/ 	.byte	0x03, 0x50
        /*001a*/ 	.short	0x0000


	//----- nvinfo : EIATTR_MAXREG_COUNT
	.align		4
        /*001c*/ 	.byte	0x03, 0x1b
        /*001e*/ 	.short	0x00ff


	//----- nvinfo : EIATTR_MERCURY_ISA_VERSION
	.align		4
        /*0020*/ 	.byte	0x03, 0x5f
        /*0022*/ 	.short	0x0101


	//----- nvinfo : EIATTR_VRC_CTA_INIT_COUNT
	.align		4
        /*0024*/ 	.byte	0x02, 0x4a
	.zero		1
	.zero		1


	//----- nvinfo : EIATTR_EXIT_INSTR_OFFSETS
	.align		4
        /*0028*/ 	.byte	0x04, 0x1c
        /*002a*/ 	.short	(.L_340 - .L_339)


	//   ....[0]....
.L_339:
        /*002c*/ 	.word	0x00000010


	//----- nvinfo : EIATTR_MAX_THREADS
	.align		4
.L_340:
        /*0030*/ 	.byte	0x04, 0x05
        /*0032*/ 	.short	(.L_342 - .L_341)
.L_341:
        /*0034*/ 	.word	0x00000100
        /*0038*/ 	.word	0x00000001
        /*003c*/ 	.word	0x00000001


	//----- nvinfo : EIATTR_CBANK_PARAM_SIZE
	.align		4
.L_342:
        /*0040*/ 	.byte	0x03, 0x19
        /*0042*/ 	.short	0x0418


	//----- nvinfo : EIATTR_PARAM_CBANK
	.align		4
        /*0044*/ 	.byte	0x04, 0x0a
        /*0046*/ 	.short	(.L_344 - .L_343)
	.align		4
.L_343:
        /*0048*/ 	.word	index@(.nv.constant0._ZN7cutlass13device_kernelIN5flash19enable_sm80_to_sm89INS1_16FlashAttnFwdSm80INS1_25CollectiveMainloopFwdSm80ILi8ELi2ELb0EN4cute5tupleIJNS5_1CILi128EEENS7_ILi64EEENS7_ILi192EEEEEELi192ENS_6half_tEfNS_4arch4Sm80ELb0ELb0ELb1ELb0ELb1ELb0ELb1ELb0EEENS1_21CollectiveEpilogueFwdINS6_IJS8_SA_S9_EEENS6_IJNS7_ILi1EEESI_SI_EEESC_SE_Li256ELb0ELb1ELb0ELb0EEENS1_19SingleTileSchedulerILb0ELb0ELb1ELi128EEEEEEEEEvNT_6ParamsE)
        /*004c*/ 	.short	0x0380
        /*004e*/ 	.short	0x0418


	//----- nvinfo : EIATTR_SW_WAR
	.align		4
.L_344:
        /*0050*/ 	.byte	0x04, 0x36
        /*0052*/ 	.short	(.L_346 - .L_345)
.L_345:
        /*0054*/ 	.word	0x00000008
.L_346:


//--------------------- .nv.info._ZN7cutlass13device_kernelIN5flash19enable_sm80_to_sm89INS1_16FlashAttnFwdSm80INS1_25CollectiveMainloopFwdSm80ILi8ELi2ELb0EN4cute5tupleIJNS5_1CILi128EEENS7_ILi64EEENS7_ILi192EEEEEELi192ENS_6half_tEfNS_4arch4Sm80ELb0ELb0ELb1ELb1ELb1ELb0ELb1ELb0EEENS1_21CollectiveEpilogueFwdINS6_IJS8_SA_S9_EEENS6_IJNS7_ILi1EEESI_SI_EEESC_SE_Li256ELb1ELb1ELb0ELb0EEENS1_19SingleTileSchedulerILb1ELb0ELb1ELi128EEEEEEEEEvNT_6ParamsE --------------------------
	.section	.nv.info._ZN7cutlass13device_kernelIN5flash19enable_sm80_to_sm89INS1_16FlashAttnFwdSm80INS1_25CollectiveMainloopFwdSm80ILi8ELi2ELb0EN4cute5tupleIJNS5_1CILi128EEENS7_ILi64EEENS7_ILi192EEEEEELi192ENS_6half_tEfNS_4arch4Sm80ELb0ELb0ELb1ELb1ELb1ELb0ELb1ELb0EEENS1_21CollectiveEpilogueFwdINS6_IJS8_SA_S9_EEENS6_IJNS7_ILi1EEESI_SI_EEESC_SE_Li256ELb1ELb1ELb0ELb0EEENS1_19SingleTileSchedulerILb1ELb0ELb1ELi128EEEEEEEEEvNT_6ParamsE,"",@"SHT_CUDA_INFO"
	.sectionflags	@""
	.align	4


	//----- nvinfo : EIATTR_CUDA_API_VERSION
	.align		4
        /*0000*/ 	.byte	0x04, 0x37
        /*0002*/ 	.short	(.L_348 - .L_347)
.L_347:
        /*0004*/ 	.word	0x00000082


	//----- nvinfo : EIATTR_KPARAM_INFO
	.align		4
.L_348:
        /*0008*/ 	.byte	0x04, 0x17
        /*000a*/ 	.short	(.L_350 - .L_349)
.L_349:
        /*000c*/ 	.word	0x00000000
        /*0010*/ 	.short	0x0000
        /*0012*/ 	.short	0x0000
        /*0014*/ 	.byte	0x00, 0xf0, 0x61, 0x10


	//----- nvinfo : EIATTR_SPARSE_MMA_MASK
	.align		4
.L_350:
        /*0018*/ 	.byte	0x03, 0x50
        /*001a*/ 	.short	0x0000


	//----- nvinfo : EIATTR_MAXREG_COUNT
	.align		4
        /*001c*/ 	.byte	0x03, 0x1b
        /*001e*/ 	.short	0x00ff


	//----- nvinfo : EIATTR_MERCURY_ISA_VERSION
	.align		4
        /*0020*/ 	.byte	0x03, 0x5f
        /*0022*/ 	.short	0x0101


	//----- nvinfo : EIATTR_VRC_CTA_INIT_COUNT
	.align		4
        /*0024*/ 	.byte	0x02, 0x4a
	.zero		1
	.zero		1


	//----- nvinfo : EIATTR_EXIT_INSTR_OFFSETS
	.align		4
        /*0028*/ 	.byte	0x04, 0x1c
        /*002a*/ 	.short	(.L_352 - .L_351)


	//   ....[0]....
.L_351:
        /*002c*/ 	.word	0x00000010


	//----- nvinfo : EIATTR_MAX_THREADS
	.align		4
.L_352:
        /*0030*/ 	.byte	0x04, 0x05
        /*0032*/ 	.short	(.L_354 - .L_353)
.L_353:
        /*0034*/ 	.word	0x00000100
        /*0038*/ 	.word	0x00000001
        /*003c*/ 	.word	0x00000001


	//----- nvinfo : EIATTR_CBANK_PARAM_SIZE
	.align		4
.L_354:
        /*0040*/ 	.byte	0x03, 0x19
        /*0042*/ 	.short	0x0418


	//----- nvinfo : EIATTR_PARAM_CBANK
	.align		4
        /*0044*/ 	.byte	0x04, 0x0a
        /*0046*/ 	.short	(.L_356 - .L_355)
	.align		4
.L_355:
        /*0048*/ 	.word	index@(.nv.constant0._ZN7cutlass13device_kernelIN5flash19enable_sm80_to_sm89INS1_16FlashAttnFwdSm80INS1_25CollectiveMainloopFwdSm80ILi8ELi2ELb0EN4cute5tupleIJNS5_1CILi128EEENS7_ILi64EEENS7_ILi192EEEEEELi192ENS_6half_tEfNS_4arch4Sm80ELb0ELb0ELb1ELb1ELb1ELb0ELb1ELb0EEENS1_21CollectiveEpilogueFwdINS6_IJS8_SA_S9_EEENS6_IJNS7_ILi1EEESI_SI_EEESC_SE_Li256ELb1ELb1ELb0ELb0EEENS1_19SingleTileSchedulerILb1ELb0ELb1ELi128EEEEEEEEEvNT_6ParamsE)
        /*004c*/ 	.short	0x0380
        /*004e*/ 	.short	0x0418


	//----- nvinfo : EIATTR_SW_WAR
	.align		4
.L_356:
        /*0050*/ 	.byte	0x04, 0x36
        /*0052*/ 	.short	(.L_358 - .L_357)
.L_357:
        /*0054*/ 	.word	0x00000008
.L_358:


//--------------------- .nv.info._ZN7cutlass13device_kernelIN5flash19enable_sm80_to_sm89INS1_16FlashAttnFwdSm80INS1_25CollectiveMainloopFwdSm80ILi8ELi2ELb0EN4cute5tupleIJNS5_1CILi128EEENS7_ILi64EEENS7_ILi192EEEEEELi192ENS_6half_tEfNS_4arch4Sm80ELb0ELb0ELb1ELb1ELb1ELb1ELb1ELb0EEENS1_21CollectiveEpilogueFwdINS6_IJS8_SA_S9_EEENS6_IJNS7_ILi1EEESI_SI_EEESC_SE_Li256ELb1ELb1ELb0ELb0EEENS1_19SingleTileSchedulerILb1ELb0ELb1ELi128EEEEEEEEEvNT_6ParamsE --------------------------
	.section	.nv.info._ZN7cutlass13device_kernelIN5flash19enable_sm80_to_sm89INS1_16FlashAttnFwdSm80INS1_25CollectiveMainloopFwdSm80ILi8ELi2ELb0EN4cute5tupleIJNS5_1CILi128EEENS7_ILi64EEENS7_ILi192EEEEEELi192ENS_6half_tEfNS_4arch4Sm80ELb0ELb0ELb1ELb1ELb1ELb1ELb1ELb0EEENS1_21CollectiveEpilogueFwdINS6_IJS8_SA_S9_EEENS6_IJNS7_ILi1EEESI_SI_EEESC_SE_Li256ELb1ELb1ELb0ELb0EEENS1_19SingleTileSchedulerILb1ELb0ELb1ELi128EEEEEEEEEvNT_6ParamsE,"",@"SHT_CUDA_INFO"
	.sectionflags	@""
	.align	4


	//----- nvinfo : EIATTR_CUDA_API_VERSION
	.align		4
        /*0000*/ 	.byte	0x04, 0x37
        /*0002*/ 	.short	(.L_360 - .L_359)
.L_359:
        /*0004*/ 	.word	0x00000082


	//----- nvinfo : EIATTR_KPARAM_INFO
	.align		4
.L_360:
        /*0008*/ 	.byte	0x04, 0x17
        /*000a*/ 	.short	(.L_362 - .L_361)
.L_361:
        /*000c*/ 	.word	0x00000000
        /*0010*/ 	.short	0x0000
        /*0012*/ 	.short	0x0000
        /*0014*/ 	.byte	0x00, 0xf0, 0x61, 0x10


	//----- nvinfo : EIATTR_SPARSE_MMA_MASK
	.align		4
.L_362:
        /*0018*/ 	.byte	0x03, 0x50
        /*001a*/ 	.short	0x0000


	//----- nvinfo : EIATTR_MAXREG_COUNT
	.align		4
        /*001c*/ 	.byte	0x03, 0x1b
        /*001e*/ 	.short	0x00ff


	//----- nvinfo : EIATTR_MERCURY_ISA_VERSION
	.align		4
        /*0020*/ 	.byte	0x03, 0x5f
        /*0022*/ 	.short	0x0101


	//----- nvinfo : EIATTR_VRC_CTA_INIT_COUNT
	.align		4
        /*0024*/ 	.byte	0x02, 0x4a
	.zero		1
	.zero		1


	//----- nvinfo : EIATTR_EXIT_INSTR_OFFSETS
	.align		4
        /*0028*/ 	.byte	0x04, 0x1c
        /*002a*/ 	.short	(.L_364 - .L_363)


	//   ....[0]....
.L_363:
        /*002c*/ 	.word	0x00000010


	//----- nvinfo : EIATTR_MAX_THREADS
	.align		4
.L_364:
        /*0030*/ 	.byte	0x04, 0x05
        /*0032*/ 	.short	(.L_366 - .L_365)
.L_365:
        /*0034*/ 	.word	0x00000100
        /*0038*/ 	.word	0x00000001
        /*003c*/ 	.word	0x00000001


	//----- nvinfo : EIATTR_CBANK_PARAM_SIZE
	.align		4
.L_366:
        /*0040*/ 	.byte	0x03, 0x19
        /*0042*/ 	.short	0x0418


	//----- nvinfo : EIATTR_PARAM_CBANK
	.align		4
        /*0044*/ 	.byte	0x04, 0x0a
        /*0046*/ 	.short	(.L_368 - .L_367)
	.align		4
.L_367:
        /*0048*/ 	.word	index@(.nv.constant0._ZN7cutlass13device_kernelIN5flash19enable_sm80_to_sm89INS1_16FlashAttnFwdSm80INS1_25CollectiveMainloopFwdSm80ILi8ELi2ELb0EN4cute5tupleIJNS5_1CILi128EEENS7_ILi64EEENS7_ILi192EEEEEELi192ENS_6half_tEfNS_4arch4Sm80ELb0ELb0ELb1ELb1ELb1ELb1ELb1ELb0EEENS1_21CollectiveEpilogueFwdINS6_IJS8_SA_S9_EEENS6_IJNS7_ILi1EEESI_SI_EEESC_SE_Li256ELb1ELb1ELb0ELb0EEENS1_19SingleTileSchedulerILb1ELb0ELb1ELi128EEEEEEEEEvNT_6ParamsE)
        /*004c*/ 	.short	0x0380
        /*004e*/ 	.short	0x0418


	//----- nvinfo : EIATTR_SW_WAR
	.align		4
.L_368:
        /*0050*/ 	.byte	0x04, 0x36
        /*0052*/ 	.short	(.L_370 - .L_369)
.L_369:
        /*0054*/ 	.word	0x00000008
.L_370:


//--------------------- .nv.info._ZN7cutlass13device_kernelIN5flash19enable_sm80_to_sm89INS1_16FlashAttnFwdSm80INS1_25CollectiveMainloopFwdSm80ILi8ELi2ELb0EN4cute5tupleIJNS5_1CILi128EEENS7_ILi64EEENS7_ILi192EEEEEELi192ENS_6half_tEfNS_4arch4Sm80ELb0ELb1ELb1ELb0ELb1ELb0ELb1ELb0EEENS1_21CollectiveEpilogueFwdINS6_IJS8_SA_S9_EEENS6_IJNS7_ILi1EEESI_SI_EEESC_SE_Li256ELb0ELb1ELb0ELb0EEENS1_19SingleTileSchedulerILb0ELb0ELb1ELi128EEEEEEEEEvNT_6ParamsE --------------------------
	.section	.nv.info._ZN7cutlass13device_kernelIN5flash19enable_sm80_to_sm89INS1_16FlashAttnFwdSm80INS1_25CollectiveMainloopFwdSm80ILi8ELi2ELb0EN4cute5tupleIJNS5_1CILi128EEENS7_ILi64EEENS7_ILi192EEEEEELi192ENS_6half_tEfNS_4arch4Sm80ELb0ELb1ELb1ELb0ELb1ELb0ELb1ELb0EEENS1_21CollectiveEpilogueFwdINS6_IJS8_SA_S9_EEENS6_IJNS7_ILi1EEESI_SI_EEESC_SE_Li256ELb0ELb1ELb0ELb0EEENS1_19SingleTileSchedulerILb0ELb0ELb1ELi128EEEEEEEEEvNT_6ParamsE,"",@"SHT_CUDA_INFO"
	.sectionflags	@""
	.align	4


	//----- nvinfo : EIATTR_CUDA_API_VERSION
	.align		4
        /*0000*/ 	.byte	0x04, 0x37
        /*0002*/ 	.short	(.L_372 - .L_371)
.L_371:
        /*0004*/ 	.word	0x00000082


	//----- nvinfo : EIATTR_KPARAM_INFO
	.align		4
.L_372:
        /*0008*/ 	.byte	0x04, 0x17
        /*000a*/ 	.short	(.L_374 - .L_373)
.L_373:
        /*000c*/ 	.word	0x00000000
        /*0010*/ 	.short	0x0000
        /*0012*/ 	.short	0x0000
        /*0014*/ 	.byte	0x00, 0xf0, 0x61, 0x10


	//----- nvinfo : EIATTR_SPARSE_MMA_MASK
	.align		4
.L_374:
        /*0018*/ 	.byte	0x03, 0x50
        /*001a*/ 	.short	0x0000


	//----- nvinfo : EIATTR_MAXREG_COUNT
	.align		4
        /*001c*/ 	.byte	0x03, 0x1b
        /*001e*/ 	.short	0x00ff


	//----- nvinfo : EIATTR_MERCURY_ISA_VERSION
	.align		4
        /*0020*/ 	.byte	0x03, 0x5f
        /*0022*/ 	.short	0x0101


	//----- nvinfo : EIATTR_VRC_CTA_INIT_COUNT
	.align		4
        /*0024*/ 	.byte	0x02, 0x4a
	.zero		1
	.zero		1


	//----- nvinfo : EIATTR_EXIT_INSTR_OFFSETS
	.align		4
        /*0028*/ 	.byte	0x04, 0x1c
        /*002a*/ 	.short	(.L_376 - .L_375)


	//   ....[0]....
.L_375:
        /*002c*/ 	.word	0x00000010


	//----- nvinfo : EIATTR_MAX_THREADS
	.align		4
.L_376:
        /*0030*/ 	.byte	0x04, 0x05
        /*0032*/ 	.short	(.L_378 - .L_377)
.L_377:
        /*0034*/ 	.word	0x00000100
        /*0038*/ 	.word	0x00000001
        /*003c*/ 	.word	0x00000001


	//----- nvinfo : EIATTR_CBANK_PARAM_SIZE
	.align		4
.L_378:
        /*0040*/ 	.byte	0x03, 0x19
        /*0042*/ 	.short	0x0418


	//----- nvinfo : EIATTR_PARAM_CBANK
	.align		4
        /*0044*/ 	.byte	0x04, 0x0a
        /*0046*/ 	.short	(.L_380 - .L_379)
	.align		4
.L_379:
        /*0048*/ 	.word	index@(.nv.constant0._ZN7cutlass13device_kernelIN5flash19enable_sm80_to_sm89INS1_16FlashAttnFwdSm80INS1_25CollectiveMainloopFwdSm80ILi8ELi2ELb0EN4cute5tupleIJNS5_1CILi128EEENS7_ILi64EEENS7_ILi192EEEEEELi192ENS_6half_tEfNS_4arch4Sm80ELb0ELb1ELb1ELb0ELb1ELb0ELb1ELb0EEENS1_21CollectiveEpilogueFwdINS6_IJS8_SA_S9_EEENS6_IJNS7_ILi1EEESI_SI_EEESC_SE_Li256ELb0ELb1ELb0ELb0EEENS1_19SingleTileSchedulerILb0ELb0ELb1ELi128EEEEEEEEEvNT_6ParamsE)
        /*004c*/ 	.short	0x0380
        /*004e*/ 	.short	0x0418


	//----- nvinfo : EIATTR_SW_WAR
	.align		4
.L_380:
        /*0050*/ 	.byte	0x04, 0x36
        /*0052*/ 	.short	(.L_382 - .L_381)
.L_381:
        /*0054*/ 	.word	0x00000008
.L_382:


//--------------------- .nv.info._ZN7cutlass13device_kernelIN5flash19enable_sm80_to_sm89INS1_16FlashAttnFwdSm80INS1_25CollectiveMainloopFwdSm80ILi8ELi2ELb0EN4cute5tupleIJNS5_1CILi128EEENS7_ILi64EEENS7_ILi192EEEEEELi192ENS_6half_tEfNS_4arch4Sm80ELb0ELb1ELb1ELb1ELb1ELb0ELb1ELb0EEENS1_21CollectiveEpilogueFwdINS6_IJS8_SA_S9_EEENS6_IJNS7_ILi1EEESI_SI_EEESC_SE_Li256ELb1ELb1ELb0ELb0EEENS1_19SingleTileSchedulerILb1ELb0ELb1ELi128EEEEEEEEEvNT_6ParamsE --------------------------
	.section	.nv.info._ZN7cutlass13device_kernelIN5flash19enable_sm80_to_sm89INS1_16FlashAttnFwdSm80INS1_25CollectiveMainloopFwdSm80ILi8ELi2ELb0EN4cute5tupleIJNS5_1CILi128EEENS7_ILi64EEENS7_ILi192EEEEEELi192ENS_6half_tEfNS_4arch4Sm80ELb0ELb1ELb1ELb1ELb1ELb0ELb1ELb0EEENS1_21CollectiveEpilogueFwdINS6_IJS8_SA_S9_EEENS6_IJNS7_ILi1EEESI_SI_EEESC_SE_Li256ELb1ELb1ELb0ELb0EEENS1_19SingleTileSchedulerILb1ELb0ELb1ELi128EEEEEEEEEvNT_6ParamsE,"",@"SHT_CUDA_INFO"
	.sectionflags	@""
	.align	4


	//----- nvinfo : EIATTR_CUDA_API_VERSION
	.align		4
        /*0000*/ 	.byte	0x04, 0x37
        /*0002*/ 	.short	(.L_384 - .L_383)
.L_383:
        /*0004*/ 	.word	0x00000082


	//----- nvinfo : EIATTR_KPARAM_INFO
	.align		4
.L_384:
        /*0008*/ 	.byte	0x04, 0x17
        /*000a*/ 	.short	(.L_386 - .L_385)
.L_385:
        /*000c*/ 	.word	0x00000000
        /*0010*/ 	.short	0x0000
        /*0012*/ 	.short	0x0000
        /*0014*/ 	.byte	0x00, 0xf0, 0x61, 0x10


	//----- nvinfo : EIATTR_SPARSE_MMA_MASK
	.align		4
.L_386:
        /*0018*/ 	.byte	0x03, 0x50
        /*001a*/ 	.short	0x0000


	//----- nvinfo : EIATTR_MAXREG_COUNT
	.align		4
        /*001c*/ 	.byte	0x03, 0x1b
        /*001e*/ 	.short	0x00ff


	//----- nvinfo : EIATTR_MERCURY_ISA_VERSION
	.align		4
        /*0020*/ 	.byte	0x03, 0x5f
        /*0022*/ 	.short	0x0101


	//----- nvinfo : EIATTR_VRC_CTA_INIT_COUNT
	.align		4
        /*0024*/ 	.byte	0x02, 0x4a
	.zero		1
	.zero		1


	//----- nvinfo : EIATTR_EXIT_INSTR_OFFSETS
	.align		4
        /*0028*/ 	.byte	0x04, 0x1c
        /*002a*/ 	.short	(.L_388 - .L_387)


	//   ....[0]....
.L_387:
        /*002c*/ 	.word	0x00000010


	//----- nvinfo : EIATTR_MAX_THREADS
	.align		4
.L_388:
        /*0030*/ 	.byte	0x04, 0x05
        /*0032*/ 	.short	(.L_390 - .L_389)
.L_389:
        /*0034*/ 	.word	0x00000100
        /*0038*/ 	.word	0x00000001
        /*003c*/ 	.word	0x00000001


	//----- nvinfo : EIATTR_CBANK_PARAM_SIZE
	.align		4
.L_390:
        /*0040*/ 	.byte	0x03, 0x19
        /*0042*/ 	.short	0x0418


	//----- nvinfo : EIATTR_PARAM_CBANK
	.align		4
        /*0044*/ 	.byte	0x04, 0x0a
        /*0046*/ 	.short	(.L_392 - .L_391)
	.align		4
.L_391:
        /*0048*/ 	.word	index@(.nv.constant0._ZN7cutlass13device_kernelIN5flash19enable_sm80_to_sm89INS1_16FlashAttnFwdSm80INS1_25CollectiveMainloopFwdSm80ILi8ELi2ELb0EN4cute5tupleIJNS5_1CILi128EEENS7_ILi64EEENS7_ILi192EEEEEELi192ENS_6half_tEfNS_4arch4Sm80ELb0ELb1ELb1ELb1ELb1ELb0ELb1ELb0EEENS1_21CollectiveEpilogueFwdINS6_IJS8_SA_S9_EEENS6_IJNS7_ILi1EEESI_SI_EEESC_SE_Li256ELb1ELb1ELb0ELb0EEENS1_19SingleTileSchedulerILb1ELb0ELb1ELi128EEEEEEEEEvNT_6ParamsE)
        /*004c*/ 	.short	0x0380
        /*004e*/ 	.short	0x0418


	//----- nvinfo : EIATTR_SW_WAR
	.align		4
.L_392:
        /*0050*/ 	.byte	0x04, 0x36
        /*0052*/ 	.short	(.L_394 - .L_393)
.L_393:
        /*0054*/ 	.word	0x00000008
.L_394:


//--------------------- .nv.info._ZN7cutlass13device_kernelIN5flash19enable_sm80_to_sm89INS1_16FlashAttnFwdSm80INS1_25CollectiveMainloopFwdSm80ILi8ELi2ELb0EN4cute5tupleIJNS5_1CILi128EEENS7_ILi64EEENS7_ILi192EEEEEELi192ENS_6half_tEfNS_4arch4Sm80ELb0ELb1ELb1ELb1ELb1ELb1ELb1ELb0EEENS1_21CollectiveEpilogueFwdINS6_IJS8_SA_S9_EEENS6_IJNS7_ILi1EEESI_SI_EEESC_SE_Li256ELb1ELb1ELb0ELb0EEENS1_19SingleTileSchedulerILb1ELb0ELb1ELi128EEEEEEEEEvNT_6ParamsE --------------------------
	.section	.nv.info._ZN7cutlass13device_kernelIN5flash19enable_sm80_to_sm89INS1_16FlashAttnFwdSm80INS1_25CollectiveMainloopFwdSm80ILi8ELi2ELb0EN4cute5tupleIJNS5_1CILi128EEENS7_ILi64EEENS7_ILi192EEEEEELi192ENS_6half_tEfNS_4arch4Sm80ELb0ELb1ELb1ELb1ELb1ELb1ELb1ELb0EEENS1_21CollectiveEpilogueFwdINS6_IJS8_SA_S9_EEENS6_IJNS7_ILi1EEESI_SI_EEESC_SE_Li256ELb1ELb1ELb0ELb0EEENS1_19SingleTileSchedulerILb1ELb0ELb1ELi128EEEEEEEEEvNT_6ParamsE,"",@"SHT_CUDA_INFO"
	.sectionflags	@""
	.align	4


	//----- nvinfo : EIATTR_CUDA_API_VERSION
	.align		4
        /*0000*/ 	.byte	0x04, 0x37
        /*0002*/ 	.short	(.L_396 - .L_395)
.L_395:
        /*0004*/ 	.word	0x00000082


	//----- nvinfo : EIATTR_KPARAM_INFO
	.align		4
.L_396:
        /*0008*/ 	.byte	0x04, 0x17
        /*000a*/ 	.short	(.L_398 - .L_397)
.L_397:
        /*000c*/ 	.word	0x00000000
        /*0010*/ 	.short	0x0000
        /*0012*/ 	.short	0x0000
        /*0014*/ 	.byte	0x00, 0xf0, 0x61, 0x10


	//----- nvinfo : EIATTR_SPARSE_MMA_MASK
	.align		4
.L_398:
        /*0018*/ 	.byte	0x03, 0x50
        /*001a*/ 	.short	0x0000


	//----- nvinfo : EIATTR_MAXREG_COUNT
	.align		4
        /*001c*/ 	.byte	0x03, 0x1b
        /*001e*/ 	.short	0x00ff


	//----- nvinfo : EIATTR_MERCURY_ISA_VERSION
	.align		4
        /*0020*/ 	.byte	0x03, 0x5f
        /*0022*/ 	.short	0x0101


	//----- nvinfo : EIATTR_VRC_CTA_INIT_COUNT
	.align		4
        /*0024*/ 	.byte	0x02, 0x4a
	.zero		1
	.zero		1


	//----- nvinfo : EIATTR_EXIT_INSTR_OFFSETS
	.align		4
        /*0028*/ 	.byte	0x04, 0x1c
        /*002a*/ 	.short	(.L_400 - .L_399)


	//   ....[0]....
.L_399:
        /*002c*/ 	.word	0x00000010


	//----- nvinfo : EIATTR_MAX_THREADS
	.align		4
.L_400:
        /*0030*/ 	.byte	0x04, 0x05
        /*0032*/ 	.short	(.L_402 - .L_401)
.L_401:
        /*0034*/ 	.word	0x00000100
        /*0038*/ 	.word	0x00000001
        /*003c*/ 	.word	0x00000001


	//----- nvinfo : EIATTR_CBANK_PARAM_SIZE
	.align		4
.L_402:
        /*0040*/ 	.byte	0x03, 0x19
        /*0042*/ 	.short	0x0418


	//----- nvinfo : EIATTR_PARAM_CBANK
	.align		4
        /*0044*/ 	.byte	0x04, 0x0a
        /*0046*/ 	.short	(.L_404 - .L_403)
	.align		4
.L_403:
        /*0048*/ 	.word	index@(.nv.constant0._ZN7cutlass13device_kernelIN5flash19enable_sm80_to_sm89INS1_16FlashAttnFwdSm80INS1_25CollectiveMainloopFwdSm80ILi8ELi2ELb0EN4cute5tupleIJNS5_1CILi128EEENS7_ILi64EEENS7_ILi192EEEEEELi192ENS_6half_tEfNS_4arch4Sm80ELb0ELb1ELb1ELb1ELb1ELb1ELb1ELb0EEENS1_21CollectiveEpilogueFwdINS6_IJS8_SA_S9_EEENS6_IJNS7_ILi1EEESI_SI_EEESC_SE_Li256ELb1ELb1ELb0ELb0EEENS1_19SingleTileSchedulerILb1ELb0ELb1ELi128EEEEEEEEEvNT_6ParamsE)
        /*004c*/ 	.short	0x0380
        /*004e*/ 	.short	0x0418


	//----- nvinfo : EIATTR_SW_WAR
	.align		4
.L_404:
        /*0050*/ 	.byte	0x04, 0x36
        /*0052*/ 	.short	(.L_406 - .L_405)
.L_405:
        /*0054*/ 	.word	0x00000008
.L_406:


//--------------------- .nv.info._ZN7cutlass13device_kernelIN5flash19enable_sm80_to_sm89INS1_16FlashAttnFwdSm80INS1_25CollectiveMainloopFwdSm80ILi8ELi2ELb0EN4cute5tupleIJNS5_1CILi128EEENS7_ILi64EEENS7_ILi192EEEEEELi192ENS_6half_tEfNS_4arch4Sm80ELb1ELb0ELb1ELb0ELb1ELb0ELb1ELb0EEENS1_21CollectiveEpilogueFwdINS6_IJS8_SA_S9_EEENS6_IJNS7_ILi1EEESI_SI_EEESC_SE_Li256ELb0ELb1ELb0ELb0EEENS1_30DynamicPersistentTileSchedulerILi256ELi256ELb0ELb1ELb0EEEEEEEEEvNT_6ParamsE --------------------------
	.section	.nv.info._ZN7cutlass13device_kernelIN5flash19enable_sm80_to_sm89INS1_16FlashAttnFwdSm80INS1_25CollectiveMainloopFwdSm80ILi8ELi2ELb0EN4cute5tupleIJNS5_1CILi128EEENS7_ILi64EEENS7_ILi192EEEEEELi192ENS_6half_tEfNS_4arch4Sm80ELb1ELb0ELb1ELb0ELb1ELb0ELb1ELb0EEENS1_21CollectiveEpilogueFwdINS6_IJS8_SA_S9_EEENS6_IJNS7_ILi1EEESI_SI_EEESC_SE_Li256ELb0ELb1ELb0ELb0EEENS1_30DynamicPersistentTileSchedulerILi256ELi256ELb0ELb1ELb0EEEEEEEEEvNT_6ParamsE,"",@"SHT_CUDA_INFO"
	.sectionflags	@""
	.align	4


	//----- nvinfo : EIATTR_CUDA_API_VERSION
	.align		4
        /*0000*/ 	.byte	0x04, 0x37
        /*0002*/ 	.short	(.L_408 - .L_407)
.L_407:
        /*0004*/ 	.word	0x00000082


	//----- nvinfo : EIATTR_KPARAM_INFO
	.align		4
.L_408:
        /*0008*/ 	.byte	0x04, 0x17
        /*000a*/ 	.short	(.L_410 - .L_409)
.L_409:
        /*000c*/ 	.word	0x00000000
        /*0010*/ 	.short	0x0000
        /*0012*/ 	.short	0x0000
        /*0014*/ 	.byte	0x00, 0xf0, 0xa1, 0x10


	//----- nvinfo : EIATTR_SPARSE_MMA_MASK
	.align		4
.L_410:
        /*0018*/ 	.byte	0x03, 0x50
        /*001a*/ 	.short	0x0000


	//----- nvinfo : EIATTR_MAXREG_COUNT
	.align		4
        /*001c*/ 	.byte	0x03, 0x1b
        /*001e*/ 	.short	0x00ff


	//----- nvinfo : EIATTR_MERCURY_ISA_VERSION
	.align		4
        /*0020*/ 	.byte	0x03, 0x5f
        /*0022*/ 	.short	0x0101


	//----- nvinfo : EIATTR_VRC_CTA_INIT_COUNT
	.align		4
        /*0024*/ 	.byte	0x02, 0x4a
	.zero		1
	.zero		1


	//----- nvinfo : EIATTR_EXIT_INSTR_OFFSETS
	.align		4
        /*0028*/ 	.byte	0x04, 0x1c
        /*002a*/ 	.short	(.L_412 - .L_411)


	//   ....[0]....
.L_411:
        /*002c*/ 	.word	0x00000010


	//----- nvinfo : EIATTR_MAX_THREADS
	.align		4
.L_412:
        /*0030*/ 	.byte	0x04, 0x05
        /*0032*/ 	.short	(.L_414 - .L_413)
.L_413:
        /*0034*/ 	.word	0x00000100
        /*0038*/ 	.word	0x00000001
        /*003c*/ 	.word	0x00000001


	//----- nvinfo : EIATTR_CBANK_PARAM_SIZE
	.align		4
.L_414:
        /*0040*/ 	.byte	0x03, 0x19
        /*0042*/ 	.short	0x0428


	//----- nvinfo : EIATTR_PARAM_CBANK
	.align		4
        /*0044*/ 	.byte	0x04, 0x0a
        /*0046*/ 	.short	(.L_416 - .L_415)
	.align		4
.L_415:
        /*0048*/ 	.word	index@(.nv.constant0._ZN7cutlass13device_kernelIN5flash19enable_sm80_to_sm89INS1_16FlashAttnFwdSm80INS1_25CollectiveMainloopFwdSm80ILi8ELi2ELb0EN4cute5tupleIJNS5_1CILi128EEENS7_ILi64EEENS7_ILi192EEEEEELi192ENS_6half_tEfNS_4arch4Sm80ELb1ELb0ELb1ELb0ELb1ELb0ELb1ELb0EEENS1_21CollectiveEpilogueFwdINS6_IJS8_SA_S9_EEENS6_IJNS7_ILi1EEESI_SI_EEESC_SE_Li256ELb0ELb1ELb0ELb0EEENS1_30DynamicPersistentTileSchedulerILi256ELi256ELb0ELb1ELb0EEEEEEEEEvNT_6ParamsE)
        /*004c*/ 	.short	0x0380
        /*004e*/ 	.short	0x0428


	//----- nvinfo : EIATTR_SW_WAR
	.align		4
.L_416:
        /*0050*/ 	.byte	0x04, 0x36
        /*0052*/ 	.short	(.L_418 - .L_417)
.L_417:
        /*0054*/ 	.word	0x00000008
.L_418:


//--------------------- .nv.info._ZN7cutlass13device_kernelIN5flash19enable_sm80_to_sm89INS1_16FlashAttnFwdSm80INS1_25CollectiveMainloopFwdSm80ILi8ELi2ELb0EN4cute5tupleIJNS5_1CILi128EEENS7_ILi64EEENS7_ILi192EEEEEELi192ENS_6half_tEfNS_4arch4Sm80ELb1ELb0ELb1ELb1ELb1ELb0ELb1ELb0EEENS1_21CollectiveEpilogueFwdINS6_IJS8_SA_S9_EEENS6_IJNS7_ILi1EEESI_SI_EEESC_SE_Li256ELb1ELb1ELb0ELb0EEENS1_19SingleTileSchedulerILb1ELb0ELb1ELi128EEEEEEEEEvNT_6ParamsE --------------------------
	.section	.nv.info._ZN7cutlass13device_kernelIN5flash19enable_sm80_to_sm89INS1_16FlashAttnFwdSm80INS1_25CollectiveMainloopFwdSm80ILi8ELi2ELb0EN4cute5tupleIJNS5_1CILi128EEENS7_ILi64EEENS7_ILi192EEEEEELi192ENS_6half_tEfNS_4arch4Sm80ELb1ELb0ELb1ELb1ELb1ELb0ELb1ELb0EEENS1_21CollectiveEpilogueFwdINS6_IJS8_SA_S9_EEENS6_IJNS7_ILi1EEESI_SI_EEESC_SE_Li256ELb1ELb1ELb0ELb0EEENS1_19SingleTileSchedulerILb1ELb0ELb1ELi128EEEEEEEEEvNT_6ParamsE,"",@"SHT_CUDA_INFO"
	.sectionflags	@""
	.align	4


	//----- nvinfo : EIATTR_CUDA_API_VERSION
	.align		4
        /*0000*/ 	.byte	0x04, 0x37
        /*0002*/ 	.short	(.L_420 - .L_419)
.L_419:
        /*0004*/ 	.word	0x00000082


	//----- nvinfo : EIATTR_KPARAM_INFO
	.align		4
.L_420:
        /*0008*/ 	.byte	0x04, 0x17
        /*000a*/ 	.short	(.L_422 - .L_421)
.L_421:
        /*000c*/ 	.word	0x00000000
        /*0010*/ 	.short	0x0000
        /*0012*/ 	.short	0x0000
        /*0014*/ 	.byte	0x00, 0xf0, 0x61, 0x10


	//----- nvinfo : EIATTR_SPARSE_MMA_MASK
	.align		4
.L_422:
        /*0018*/ 	.byte	0x03, 0x50
        /*001a*/ 	.short	0x0000


	//----- nvinfo : EIATTR_MAXREG_COUNT
	.align		4
        /*001c*/ 	.byte	0x03, 0x1b
        /*001e*/ 	.short	0x00ff


	//----- nvinfo : EIATTR_MERCURY_ISA_VERSION
	.align		4
        /*0020*/ 	.byte	0x03, 0x5f
        /*0022*/ 	.short	0x0101


	//----- nvinfo : EIATTR_VRC_CTA_INIT_COUNT
	.align		4
        /*0024*/ 	.byte	0x02, 0x4a
	.zero		1
	.zero		1


	//----- nvinfo : EIATTR_EXIT_INSTR_OFFSETS
	.align		4
        /*0028*/ 	.byte	0x04, 0x1c
        /*002a*/ 	.short	(.L_424 - .L_423)


	//   ....[0]....
.L_423:
        /*002c*/ 	.word	0x00000010


	//----- nvinfo : EIATTR_MAX_THREADS
	.align		4
.L_424:
        /*0030*/ 	.byte	0x04, 0x05
        /*0032*/ 	.short	(.L_426 - .L_425)
.L_425:
        /*0034*/ 	.word	0x00000100
        /*0038*/ 	.word	0x00000001
        /*003c*/ 	.word	0x00000001


	//----- nvinfo : EIATTR_CBANK_PARAM_SIZE
	.align		4
.L_426:
        /*0040*/ 	.byte	0x03, 0x19
        /*0042*/ 	.short	0x0418


	//----- nvinfo : EIATTR_PARAM_CBANK
	.align		4
        /*0044*/ 	.byte	0x04, 0x0a
        /*0046*/ 	.short	(.L_428 - .L_427)
	.align		4
.L_427:
        /*0048*/ 	.word	index@(.nv.constant0._ZN7cutlass13device_kernelIN5flash19enable_sm80_to_sm89INS1_16FlashAttnFwdSm80INS1_25CollectiveMainloopFwdSm80ILi8ELi2ELb0EN4cute5tupleIJNS5_1CILi128EEENS7_ILi64EEENS7_ILi192EEEEEELi192ENS_6half_tEfNS_4arch4Sm80ELb1ELb0ELb1ELb1ELb1ELb0ELb1ELb0EEENS1_21CollectiveEpilogueFwdINS6_IJS8_SA_S9_EEENS6_IJNS7_ILi1EEESI_SI_EEESC_SE_Li256ELb1ELb1ELb0ELb0EEENS1_19SingleTileSchedulerILb1ELb0ELb1ELi128EEEEEEEEEvNT_6ParamsE)
        /*004c*/ 	.short	0x0380
        /*004e*/ 	.short	0x0418


	//----- nvinfo : EIATTR_SW_WAR
	.align		4
.L_428:
        /*0050*/ 	.byte	0x04, 0x36
        /*0052*/ 	.short	(.L_430 - .L_429)
.L_429:
        /*0054*/ 	.word	0x00000008
.L_430:


//--------------------- .nv.info._ZN7cutlass13device_kernelIN5flash19enable_sm80_to_sm89INS1_16FlashAttnFwdSm80INS1_25CollectiveMainloopFwdSm80ILi8ELi2ELb0EN4cute5tupleIJNS5_1CILi128EEENS7_ILi64EEENS7_ILi192EEEEEELi192ENS_6half_tEfNS_4arch4Sm80ELb1ELb0ELb1ELb1ELb1ELb1ELb1ELb0EEENS1_21CollectiveEpilogueFwdINS6_IJS8_SA_S9_EEENS6_IJNS7_ILi1EEESI_SI_EEESC_SE_Li256ELb1ELb1ELb0ELb0EEENS1_19SingleTileSchedulerILb1ELb0ELb1ELi128EEEEEEEEEvNT_6ParamsE --------------------------
	.section	.nv.info._ZN7cutlass13device_kernelIN5flash19enable_sm80_to_sm89INS1_16FlashAttnFwdSm80INS1_25CollectiveMainloopFwdSm80ILi8ELi2ELb0EN4cute5tupleIJNS5_1CILi128EEENS7_ILi64EEENS7_ILi192EEEEEELi192ENS_6half_tEfNS_4arch4Sm80ELb1ELb0ELb1ELb1ELb1ELb1ELb1ELb0EEENS1_21CollectiveEpilogueFwdINS6_IJS8_SA_S9_EEENS6_IJNS7_ILi1EEESI_SI_EEESC_SE_Li256ELb1ELb1ELb0ELb0EEENS1_19SingleTileSchedulerILb1ELb0ELb1ELi128EEEEEEEEEvNT_6ParamsE,"",@"SHT_CUDA_INFO"
	.sectionflags	@""
	.align	4


	//----- nvinfo : EIATTR_CUDA_API_VERSION
	.align		4
        /*0000*/ 	.byte	0x04, 0x37
        /*0002*/ 	.short	(.L_432 - .L_431)
.L_431:
        /*0004*/ 	.word	0x00000082


	//----- nvinfo : EIATTR_KPARAM_INFO
	.align		4
.L_432:
        /*0008*/ 	.byte	0x04, 0x17
        /*000a*/ 	.short	(.L_434 - .L_433)
.L_433:
        /*000c*/ 	.word	0x00000000
        /*0010*/ 	.short	0x0000
        /*0012*/ 	.short	0x0000
        /*0014*/ 	.byte	0x00, 0xf0, 0x61, 0x10


	//----- nvinfo : EIATTR_SPARSE_MMA_MASK
	.align		4
.L_434:
        /*0018*/ 	.byte	0x03, 0x50
        /*001a*/ 	.short	0x0000


	//----- nvinfo : EIATTR_MAXREG_COUNT
	.align		4
        /*001c*/ 	.byte	0x03, 0x1b
        /*001e*/ 	.short	0x00ff


	//----- nvinfo : EIATTR_MERCURY_ISA_VERSION
	.align		4
        /*0020*/ 	.byte	0x03, 0x5f
        /*0022*/ 	.short	0x0101


	//----- nvinfo : EIATTR_VRC_CTA_INIT_COUNT
	.align		4
        /*0024*/ 	.byte	0x02, 0x4a
	.zero		1
	.zero		1


	//----- nvinfo : EIATTR_EXIT_INSTR_OFFSETS
	.align		4
        /*0028*/ 	.byte	0x04, 0x1c
        /*002a*/ 	.short	(.L_436 - .L_435)


	//   ....[0]....
.L_435:
        /*002c*/ 	.word	0x00000010


	//----- nvinfo : EIATTR_MAX_THREADS
	.align		4
.L_436:
        /*0030*/ 	.byte	0x04, 0x05
        /*0032*/ 	.short	(.L_438 - .L_437)
.L_437:
        /*0034*/ 	.word	0x00000100
        /*0038*/ 	.word	0x00000001
        /*003c*/ 	.word	0x00000001


	//----- nvinfo : EIATTR_CBANK_PARAM_SIZE
	.align		4
.L_438:
        /*0040*/ 	.byte	0x03, 0x19
        /*0042*/ 	.short	0x0418


	//----- nvinfo : EIATTR_PARAM_CBANK
	.align		4
        /*0044*/ 	.byte	0x04, 0x0a
        /*0046*/ 	.short	(.L_440 - .L_439)
	.align		4
.L_439:
        /*0048*/ 	.word	index@(.nv.constant0._ZN7cutlass13device_kernelIN5flash19enable_sm80_to_sm89INS1_16FlashAttnFwdSm80INS1_25CollectiveMainloopFwdSm80ILi8ELi2ELb0EN4cute5tupleIJNS5_1CILi128EEENS7_ILi64EEENS7_ILi192EEEEEELi192ENS_6half_tEfNS_4arch4Sm80ELb1ELb0ELb1ELb1ELb1ELb1ELb1ELb0EEENS1_21CollectiveEpilogueFwdINS6_IJS8_SA_S9_EEENS6_IJNS7_ILi1EEESI_SI_EEESC_SE_Li256ELb1ELb1ELb0ELb0EEENS1_19SingleTileSchedulerILb1ELb0ELb1ELi128EEEEEEEEEvNT_6ParamsE)
        /*004c*/ 	.short	0x0380
        /*004e*/ 	.short	0x0418


	//----- nvinfo : EIATTR_SW_WAR
	.align		4
.L_440:
        /*0050*/ 	.byte	0x04, 0x36
        /*0052*/ 	.short	(.L_442 - .L_441)
.L_441:
        /*0054*/ 	.word	0x00000008
.L_442:


//--------------------- .nv.info._ZN7cutlass13device_kernelIN5flash19enable_sm80_to_sm89INS1_16FlashAttnFwdSm80INS1_25CollectiveMainloopFwdSm80ILi8ELi1ELb0EN4cute5tupleIJNS5_1CILi128EEENS7_ILi64EEENS7_ILi192EEEEEELi192ENS_6half_tEfNS_4arch4Sm80ELb0ELb0ELb0ELb0ELb1ELb0ELb1ELb0EEENS1_21CollectiveEpilogueFwdINS6_IJS8_SA_S9_EEENS6_IJNS7_ILi1EEESI_SI_EEESC_SE_Li256ELb0ELb1ELb0ELb0EEENS1_19SingleTileSchedulerILb0ELb0ELb1ELi128EEEEEEEEEvNT_6ParamsE --------------------------
	.section	.nv.info._ZN7cutlass13device_kernelIN5flash19enable_sm80_to_sm89INS1_16FlashAttnFwdSm80INS1_25CollectiveMainloopFwdSm80ILi8ELi1ELb0EN4cute5tupleIJNS5_1CILi128EEENS7_ILi64EEENS7_ILi192EEEEEELi192ENS_6half_tEfNS_4arch4Sm80ELb0ELb0ELb0ELb0ELb1ELb0ELb1ELb0EEENS1_21CollectiveEpilogueFwdINS6_IJS8_SA_S9_EEENS6_IJNS7_ILi1EEESI_SI_EEESC_SE_Li256ELb0ELb1ELb0ELb0EEENS1_19SingleTileSchedulerILb0ELb0ELb1ELi128EEEEEEEEEvNT_6ParamsE,"",@"SHT_CUDA_INFO"
	.sectionflags	@""
	.align	4


	//----- nvinfo : EIATTR_CUDA_API_VERSION
	.align		4
        /*0000*/ 	.byte	0x04, 0x37
        /*0002*/ 	.short	(.L_444 - .L_443)
.L_443:
        /*0004*/ 	.word	0x00000082


	//----- nvinfo : EIATTR_KPARAM_INFO
	.align		4
.L_444:
        /*0008*/ 	.byte	0x04, 0x17
        /*000a*/ 	.short	(.L_446 - .L_445)
.L_445:
        /*000c*/ 	.word	0x00000000
        /*0010*/ 	.short	0x0000
        /*0012*/ 	.short	0x0000
        /*0014*/ 	.byte	0x00, 0xf0, 0x61, 0x10


	//----- nvinfo : EIATTR_SPARSE_MMA_MASK
	.align		4
.L_446:
        /*0018*/ 	.byte	0x03, 0x50
        /*001a*/ 	.short	0x0000


	//----- nvinfo : EIATTR_MAXREG_COUNT
	.align		4
        /*001c*/ 	.byte	0x03, 0x1b
        /*001e*/ 	.short	0x00ff


	//----- nvinfo : EIATTR_MERCURY_ISA_VERSION
	.align		4
        /*0020*/ 	.byte	0x03, 0x5f
        /*0022*/ 	.short	0x0101


	//----- nvinfo : EIATTR_VRC_CTA_INIT_COUNT
	.align		4
        /*0024*/ 	.byte	0x02, 0x4a
	.zero		1
	.zero		1


	//----- nvinfo : EIATTR_EXIT_INSTR_OFFSETS
	.align		4
        /*0028*/ 	.byte	0x04, 0x1c
        /*002a*/ 	.short	(.L_448 - .L_447)


	//   ....[0]....
.L_447:
        /*002c*/ 	.word	0x00000010


	//----- nvinfo : EIATTR_MAX_THREADS
	.align		4
.L_448:
        /*0030*/ 	.byte	0x04, 0x05
        /*0032*/ 	.short	(.L_450 - .L_449)
.L_449:
        /*0034*/ 	.word	0x00000100
        /*0038*/ 	.word	0x00000001
        /*003c*/ 	.word	0x00000001


	//----- nvinfo : EIATTR_CBANK_PARAM_SIZE
	.align		4
.L_450:
        /*0040*/ 	.byte	0x03, 0x19
        /*0042*/ 	.short	0x0418


	//----- nvinfo : EIATTR_PARAM_CBANK
	.align		4
        /*0044*/ 	.byte	0x04, 0x0a
        /*0046*/ 	.short	(.L_452 - .L_451)
	.align		4
.L_451:
        /*0048*/ 	.word	index@(.nv.constant0._ZN7cutlass13device_kernelIN5flash19enable_sm80_to_sm89INS1_16FlashAttnFwdSm80INS1_25CollectiveMainloopFwdSm80ILi8ELi1ELb0EN4cute5tupleIJNS5_1CILi128EEENS7_ILi64EEENS7_ILi192EEEEEELi192ENS_6half_tEfNS_4arch4Sm80ELb0ELb0ELb0ELb0ELb1ELb0ELb1ELb0EEENS1_21CollectiveEpilogueFwdINS6_IJS8_SA_S9_EEENS6_IJNS7_ILi1EEESI_SI_EEESC_SE_Li256ELb0ELb1ELb0ELb0EEENS1_19SingleTileSchedulerILb0ELb0ELb1ELi128EEEEEEEEEvNT_6ParamsE)
        /*004c*/ 	.short	0x0380
        /*004e*/ 	.short	0x0418


	//----- nvinfo : EIATTR_SW_WAR
	.align		4
.L_452:
        /*0050*/ 	.byte	0x04, 0x36
        /*0052*/ 	.short	(.L_454 - .L_453)
.L_453:
        /*0054*/ 	.word	0x00000008
.L_454:


//--------------------- .nv.info._ZN7cutlass13device_kernelIN5flash19enable_sm80_to_sm89INS1_16FlashAttnFwdSm80INS1_25CollectiveMainloopFwdSm80ILi8ELi1ELb0EN4cute5tupleIJNS5_1CILi128EEENS7_ILi64EEENS7_ILi192EEEEEELi192ENS_6half_tEfNS_4arch4Sm80ELb0ELb0ELb0ELb1ELb1ELb0ELb1ELb0EEENS1_21CollectiveEpilogueFwdINS6_IJS8_SA_S9_EEENS6_IJNS7_ILi1EEESI_SI_EEESC_SE_Li256ELb1ELb1ELb0ELb0EEENS1_19SingleTileSchedulerILb1ELb0ELb1ELi128EEEEEEEEEvNT_6ParamsE --------------------------
	.section	.nv.info._ZN7cutlass13device_kernelIN5flash19enable_sm80_to_sm89INS1_16FlashAttnFwdSm80INS1_25CollectiveMainloopFwdSm80ILi8ELi1ELb0EN4cute5tupleIJNS5_1CILi128EEENS7_ILi64EEENS7_ILi192EEEEEELi192ENS_6half_tEfNS_4arch4Sm80ELb0ELb0ELb0ELb1ELb1ELb0ELb1ELb0EEENS1_21CollectiveEpilogueFwdINS6_IJS8_SA_S9_EEENS6_IJNS7_ILi1EEESI_SI_EEESC_SE_Li256ELb1ELb1ELb0ELb0EEENS1_19SingleTileSchedulerILb1ELb0ELb1ELi128EEEEEEEEEvNT_6ParamsE,"",@"SHT_CUDA_INFO"
	.sectionflags	@""
	.align	4


	//----- nvinfo : EIATTR_CUDA_API_VERSION
	.align		4
        /*0000*/ 	.byte	0x04, 0x37
        /*0002*/ 	.short	(.L_456 - .L_455)
.L_455:
        /*0004*/ 	.word	0x00000082


	//----- nvinfo : EIATTR_KPARAM_INFO
	.align		4
.L_456:
        /*0008*/ 	.byte	0x04, 0x17
        /*000a*/ 	.short	(.L_458 - .L_457)
.L_457:
        /*000c*/ 	.word	0x00000000
        /*0010*/ 	.short	0x0000
        /*0012*/ 	.short	0x0000
        /*0014*/ 	.byte	0x00, 0xf0, 0x61, 0x10


	//----- nvinfo : EIATTR_SPARSE_MMA_MASK
	.align		4
.L_458:
        /*0018*/ 	.byte	0x03, 0x50
        /*001a*/ 	.short	0x0000


	//----- nvinfo : EIATTR_MAXREG_COUNT
	.align		4
        /*001c*/ 	.byte	0x03, 0x1b
        /*001e*/ 	.short	0x00ff


	//----- nvinfo : EIATTR_MERCURY_ISA_VERSION
	.align		4
        /*0020*/ 	.byte	0x03, 0x5f
        /*0022*/ 	.short	0x0101


	//----- nvinfo : EIATTR_VRC_CTA_INIT_COUNT
	.align		4
        /*0024*/ 	.byte	0x02, 0x4a
	.zero		1
	.zero		1


	//----- nvinfo : EIATTR_EXIT_INSTR_OFFSETS
	.align		4
        /*0028*/ 	.byte	0x04, 0x1c
        /*002a*/ 	.short	(.L_460 - .L_459)


	//   ....[0]....
.L_459:
        /*002c*/ 	.word	0x00000010


	//----- nvinfo : EIATTR_MAX_THREADS
	.align		4
.L_460:
        /*0030*/ 	.byte	0x04, 0x05
        /*0032*/ 	.short	(.L_462 - .L_461)
.L_461:
        /*0034*/ 	.word	0x00000100
        /*0038*/ 	.word	0x00000001
        /*003c*/ 	.word	0x00000001


	//----- nvinfo : EIATTR_CBANK_PARAM_SIZE
	.align		4
.L_462:
        /*0040*/ 	.byte	0x03, 0x19
        /*0042*/ 	.short	0x0418


	//----- nvinfo : EIATTR_PARAM_CBANK
	.align		4
        /*0044*/ 	.byte	0x04, 0x0a
        /*0046*/ 	.short	(.L_464 - .L_463)
	.align		4
.L_463:
        /*0048*/ 	.word	index@(.nv.constant0._ZN7cutlass13device_kernelIN5flash19enable_sm80_to_sm89INS1_16FlashAttnFwdSm80INS1_25CollectiveMainloopFwdSm80ILi8ELi1ELb0EN4cute5tupleIJNS5_1CILi128EEENS7_ILi64EEENS7_ILi192EEEEEELi192ENS_6half_tEfNS_4arch4Sm80ELb0ELb0ELb0ELb1ELb1ELb0ELb1ELb0EEENS1_21CollectiveEpilogueFwdINS6_IJS8_SA_S9_EEENS6_IJNS7_ILi1EEESI_SI_EEESC_SE_Li256ELb1ELb1ELb0ELb0EEENS1_19SingleTileSchedulerILb1ELb0ELb1ELi128EEEEEEEEEvNT_6ParamsE)
        /*004c*/ 	.short	0x0380
        /*004e*/ 	.short	0x0418


	//----- nvinfo : EIATTR_SW_WAR
	.align		4
.L_464:
        /*0050*/ 	.byte	0x04, 0x36
        /*0052*/ 	.short	(.L_466 - .L_465)
.L_465:
        /*0054*/ 	.word	0x00000008
.L_466:


//--------------------- .nv.info._ZN7cutlass13device_kernelIN5flash19enable_sm80_to_sm89INS1_16FlashAttnFwdSm80INS1_25CollectiveMainloopFwdSm80ILi8ELi1ELb0EN4cute5tupleIJNS5_1CILi128EEENS7_ILi64EEENS7_ILi192EEEEEELi192ENS_6half_tEfNS_4arch4Sm80ELb0ELb0ELb0ELb1ELb1ELb1ELb1ELb0EEENS1_21CollectiveEpilogueFwdINS6_IJS8_SA_S9_EEENS6_IJNS7_ILi1EEESI_SI_EEESC_SE_Li256ELb1ELb1ELb0ELb0EEENS1_19SingleTileSchedulerILb1ELb0ELb1ELi128EEEEEEEEEvNT_6ParamsE --------------------------
	.section	.nv.info._ZN7cutlass13device_kernelIN5flash19enable_sm80_to_sm89INS1_16FlashAttnFwdSm80INS1_25CollectiveMainloopFwdSm80ILi8ELi1ELb0EN4cute5tupleIJNS5_1CILi128EEENS7_ILi64EEENS7_ILi192EEEEEELi192ENS_6half_tEfNS_4arch4Sm80ELb0ELb0ELb0ELb1ELb1ELb1ELb1ELb0EEENS1_21CollectiveEpilogueFwdINS6_IJS8_SA_S9_EEENS6_IJNS7_ILi1EEESI_SI_EEESC_SE_Li256ELb1ELb1ELb0ELb0EEENS1_19SingleTileSchedulerILb1ELb0ELb1ELi128EEEEEEEEEvNT_6ParamsE,"",@"SHT_CUDA_INFO"
	.sectionflags	@""
	.align	4


	//----- nvinfo : EIATTR_CUDA_API_VERSION
	.align		4
        /*0000*/ 	.byte	0x04, 0x37
        /*0002*/ 	.short	(.L_468 - .L_467)
.L_467:
        /*0004*/ 	.word	0x00000082


	//----- nvinfo : EIATTR_KPARAM_INFO
	.align		4
.L_468:
        /*0008*/ 	.byte	0x04, 0x17
        /*000a*/ 	.short	(.L_470 - .L_469)
.L_469:
        /*000c*/ 	.word	0x00000000
        /*0010*/ 	.short	0x0000
        /*0012*/ 	.short	0x0000
        /*0014*/ 	.byte	0x00, 0xf0, 0x61, 0x10


	//----- nvinfo : EIATTR_SPARSE_MMA_MASK
	.align		4
.L_470:
        /*0018*/ 	.byte	0x03, 0x50
        /*001a*/ 	.short	0x0000


	//----- nvinfo : EIATTR_MAXREG_COUNT
	.align		4
        /*001c*/ 	.byte	0x03, 0x1b
        /*001e*/ 	.short	0x00ff


	//----- nvinfo : EIATTR_MERCURY_ISA_VERSION
	.align		4
        /*0020*/ 	.byte	0x03, 0x5f
        /*0022*/ 	.short	0x0101


	//----- nvinfo : EIATTR_VRC_CTA_INIT_COUNT
	.align		4
        /*0024*/ 	.byte	0x02, 0x4a
	.zero		1
	.zero		1


	//----- nvinfo : EIATTR_EXIT_INSTR_OFFSETS
	.align		4
        /*0028*/ 	.byte	0x04, 0x1c
        /*002a*/ 	.short	(.L_472 - .L_471)


	//   ....[0]....
.L_471:
        /*002c*/ 	.word	0x00000010


	//----- nvinfo : EIATTR_MAX_THREADS
	.align		4
.L_472:
        /*0030*/ 	.byte	0x04, 0x05
        /*0032*/ 	.short	(.L_474 - .L_473)
.L_473:
        /*0034*/ 	.word	0x00000100
        /*0038*/ 	.word	0x00000001
        /*003c*/ 	.word	0x00000001


	//----- nvinfo : EIATTR_CBANK_PARAM_SIZE
	.align		4
.L_474:
        /*0040*/ 	.byte	0x03, 0x19
        /*0042*/ 	.short	0x0418


	//----- nvinfo : EIATTR_PARAM_CBANK
	.align		4
        /*0044*/ 	.byte	0x04, 0x0a
        /*0046*/ 	.short	(.L_476 - .L_475)
	.align		4
.L_475:
        /*0048*/ 	.word	index@(.nv.constant0._ZN7cutlass13device_kernelIN5flash19enable_sm80_to_sm89INS1_16FlashAttnFwdSm80INS1_25CollectiveMainloopFwdSm80ILi8ELi1ELb0EN4cute5tupleIJNS5_1CILi128EEENS7_ILi64EEENS7_ILi192EEEEEELi192ENS_6half_tEfNS_4arch4Sm80ELb0ELb0ELb0ELb1ELb1ELb1ELb1ELb0EEENS1_21CollectiveEpilogueFwdINS6_IJS8_SA_S9_EEENS6_IJNS7_ILi1EEESI_SI_EEESC_SE_Li256ELb1ELb1ELb0ELb0EEENS1_19SingleTileSchedulerILb1ELb0ELb1ELi128EEEEEEEEEvNT_6ParamsE)
        /*004c*/ 	.short	0x0380
        /*004e*/ 	.short	0x0418


	//----- nvinfo : EIATTR_SW_WAR
	.align		4
.L_476:
        /*0050*/ 	.byte	0x04, 0x36
        /*0052*/ 	.short	(.L_478 - .L_477)
.L_477:
        /*0054*/ 	.word	0x00000008
.L_478:


//--------------------- .nv.info._ZN7cutlass13device_kernelIN5flash19enable_sm80_to_sm89INS1_16FlashAttnFwdSm80INS1_25CollectiveMainloopFwdSm80ILi8ELi1ELb0EN4cute5tupleIJNS5_1CILi128EEENS7_ILi64EEENS7_ILi192EEEEEELi192ENS_6half_tEfNS_4arch4Sm80ELb0ELb1ELb0ELb0ELb1ELb0ELb1ELb0EEENS1_21CollectiveEpilogueFwdINS6_IJS8_SA_S9_EEENS6_IJNS7_ILi1EEESI_SI_EEESC_SE_Li256ELb0ELb1ELb0ELb0EEENS1_19SingleTileSchedulerILb0ELb0ELb1ELi128EEEEEEEEEvNT_6ParamsE --------------------------
	.section	.nv.info._ZN7cutlass13device_kernelIN5flash19enable_sm80_to_sm89INS1_16FlashAttnFwdSm80INS1_25CollectiveMainloopFwdSm80ILi8ELi1ELb0EN4cute5tupleIJNS5_1CILi128EEENS7_ILi64EEENS7_ILi192EEEEEELi192ENS_6half_tEfNS_4arch4Sm80ELb0ELb1ELb0ELb0ELb1ELb0ELb1ELb0EEENS1_21CollectiveEpilogueFwdINS6_IJS8_SA_S9_EEENS6_IJNS7_ILi1EEESI_SI_EEESC_SE_Li256ELb0ELb1ELb0ELb0EEENS1_19SingleTileSchedulerILb0ELb0ELb1ELi128EEEEEEEEEvNT_6ParamsE,"",@"SHT_CUDA_INFO"
	.sectionflags	@""
	.align	4


	//----- nvinfo : EIATTR_CUDA_API_VERSION
	.align		4
        /*0000*/ 	.byte	0x04, 0x37
        /*0002*/ 	.short	(.L_480 - .L_479)
.L_479:
        /*0004*/ 	.word	0x00000082


	//----- nvinfo : EIATTR_KPARAM_INFO
	.align		4
.L_480:
        /*0008*/ 	.byte	0x04, 0x17
        /*000a*/ 	.short	(.L_482 - .L_481)
.L_481:
        /*000c*/ 	.word	0x00000000
        /*0010*/ 	.short	0x0000
        /*0012*/ 	.short	0x0000
        /*0014*/ 	.byte	0x00, 0xf0, 0x61, 0x10


	//----- nvinfo : EIATTR_SPARSE_MMA_MASK
	.align		4
.L_482:
        /*0018*/ 	.byte	0x03, 0x50
        /*001a*/ 	.short	0x0000


	//----- nvinfo : EIATTR_MAXREG_COUNT
	.align		4
        /*001c*/ 	.byte	0x03, 0x1b
        /*001e*/ 	.short	0x00ff


	//----- nvinfo : EIATTR_MERCURY_ISA_VERSION
	.align		4
        /*0020*/ 	.byte	0x03, 0x5f
        /*0022*/ 	.short	0x0101


	//----- nvinfo : EIATTR_VRC_CTA_INIT_COUNT
	.align		4
        /*0024*/ 	.byte	0x02, 0x4a
	.zero		1
	.zero		1


	//----- nvinfo : EIATTR_EXIT_INSTR_OFFSETS
	.align		4
        /*0028*/ 	.byte	0x04, 0x1c
        /*002a*/ 	.short	(.L_484 - .L_483)


	//   ....[0]....
.L_483:
        /*002c*/ 	.word	0x00000010


	//----- nvinfo : EIATTR_MAX_THREADS
	.align		4
.L_484:
        /*0030*/ 	.byte	0x04, 0x05
        /*0032*/ 	.short	(.L_486 - .L_485)
.L_485:
        /*0034*/ 	.word	0x00000100
        /*0038*/ 	.word	0x00000001
        /*003c*/ 	.word	0x00000001


	//----- nvinfo : EIATTR_CBANK_PARAM_SIZE
	.align		4
.L_486:
        /*0040*/ 	.byte	0x03, 0x19
        /*0042*/ 	.short	0x0418


	//----- nvinfo : EIATTR_PARAM_CBANK
	.align		4
        /*0044*/ 	.byte	0x04, 0x0a
        /*0046*/ 	.short	(.L_488 - .L_487)
	.align		4
.L_487:
        /*0048*/ 	.word	index@(.nv.constant0._ZN7cutlass13device_kernelIN5flash19enable_sm80_to_sm89INS1_16FlashAttnFwdSm80INS1_25CollectiveMainloopFwdSm80ILi8ELi1ELb0EN4cute5tupleIJNS5_1CILi128EEENS7_ILi64EEENS7_ILi192EEEEEELi192ENS_6half_tEfNS_4arch4Sm80ELb0ELb1ELb0ELb0ELb1ELb0ELb1ELb0EEENS1_21CollectiveEpilogueFwdINS6_IJS8_SA_S9_EEENS6_IJNS7_ILi1EEESI_SI_EEESC_SE_Li256ELb0ELb1ELb0ELb0EEENS1_19SingleTileSchedulerILb0ELb0ELb1ELi128EEEEEEEEEvNT_6ParamsE)
        /*004c*/ 	.short	0x0380
        /*004e*/ 	.short	0x0418


	//----- nvinfo : EIATTR_SW_WAR
	.align		4
.L_488:
        /*0050*/ 	.byte	0x04, 0x36
        /*0052*/ 	.short	(.L_490 - .L_489)
.L_489:
        /*0054*/ 	.word	0x00000008
.L_490:


//--------------------- .nv.info._ZN7cutlass13device_kernelIN5flash19enable_sm80_to_sm89INS1_16FlashAttnFwdSm80INS1_25CollectiveMainloopFwdSm80ILi8ELi1ELb0EN4cute5tupleIJNS5_1CILi128EEENS7_ILi64EEENS7_ILi192EEEEEELi192ENS_6half_tEfNS_4arch4Sm80ELb0ELb1ELb0ELb1ELb1ELb0ELb1ELb0EEENS1_21CollectiveEpilogueFwdINS6_IJS8_SA_S9_EEENS6_IJNS7_ILi1EEESI_SI_EEESC_SE_Li256ELb1ELb1ELb0ELb0EEENS1_19SingleTileSchedulerILb1ELb0ELb1ELi128EEEEEEEEEvNT_6ParamsE --------------------------
	.section	.nv.info._ZN7cutlass13device_kernelIN5flash19enable_sm80_to_sm89INS1_16FlashAttnFwdSm80INS1_25CollectiveMainloopFwdSm80ILi8ELi1ELb0EN4cute5tupleIJNS5_1CILi128EEENS7_ILi64EEENS7_ILi192EEEEEELi192ENS_6half_tEfNS_4arch4Sm80ELb0ELb1ELb0ELb1ELb1ELb0ELb1ELb0EEENS1_21CollectiveEpilogueFwdINS6_IJS8_SA_S9_EEENS6_IJNS7_ILi1EEESI_SI_EEESC_SE_Li256ELb1ELb1ELb0ELb0EEENS1_19SingleTileSchedulerILb1ELb0ELb1ELi128EEEEEEEEEvNT_6ParamsE,"",@"SHT_CUDA_INFO"
	.sectionflags	@""
	.align	4


	//----- nvinfo : EIATTR_CUDA_API_VERSION
	.align		4
        /*0000*/ 	.byte	0x04, 0x37
        /*0002*/ 	.short	(.L_492 - .L_491)
.L_491:
        /*0004*/ 	.word	0x00000082


	//----- nvinfo : EIATTR_KPARAM_INFO
	.align		4
.L_492:
        /*0008*/ 	.byte	0x04, 0x17
        /*000a*/ 	.short	(.L_494 - .L_493)
.L_493:
        /*000c*/ 	.word	0x00000000
        /*0010*/ 	.short	0x0000
        /*0012*/ 	.short	0x0000
        /*0014*/ 	.byte	0x00, 0xf0, 0x61, 0x10


	//----- nvinfo : EIATTR_SPARSE_MMA_MASK
	.align		4
.L_494:
        /*0018*/ 	.byte	0x03, 0x50
        /*001a*/ 	.short	0x0000


	//----- nvinfo : EIATTR_MAXREG_COUNT
	.align		4
        /*001c*/ 	.byte	0x03, 0x1b
        /*001e*/ 	.short	0x00ff


	//----- nvinfo : EIATTR_MERCURY_ISA_VERSION
	.align		4
        /*0020*/ 	.byte	0x03, 0x5f
        /*0022*/ 	.short	0x0101


	//----- nvinfo : EIATTR_VRC_CTA_INIT_COUNT
	.align		4
        /*0024*/ 	.byte	0x02, 0x4a
	.zero		1
	.zero		1


	//----- nvinfo : EIATTR_EXIT_INSTR_OFFSETS
	.align		4
        /*0028*/ 	.byte	0x04, 0x1c
        /*002a*/ 	.short	(.L_496 - .L_495)


	//   ....[0]....
.L_495:
        /*002c*/ 	.word	0x00000010


	//----- nvinfo : EIATTR_MAX_THREADS
	.align		4
.L_496:
        /*0030*/ 	.byte	0x04, 0x05
        /*0032*/ 	.short	(.L_498 - .L_497)
.L_497:
        /*0034*/ 	.word	0x00000100
        /*0038*/ 	.word	0x00000001
        /*003c*/ 	.word	0x00000001


	//----- nvinfo : EIATTR_CBANK_PARAM_SIZE
	.align		4
.L_498:
        /*0040*/ 	.byte	0x03, 0x19
        /*0042*/ 	.short	0x0418


	//----- nvinfo : EIATTR_PARAM_CBANK
	.align		4
        /*0044*/ 	.byte	0x04, 0x0a
        /*0046*/ 	.short	(.L_500 - .L_499)
	.align		4
.L_499:
        /*0048*/ 	.word	index@(.nv.constant0._ZN7cutlass13device_kernelIN5flash19enable_sm80_to_sm89INS1_16FlashAttnFwdSm80INS1_25CollectiveMainloopFwdSm80ILi8ELi1ELb0EN4cute5tupleIJNS5_1CILi128EEENS7_ILi64EEENS7_ILi192EEEEEELi192ENS_6half_tEfNS_4arch4Sm80ELb0ELb1ELb0ELb1ELb1ELb0ELb1ELb0EEENS1_21CollectiveEpilogueFwdINS6_IJS8_SA_S9_EEENS6_IJNS7_ILi1EEESI_SI_EEESC_SE_Li256ELb1ELb1ELb0ELb0EEENS1_19SingleTileSchedulerILb1ELb0ELb1ELi128EEEEEEEEEvNT_6ParamsE)
        /*004c*/ 	.short	0x0380
        /*004e*/ 	.short	0x0418


	//----- nvinfo : EIATTR_SW_WAR
	.align		4
.L_500:
        /*0050*/ 	.byte	0x04, 0x36
        /*0052*/ 	.short	(.L_502 - .L_501)
.L_501:
        /*0054*/ 	.word	0x00000008
.L_502:


//--------------------- .nv.info._ZN7cutlass13device_kernelIN5flash19enable_sm80_to_sm89INS1_16FlashAttnFwdSm80INS1_25CollectiveMainloopFwdSm80ILi8ELi1ELb0EN4cute5tupleIJNS5_1CILi128EEENS7_ILi64EEENS7_ILi192EEEEEELi192ENS_6half_tEfNS_4arch4Sm80ELb0ELb1ELb0ELb1ELb1ELb1ELb1ELb0EEENS1_21CollectiveEpilogueFwdINS6_IJS8_SA_S9_EEENS6_IJNS7_ILi1EEESI_SI_EEESC_SE_Li256ELb1ELb1ELb0ELb0EEENS1_19SingleTileSchedulerILb1ELb0ELb1ELi128EEEEEEEEEvNT_6ParamsE --------------------------
	.section	.nv.info._ZN7cutlass13device_kernelIN5flash19enable_sm80_to_sm89INS1_16FlashAttnFwdSm80INS1_25CollectiveMainloopFwdSm80ILi8ELi1ELb0EN4cute5tupleIJNS5_1CILi128EEENS7_ILi64EEENS7_ILi192EEEEEELi192ENS_6half_tEfNS_4arch4Sm80ELb0ELb1ELb0ELb1ELb1ELb1ELb1ELb0EEENS1_21CollectiveEpilogueFwdINS6_IJS8_SA_S9_EEENS6_IJNS7_ILi1EEESI_SI_EEESC_SE_Li256ELb1ELb1ELb0ELb0EEENS1_19SingleTileSchedulerILb1ELb0ELb1ELi128EEEEEEEEEvNT_6ParamsE,"",@"SHT_CUDA_INFO"
	.sectionflags	@""
	.align	4


	//----- nvinfo : EIATTR_CUDA_API_VERSION
	.align		4
        /*0000*/ 	.byte	0x04, 0x37
        /*0002*/ 	.short	(.L_504 - .L_503)
.L_503:
        /*0004*/ 	.word	0x00000082


	//----- nvinfo : EIATTR_KPARAM_INFO
	.align		4
.L_504:
        /*0008*/ 	.byte	0x04, 0x17
        /*000a*/ 	.short	(.L_506 - .L_505)
.L_505:
        /*000c*/ 	.word	0x00000000
        /*0010*/ 	.short	0x0000
        /*0012*/ 	.short	0x0000
        /*0014*/ 	.byte	0x00, 0xf0, 0x61, 0x10


	//----- nvinfo : EIATTR_SPARSE_MMA_MASK
	.align		4
.L_506:
        /*0018*/ 	.byte	0x03, 0x50
        /*001a*/ 	.short	0x0000


	//----- nvinfo : EIATTR_MAXREG_COUNT
	.align		4
        /*001c*/ 	.byte	0x03, 0x1b
        /*001e*/ 	.short	0x00ff


	//----- nvinfo : EIATTR_MERCURY_ISA_VERSION
	.align		4
        /*0020*/ 	.byte	0x03, 0x5f
        /*0022*/ 	.short	0x0101


	//----- nvinfo : EIATTR_VRC_CTA_INIT_COUNT
	.align		4
        /*0024*/ 	.byte	0x02, 0x4a
	.zero		1
	.zero		1


	//----- nvinfo : EIATTR_EXIT_INSTR_OFFSETS
	.align		4
        /*0028*/ 	.byte	0x04, 0x1c
        /*002a*/ 	.short	(.L_508 - .L_507)


	//   ....[0]....
.L_507:
        /*002c*/ 	.word	0x00000010


	//----- nvinfo : EIATTR_MAX_THREADS
	.align		4
.L_508:
        /*0030*/ 	.byte	0x04, 0x05
        /*0032*/ 	.short	(.L_510 - .L_509)
.L_509:
        /*0034*/ 	.word	0x00000100
        /*0038*/ 	.word	0x00000001
        /*003c*/ 	.word	0x00000001


	//----- nvinfo : EIATTR_CBANK_PARAM_SIZE
	.align		4
.L_510:
        /*0040*/ 	.byte	0x03, 0x19
        /*0042*/ 	.short	0x0418


	//----- nvinfo : EIATTR_PARAM_CBANK
	.align		4
        /*0044*/ 	.byte	0x04, 0x0a
        /*0046*/ 	.short	(.L_512 - .L_511)
	.align		4
.L_511:
        /*0048*/ 	.word	index@(.nv.constant0._ZN7cutlass13device_kernelIN5flash19enable_sm80_to_sm89INS1_16FlashAttnFwdSm80INS1_25CollectiveMainloopFwdSm80ILi8ELi1ELb0EN4cute5tupleIJNS5_1CILi128EEENS7_ILi64EEENS7_ILi192EEEEEELi192ENS_6half_tEfNS_4arch4Sm80ELb0ELb1ELb0ELb1ELb1ELb1ELb1ELb0EEENS1_21CollectiveEpilogueFwdINS6_IJS8_SA_S9_EEENS6_IJNS7_ILi1EEESI_SI_EEESC_SE_Li256ELb1ELb1ELb0ELb0EEENS1_19SingleTileSchedulerILb1ELb0ELb1ELi128EEEEEEEEEvNT_6ParamsE)
        /*004c*/ 	.short	0x0380
        /*004e*/ 	.short	0x0418


	//----- nvinfo : EIATTR_SW_WAR
	.align		4
.L_512:
        /*0050*/ 	.byte	0x04, 0x36
        /*0052*/ 	.short	(.L_514 - .L_513)
.L_513:
        /*0054*/ 	.word	0x00000008
.L_514:


//--------------------- .nv.info._ZN7cutlass13device_kernelIN5flash19enable_sm80_to_sm89INS1_16FlashAttnFwdSm80INS1_25CollectiveMainloopFwdSm80ILi8ELi1ELb0EN4cute5tupleIJNS5_1CILi128EEENS7_ILi64EEENS7_ILi192EEEEEELi192ENS_6half_tEfNS_4arch4Sm80ELb1ELb0ELb0ELb0ELb1ELb0ELb1ELb0EEENS1_21CollectiveEpilogueFwdINS6_IJS8_SA_S9_EEENS6_IJNS7_ILi1EEESI_SI_EEESC_SE_Li256ELb0ELb1ELb0ELb0EEENS1_30DynamicPersistentTileSchedulerILi256ELi256ELb0ELb1ELb0EEEEEEEEEvNT_6ParamsE --------------------------
	.section	.nv.info._ZN7cutlass13device_kernelIN5flash19enable_sm80_to_sm89INS1_16FlashAttnFwdSm80INS1_25CollectiveMainloopFwdSm80ILi8ELi1ELb0EN4cute5tupleIJNS5_1CILi128EEENS7_ILi64EEENS7_ILi192EEEEEELi192ENS_6half_tEfNS_4arch4Sm80ELb1ELb0ELb0ELb0ELb1ELb0ELb1ELb0EEENS1_21CollectiveEpilogueFwdINS6_IJS8_SA_S9_EEENS6_IJNS7_ILi1EEESI_SI_EEESC_SE_Li256ELb0ELb1ELb0ELb0EEENS1_30DynamicPersistentTileSchedulerILi256ELi256ELb0ELb1ELb0EEEEEEEEEvNT_6ParamsE,"",@"SHT_CUDA_INFO"
	.sectionflags	@""
	.align	4


	//----- nvinfo : EIATTR_CUDA_API_VERSION
	.align		4
        /*0000*/ 	.byte	0x04, 0x37
        /*0002*/ 	.short	(.L_516 - .L_515)
.L_515:
        /*0004*/ 	.word	0x00000082


	//----- nvinfo : EIATTR_KPARAM_INFO
	.align		4
.L_516:
        /*0008*/ 	.byte	0x04, 0x17
        /*000a*/ 	.short	(.L_518 - .L_517)
.L_517:
        /*000c*/ 	.word	0x00000000
        /*0010*/ 	.short	0x0000
        /*0012*/ 	.short	0x0000
        /*0014*/ 	.byte	0x00, 0xf0, 0xa1, 0x10


	//----- nvinfo : EIATTR_SPARSE_MMA_MASK
	.align		4
.L_518:
        /*0018*/ 	.byte	0x03, 0x50
        /*001a*/ 	.short	0x0000


	//----- nvinfo : EIATTR_MAXREG_COUNT
	.align		4
        /*001c*/ 	.byte	0x03, 0x1b
        /*001e*/ 	.short	0x00ff


	//----- nvinfo : EIATTR_MERCURY_ISA_VERSION
	.align		4
        /*0020*/ 	.byte	0x03, 0x5f
        /*0022*/ 	.short	0x0101


	//----- nvinfo : EIATTR_VRC_CTA_INIT_COUNT
	.align		4
        /*0024*/ 	.byte	0x02, 0x4a
	.zero		1
	.zero		1


	//----- nvinfo : EIATTR_EXIT_INSTR_OFFSETS
	.align		4
        /*0028*/ 	.byte	0x04, 0x1c
        /*002a*/ 	.short	(.L_520 - .L_519)


	//   ....[0]....
.L_519:
        /*002c*/ 	.word	0x00000010


	//----- nvinfo : EIATTR_MAX_THREADS
	.align		4
.L_520:
        /*0030*/ 	.byte	0x04, 0x05
        /*0032*/ 	.short	(.L_522 - .L_521)
.L_521:
        /*0034*/ 	.word	0x00000100
        /*0038*/ 	.word	0x00000001
        /*003c*/ 	.word	0x00000001


	//----- nvinfo : EIATTR_CBANK_PARAM_SIZE
	.align		4
.L_522:
        /*0040*/ 	.byte	0x03, 0x19
        /*0042*/ 	.short	0x0428


	//----- nvinfo : EIATTR_PARAM_CBANK
	.align		4
        /*0044*/ 	.byte	0x04, 0x0a
        /*0046*/ 	.short	(.L_524 - .L_523)
	.align		4
.L_523:
        /*0048*/ 	.word	index@(.nv.constant0._ZN7cutlass13device_kernelIN5flash19enable_sm80_to_sm89INS1_16FlashAttnFwdSm80INS1_25CollectiveMainloopFwdSm80ILi8ELi1ELb0EN4cute5tupleIJNS5_1CILi128EEENS7_ILi64EEENS7_ILi192EEEEEELi192ENS_6half_tEfNS_4arch4Sm80ELb1ELb0ELb0ELb0ELb1ELb0ELb1ELb0EEENS1_21CollectiveEpilogueFwdINS6_IJS8_SA_S9_EEENS6_IJNS7_ILi1EEESI_SI_EEESC_SE_Li256ELb0ELb1ELb0ELb0EEENS1_30DynamicPersistentTileSchedulerILi256ELi256ELb0ELb1ELb0EEEEEEEEEvNT_6ParamsE)
        /*004c*/ 	.short	0x0380
        /*004e*/ 	.short	0x0428


	//----- nvinfo : EIATTR_SW_WAR
	.align		4
.L_524:
        /*0050*/ 	.byte	0x04, 0x36
        /*0052*/ 	.short	(.L_526 - .L_525)
.L_525:
        /*0054*/ 	.word	0x00000008
.L_526:


//--------------------- .nv.info._ZN7cutlass13device_kernelIN5flash19enable_sm80_to_sm89INS1_16FlashAttnFwdSm80INS1_25CollectiveMainloopFwdSm80ILi8ELi1ELb0EN4cute5tupleIJNS5_1CILi128EEENS7_ILi64EEENS7_ILi192EEEEEELi192ENS_6half_tEfNS_4arch4Sm80ELb1ELb0ELb0ELb1ELb1ELb0ELb1ELb0EEENS1_21CollectiveEpilogueFwdINS6_IJS8_SA_S9_EEENS6_IJNS7_ILi1EEESI_SI_EEESC_SE_Li256ELb1ELb1ELb0ELb0EEENS1_19SingleTileSchedulerILb1ELb0ELb1ELi128EEEEEEEEEvNT_6ParamsE --------------------------
	.section	.nv.info._ZN7cutlass13device_kernelIN5flash19enable_sm80_to_sm89INS1_16FlashAttnFwdSm80INS1_25CollectiveMainloopFwdSm80ILi8ELi1ELb0EN4cute5tupleIJNS5_1CILi128EEENS7_ILi64EEENS7_ILi192EEEEEELi192ENS_6half_tEfNS_4arch4Sm80ELb1ELb0ELb0ELb1ELb1ELb0ELb1ELb0EEENS1_21CollectiveEpilogueFwdINS6_IJS8_SA_S9_EEENS6_IJNS7_ILi1EEESI_SI_EEESC_SE_Li256ELb1ELb1ELb0ELb0EEENS1_19SingleTileSchedulerILb1ELb0ELb1ELi128EEEEEEEEEvNT_6ParamsE,"",@"SHT_CUDA_INFO"
	.sectionflags	@""
	.align	4


	//----- nvinfo : EIATTR_CUDA_API_VERSION
	.align		4
        /*0000*/ 	.byte	0x04, 0x37
        /*0002*/ 	.short	(.L_528 - .L_527)
.L_527:
        /*0004*/ 	.word	0x00000082


	//----- nvinfo : EIATTR_KPARAM_INFO
	.align		4
.L_528:
        /*0008*/ 	.byte	0x04, 0x17
        /*000a*/ 	.short	(.L_530 - .L_529)
.L_529:
        /*000c*/ 	.word	0x00000000
        /*0010*/ 	.short	0x0000
        /*0012*/ 	.short	0x0000
        /*0014*/ 	.byte	0x00, 0xf0, 0x61, 0x10


	//----- nvinfo : EIATTR_SPARSE_MMA_MASK
	.align		4
.L_530:
        /*0018*/ 	.byte	0x03, 0x50
        /*001a*/ 	.short	0x0000


	//----- nvinfo : EIATTR_MAXREG_COUNT
	.align		4
        /*001c*/ 	.byte	0x03, 0x1b
        /*001e*/ 	.short	0x00ff


	//----- nvinfo : EIATTR_MERCURY_ISA_VERSION
	.align		4
        /*0020*/ 	.byte	0x03, 0x5f
        /*0022*/ 	.short	0x0101


	//----- nvinfo : EIATTR_VRC_CTA_INIT_COUNT
	.align		4
        /*0024*/ 	.byte	0x02, 0x4a
	.zero		1
	.zero		1


	//----- nvinfo : EIATTR_EXIT_INSTR_OFFSETS
	.align		4
        /*0028*/ 	.byte	0x04, 0x1c
        /*002a*/ 	.short	(.L_532 - .L_531)


	//   ....[0]....
.L_531:
        /*002c*/ 	.word	0x00000010


	//----- nvinfo : EIATTR_MAX_THREADS
	.align		4
.L_532:
        /*0030*/ 	.byte	0x04, 0x05
        /*0032*/ 	.short	(.L_534 - .L_533)
.L_533:
        /*0034*/ 	.word	0x00000100
        /*0038*/ 	.word	0x00000001
        /*003c*/ 	.word	0x00000001


	//----- nvinfo : EIATTR_CBANK_PARAM_SIZE
	.align		4
.L_534:
        /*0040*/ 	.byte	0x03, 0x19
        /*0042*/ 	.short	0x0418


	//----- nvinfo : EIATTR_PARAM_CBANK
	.align		4
        /*0044*/ 	.byte	0x04, 0x0a
        /*0046*/ 	.short	(.L_536 - .L_535)
	.align		4
.L_535:
        /*0048*/ 	.word	index@(.nv.constant0._ZN7cutlass13device_kernelIN5flash19enable_sm80_to_sm89INS1_16FlashAttnFwdSm80INS1_25CollectiveMainloopFwdSm80ILi8ELi1ELb0EN4cute5tupleIJNS5_1CILi128EEENS7_ILi64EEENS7_ILi192EEEEEELi192ENS_6half_tEfNS_4arch4Sm80ELb1ELb0ELb0ELb1ELb1ELb0ELb1ELb0EEENS1_21CollectiveEpilogueFwdINS6_IJS8_SA_S9_EEENS6_IJNS7_ILi1EEESI_SI_EEESC_SE_Li256ELb1ELb1ELb0ELb0EEENS1_19SingleTileSchedulerILb1ELb0ELb1ELi128EEEEEEEEEvNT_6ParamsE)
        /*004c*/ 	.short	0x0380
        /*004e*/ 	.short	0x0418


	//----- nvinfo : EIATTR_SW_WAR
	.align		4
.L_536:
        /*0050*/ 	.byte	0x04, 0x36
        /*0052*/ 	.short	(.L_538 - .L_537)
.L_537:
        /*0054*/ 	.word	0x00000008
.L_538:


//--------------------- .nv.info._ZN7cutlass13device_kernelIN5flash19enable_sm80_to_sm89INS1_16FlashAttnFwdSm80INS1_25CollectiveMainloopFwdSm80ILi8ELi1ELb0EN4cute5tupleIJNS5_1CILi128EEENS7_ILi64EEENS7_ILi192EEEEEELi192ENS_6half_tEfNS_4arch4Sm80ELb1ELb0ELb0ELb1ELb1ELb1ELb1ELb0EEENS1_21CollectiveEpilogueFwdINS6_IJS8_SA_S9_EEENS6_IJNS7_ILi1EEESI_SI_EEESC_SE_Li256ELb1ELb1ELb0ELb0EEENS1_19SingleTileSchedulerILb1ELb0ELb1ELi128EEEEEEEEEvNT_6ParamsE --------------------------
	.section	.nv.info._ZN7cutlass13device_kernelIN5flash19enable_sm80_to_sm89INS1_16FlashAttnFwdSm80INS1_25CollectiveMainloopFwdSm80ILi8ELi1ELb0EN4cute5tupleIJNS5_1CILi128EEENS7_ILi64EEENS7_ILi192EEEEEELi192ENS_6half_tEfNS_4arch4Sm80ELb1ELb0ELb0ELb1ELb1ELb1ELb1ELb0EEENS1_21CollectiveEpilogueFwdINS6_IJS8_SA_S9_EEENS6_IJNS7_ILi1EEESI_SI_EEESC_SE_Li256ELb1ELb1ELb0ELb0EEENS1_19SingleTileSchedulerILb1ELb0ELb1ELi128EEEEEEEEEvNT_6ParamsE,"",@"SHT_CUDA_INFO"
	.sectionflags	@""
	.align	4


	//----- nvinfo : EIATTR_CUDA_API_VERSION
	.align		4
        /*0000*/ 	.byte	0x04, 0x37
        /*0002*/ 	.short	(.L_540 - .L_539)
.L_539:
        /*0004*/ 	.word	0x00000082


	//----- nvinfo : EIATTR_KPARAM_INFO
	.align		4
.L_540:
        /*0008*/ 	.byte	0x04, 0x17
        /*000a*/ 	.short	(.L_542 - .L_541)
.L_541:
        /*000c*/ 	.word	0x00000000
        /*0010*/ 	.short	0x0000
        /*0012*/ 	.short	0x0000
        /*0014*/ 	.byte	0x00, 0xf0, 0x61, 0x10


	//----- nvinfo : EIATTR_SPARSE_MMA_MASK
	.align		4
.L_542:
        /*0018*/ 	.byte	0x03, 0x50
        /*001a*/ 	.short	0x0000


	//----- nvinfo : EIATTR_MAXREG_COUNT
	.align		4
        /*001c*/ 	.byte	0x03, 0x1b
        /*001e*/ 	.short	0x00ff


	//----- nvinfo : EIATTR_MERCURY_ISA_VERSION
	.align		4
        /*0020*/ 	.byte	0x03, 0x5f
        /*0022*/ 	.short	0x0101


	//----- nvinfo : EIATTR_VRC_CTA_INIT_COUNT
	.align		4
        /*0024*/ 	.byte	0x02, 0x4a
	.zero		1
	.zero		1


	//----- nvinfo : EIATTR_EXIT_INSTR_OFFSETS
	.align		4
        /*0028*/ 	.byte	0x04, 0x1c
        /*002a*/ 	.short	(.L_544 - .L_543)


	//   ....[0]....
.L_543:
        /*002c*/ 	.word	0x00000010


	//----- nvinfo : EIATTR_MAX_THREADS
	.align		4
.L_544:
        /*0030*/ 	.byte	0x04, 0x05
        /*0032*/ 	.short	(.L_546 - .L_545)
.L_545:
        /*0034*/ 	.word	0x00000100
        /*0038*/ 	.word	0x00000001
        /*003c*/ 	.word	0x00000001


	//----- nvinfo : EIATTR_CBANK_PARAM_SIZE
	.align		4
.L_546:
        /*0040*/ 	.byte	0x03, 0x19
        /*0042*/ 	.short	0x0418


	//----- nvinfo : EIATTR_PARAM_CBANK
	.align		4
        /*0044*/ 	.byte	0x04, 0x0a
        /*0046*/ 	.short	(.L_548 - .L_547)
	.align		4
.L_547:
        /*0048*/ 	.word	index@(.nv.constant0._ZN7cutlass13device_kernelIN5flash19enable_sm80_to_sm89INS1_16FlashAttnFwdSm80INS1_25CollectiveMainloopFwdSm80ILi8ELi1ELb0EN4cute5tupleIJNS5_1CILi128EEENS7_ILi64EEENS7_ILi192EEEEEELi192ENS_6half_tEfNS_4arch4Sm80ELb1ELb0ELb0ELb1ELb1ELb1ELb1ELb0EEENS1_21CollectiveEpilogueFwdINS6_IJS8_SA_S9_EEENS6_IJNS7_ILi1EEESI_SI_EEESC_SE_Li256ELb1ELb1ELb0ELb0EEENS1_19SingleTileSchedulerILb1ELb0ELb1ELi128EEEEEEEEEvNT_6ParamsE)
        /*004c*/ 	.short	0x0380
        /*004e*/ 	.short	0x0418


	//----- nvinfo : EIATTR_SW_WAR
	.align		4
.L_548:
        /*0050*/ 	.byte	0x04, 0x36
        /*0052*/ 	.short	(.L_550 - .L_549)
.L_549:
        /*0054*/ 	.word	0x00000008
.L_550:


//--------------------- .nv.info._ZN7cutlass13device_kernelIN5flash19enable_sm80_to_sm89INS1_16FlashAttnFwdSm80INS1_25CollectiveMainloopFwdSm80ILi8ELi2ELb0EN4cute5tupleIJNS5_1CILi128EEENS7_ILi64EEENS7_ILi192EEEEEELi192ENS_6half_tEfNS_4arch4Sm80ELb0ELb0ELb0ELb0ELb1ELb0ELb1ELb0EEENS1_21CollectiveEpilogueFwdINS6_IJS8_SA_S9_EEENS6_IJNS7_ILi1EEESI_SI_EEESC_SE_Li256ELb0ELb1ELb0ELb0EEENS1_19SingleTileSchedulerILb0ELb0ELb1ELi128EEEEEEEEEvNT_6ParamsE --------------------------
	.section	.nv.info._ZN7cutlass13device_kernelIN5flash19enable_sm80_to_sm89INS1_16FlashAttnFwdSm80INS1_25CollectiveMainloopFwdSm80ILi8ELi2ELb0EN4cute5tupleIJNS5_1CILi128EEENS7_ILi64EEENS7_ILi192EEEEEELi192ENS_6half_tEfNS_4arch4Sm80ELb0ELb0ELb0ELb0ELb1ELb0ELb1ELb0EEENS1_21CollectiveEpilogueFwdINS6_IJS8_SA_S9_EEENS6_IJNS7_ILi1EEESI_SI_EEESC_SE_Li256ELb0ELb1ELb0ELb0EEENS1_19SingleTileSchedulerILb0ELb0ELb1ELi128EEEEEEEEEvNT_6ParamsE,"",@"SHT_CUDA_INFO"
	.sectionflags	@""
	.align	4


	//----- nvinfo : EIATTR_CUDA_API_VERSION
	.align		4
        /*0000*/ 	.byte	0x04, 0x37
        /*0002*/ 	.short	(.L_552 - .L_551)
.L_551:
        /*0004*/ 	.word	0x00000082


	//----- nvinfo : EIATTR_KPARAM_INFO
	.align		4
.L_552:
        /*0008*/ 	.byte	0x04, 0x17
        /*000a*/ 	.short	(.L_554 - .L_553)
.L_553:
        /*000c*/ 	.word	0x00000000
        /*0010*/ 	.short	0x0000
        /*0012*/ 	.short	0x0000
        /*0014*/ 	.byte	0x00, 0xf0, 0x61, 0x10


	//----- nvinfo : EIATTR_SPARSE_MMA_MASK
	.align		4
.L_554:
        /*0018*/ 	.byte	0x03, 0x50
        /*001a*/ 	.short	0x0000


	//----- nvinfo : EIATTR_MAXREG_COUNT
	.align		4
        /*001c*/ 	.byte	0x03, 0x1b
        /*001e*/ 	.short	0x00ff


	//----- nvinfo : EIATTR_MERCURY_ISA_VERSION
	.align		4
        /*0020*/ 	.byte	0x03, 0x5f
        /*0022*/ 	.short	0x0101


	//----- nvinfo : EIATTR_VRC_CTA_INIT_COUNT
	.align		4
        /*0024*/ 	.byte	0x02, 0x4a
	.zero		1
	.zero		1


	//----- nvinfo : EIATTR_EXIT_INSTR_OFFSETS
	.align		4
        /*0028*/ 	.byte	0x04, 0x1c
        /*002a*/ 	.short	(.L_556 - .L_555)


	//   ....[0]....
.L_555:
        /*002c*/ 	.word	0x00000010


	//----- nvinfo : EIATTR_MAX_THREADS
	.align		4
.L_556:
        /*0030*/ 	.byte	0x04, 0x05
        /*0032*/ 	.short	(.L_558 - .L_557)
.L_557:
        /*0034*/ 	.word	0x00000100
        /*0038*/ 	.word	0x00000001
        /*003c*/ 	.word	0x00000001


	//----- nvinfo : EIATTR_CBANK_PARAM_SIZE
	.align		4
.L_558:
        /*0040*/ 	.byte	0x03, 0x19
        /*0042*/ 	.short	0x0418


	//----- nvinfo : EIATTR_PARAM_CBANK
	.align		4
        /*0044*/ 	.byte	0x04, 0x0a
        /*0046*/ 	.short	(.L_560 - .L_559)
	.align		4
.L_559:
        /*0048*/ 	.word	index@(.nv.constant0._ZN7cutlass13device_kernelIN5flash19enable_sm80_to_sm89INS1_16FlashAttnFwdSm80INS1_25CollectiveMainloopFwdSm80ILi8ELi2ELb0EN4cute5tupleIJNS5_1CILi128EEENS7_ILi64EEENS7_ILi192EEEEEELi192ENS_6half_tEfNS_4arch4Sm80ELb0ELb0ELb0ELb0ELb1ELb0ELb1ELb0EEENS1_21CollectiveEpilogueFwdINS6_IJS8_SA_S9_EEENS6_IJNS7_ILi1EEESI_SI_EEESC_SE_Li256ELb0ELb1ELb0ELb0EEENS1_19SingleTileSchedulerILb0ELb0ELb1ELi128EEEEEEEEEvNT_6ParamsE)
        /*004c*/ 	.short	0x0380
        /*004e*/ 	.short	0x0418


	//----- nvinfo : EIATTR_SW_WAR
	.align		4
.L_560:
        /*0050*/ 	.byte	0x04, 0x36
        /*0052*/ 	.short	(.L_562 - .L_561)
.L_561:
        /*0054*/ 	.word	0x00000008
.L_562:


//--------------------- .nv.info._ZN7cutlass13device_kernelIN5flash19enable_sm80_to_sm89INS1_16FlashAttnFwdSm80INS1_25CollectiveMainloopFwdSm80ILi8ELi2ELb0EN4cute5tupleIJNS5_1CILi128EEENS7_ILi64EEENS7_ILi192EEEEEELi192ENS_6half_tEfNS_4arch4Sm80ELb0ELb0ELb0ELb1ELb1ELb0ELb1ELb0EEENS1_21CollectiveEpilogueFwdINS6_IJS8_SA_S9_EEENS6_IJNS7_ILi1EEESI_SI_EEESC_SE_Li256ELb1ELb1ELb0ELb0EEENS1_19SingleTileSchedulerILb1ELb0ELb1ELi128EEEEEEEEEvNT_6ParamsE --------------------------
	.section	.nv.info._ZN7cutlass13device_kernelIN5flash19enable_sm80_to_sm89INS1_16FlashAttnFwdSm80INS1_25CollectiveMainloopFwdSm80ILi8ELi2ELb0EN4cute5tupleIJNS5_1CILi128EEENS7_ILi64EEENS7_ILi192EEEEEELi192ENS_6half_tEfNS_4arch4Sm80ELb0ELb0ELb0ELb1ELb1ELb0ELb1ELb0EEENS1_21CollectiveEpilogueFwdINS6_IJS8_SA_S9_EEENS6_IJNS7_ILi1EEESI_SI_EEESC_SE_Li256ELb1ELb1ELb0ELb0EEENS1_19SingleTileSchedulerILb1ELb0ELb1ELi128EEEEEEEEEvNT_6ParamsE,"",@"SHT_CUDA_INFO"
	.sectionflags	@""
	.align	4


	//----- nvinfo : EIATTR_CUDA_API_VERSION
	.align		4
        /*0000*/ 	.byte	0x04, 0x37
        /*0002*/ 	.short	(.L_564 - .L_563)
.L_563:
        /*0004*/ 	.word	0x00000082


	//----- nvinfo : EIATTR_KPARAM_INFO
	.align		4
.L_564:
        /*0008*/ 	.byte	0x04, 0x17
        /*000a*/ 	.short	(.L_566 - .L_565)
.L_565:
        /*000c*/ 	.word	0x00000000
        /*0010*/ 	.short	0x0000
        /*0012*/ 	.short	0x0000
        /*0014*/ 	.byte	0x00, 0xf0, 0x61, 0x10


	//----- nvinfo : EIATTR_SPARSE_MMA_MASK
	.align		4
.L_566:
        /*0018*/ 	.byte	0x03, 0x50
        /*001a*/ 	.short	0x0000


	//----- nvinfo : EIATTR_MAXREG_COUNT
	.align		4
        /*001c*/ 	.byte	0x03, 0x1b
        /*001e*/ 	.short	0x00ff


	//----- nvinfo : EIATTR_MERCURY_ISA_VERSION
	.align		4
        /*0020*/ 	.byte	0x03, 0x5f
        /*0022*/ 	.short	0x0101


	//----- nvinfo : EIATTR_VRC_CTA_INIT_COUNT
	.align		4
        /*0024*/ 	.byte	0x02, 0x4a
	.zero		1
	.zero		1


	//----- nvinfo : EIATTR_EXIT_INSTR_OFFSETS
	.align		4
        /*0028*/ 	.byte	0x04, 0x1c
        /*002a*/ 	.short	(.L_568 - .L_567)


	//   ....[0]....
.L_567:
        /*002c*/ 	.word	0x00000010


	//----- nvinfo : EIATTR_MAX_THREADS
	.align		4
.L_568:
        /*0030*/ 	.byte	0x04, 0x05
        /*0032*/ 	.short	(.L_570 - .L_569)
.L_569:
        /*0034*/ 	.word	0x00000100
        /*0038*/ 	.word	0x00000001
        /*003c*/ 	.word	0x00000001


	//----- nvinfo : EIATTR_CBANK_PARAM_SIZE
	.align		4
.L_570:
        /*0040*/ 	.byte	0x03, 0x19
        /*0042*/ 	.short	0x0418


	//----- nvinfo : EIATTR_PARAM_CBANK
	.align		4
        /*0044*/ 	.byte	0x04, 0x0a
        /*0046*/ 	.short	(.L_572 - .L_571)
	.align		4
.L_571:
        /*0048*/ 	.word	index@(.nv.constant0._ZN7cutlass13device_kernelIN5flash19enable_sm80_to_sm89INS1_16FlashAttnFwdSm80INS1_25CollectiveMainloopFwdSm80ILi8ELi2ELb0EN4cute5tupleIJNS5_1CILi128EEENS7_ILi64EEENS7_ILi192EEEEEELi192ENS_6half_tEfNS_4arch4Sm80ELb0ELb0ELb0ELb1ELb1ELb0ELb1ELb0EEENS1_21CollectiveEpilogueFwdINS6_IJS8_SA_S9_EEENS6_IJNS7_ILi1EEESI_SI_EEESC_SE_Li256ELb1ELb1ELb0ELb0EEENS1_19SingleTileSchedulerILb1ELb0ELb1ELi128EEEEEEEEEvNT_6ParamsE)
        /*004c*/ 	.short	0x0380
        /*004e*/ 	.short	0x0418


	//----- nvinfo : EIATTR_SW_WAR
	.align		4
.L_572:
        /*0050*/ 	.byte	0x04, 0x36
        /*0052*/ 	.short	(.L_574 - .L_573)
.L_573:
        /*0054*/ 	.word	0x00000008
.L_574:


//--------------------- .nv.info._ZN7cutlass13device_kernelIN5flash19enable_sm80_to_sm89INS1_16FlashAttnFwdSm80INS1_25CollectiveMainloopFwdSm80ILi8ELi2ELb0EN4cute5tupleIJNS5_1CILi128EEENS7_ILi64EEENS7_ILi192EEEEEELi192ENS_6half_tEfNS_4arch4Sm80ELb0ELb0ELb0ELb1ELb1ELb1ELb1ELb0EEENS1_21CollectiveEpilogueFwdINS6_IJS8_SA_S9_EEENS6_IJNS7_ILi1EEESI_SI_EEESC_SE_Li256ELb1ELb1ELb0ELb0EEENS1_19SingleTileSchedulerILb1ELb0ELb1ELi128EEEEEEEEEvNT_6ParamsE --------------------------
	.section	.nv.info._ZN7cutlass13device_kernelIN5flash19enable_sm80_to_sm89INS1_16FlashAttnFwdSm80INS1_25CollectiveMainloopFwdSm80ILi8ELi2ELb0EN4cute5tupleIJNS5_1CILi128EEENS7_ILi64EEENS7_ILi192EEEEEELi192ENS_6half_tEfNS_4arch4Sm80ELb0ELb0ELb0ELb1ELb1ELb1ELb1ELb0EEENS1_21CollectiveEpilogueFwdINS6_IJS8_SA_S9_EEENS6_IJNS7_ILi1EEESI_SI_EEESC_SE_Li256ELb1ELb1ELb0ELb0EEENS1_19SingleTileSchedulerILb1ELb0ELb1ELi128EEEEEEEEEvNT_6ParamsE,"",@"SHT_CUDA_INFO"
	.sectionflags	@""
	.align	4


	//----- nvinfo : EIATTR_CUDA_API_VERSION
	.align		4
        /*0000*/ 	.byte	0x04, 0x37
        /*0002*/ 	.short	(.L_576 - .L_575)
.L_575:
        /*0004*/ 	.word	0x00000082


	//----- nvinfo : EIATTR_KPARAM_INFO
	.align		4
.L_576:
        /*0008*/ 	.byte	0x04, 0x17
        /*000a*/ 	.short	(.L_578 - .L_577)
.L_577:
        /*000c*/ 	.word	0x00000000
        /*0010*/ 	.short	0x0000
        /*0012*/ 	.short	0x0000
        /*0014*/ 	.byte	0x00, 0xf0, 0x61, 0x10


	//----- nvinfo : EIATTR_SPARSE_MMA_MASK
	.align		4
.L_578:
        /*0018*/ 	.byte	0x03, 0x50
        /*001a*/ 	.short	0x0000


	//----- nvinfo : EIATTR_MAXREG_COUNT
	.align		4
        /*001c*/ 	.byte	0x03, 0x1b
        /*001e*/ 	.short	0x00ff


	//----- nvinfo : EIATTR_MERCURY_ISA_VERSION
	.align		4
        /*0020*/ 	.byte	0x03, 0x5f
        /*0022*/ 	.short	0x0101


	//----- nvinfo : EIATTR_VRC_CTA_INIT_COUNT
	.align		4
        /*0024*/ 	.byte	0x02, 0x4a
	.zero		1
	.zero		1


	//----- nvinfo : EIATTR_EXIT_INSTR_OFFSETS
	.align		4
        /*0028*/ 	.byte	0x04, 0x1c
        /*002a*/ 	.short	(.L_580 - .L_579)


	//   ....[0]....
.L_579:
        /*002c*/ 	.word	0x00000010


	//----- nvinfo : EIATTR_MAX_THREADS
	.align		4
.L_580:
        /*0030*/ 	.byte	0x04, 0x05
        /*0032*/ 	.short	(.L_582 - .L_581)
.L_581:
        /*0034*/ 	.word	0x00000100
        /*0038*/ 	.word	0x00000001
        /*003c*/ 	.word	0x00000001


	//----- nvinfo : EIATTR_CBANK_PARAM_SIZE
	.align		4
.L_582:
        /*0040*/ 	.byte	0x03, 0x19
        /*0042*/ 	.short	0x0418


	//----- nvinfo : EIATTR_PARAM_CBANK
	.align		4
        /*0044*/ 	.byte	0x04, 0x0a
        /*0046*/ 	.short	(.L_584 - .L_583)
	.align		4
.L_583:
        /*0048*/ 	.word	index@(.nv.constant0._ZN7cutlass13device_kernelIN5flash19enable_sm80_to_sm89INS1_16FlashAttnFwdSm80INS1_25CollectiveMainloopFwdSm80ILi8ELi2ELb0EN4cute5tupleIJNS5_1CILi128EEENS7_ILi64EEENS7_ILi192EEEEEELi192ENS_6half_tEfNS_4arch4Sm80ELb0ELb0ELb0ELb1ELb1ELb1ELb1ELb0EEENS1_21CollectiveEpilogueFwdINS6_IJS8_SA_S9_EEENS6_IJNS7_ILi1EEESI_SI_EEESC_SE_Li256ELb1ELb1ELb0ELb0EEENS1_19SingleTileSchedulerILb1ELb0ELb1ELi128EEEEEEEEEvNT_6ParamsE)
        /*004c*/ 	.short	0x0380
        /*004e*/ 	.short	0x0418


	//----- nvinfo : EIATTR_SW_WAR
	.align		4
.L_584:
        /*0050*/ 	.byte	0x04, 0x36
        /*0052*/ 	.short	(.L_586 - .L_585)
.L_585:
        /*0054*/ 	.word	0x00000008
.L_586:


//--------------------- .nv.info._ZN7cutlass13device_kernelIN5flash19enable_sm80_to_sm89INS1_16FlashAttnFwdSm80INS1_25CollectiveMainloopFwdSm80ILi8ELi2ELb0EN4cute5tupleIJNS5_1CILi128EEENS7_ILi64EEENS7_ILi192EEEEEELi192ENS_6half_tEfNS_4arch4Sm80ELb0ELb1ELb0ELb0ELb1ELb0ELb1ELb0EEENS1_21CollectiveEpilogueFwdINS6_IJS8_SA_S9_EEENS6_IJNS7_ILi1EEESI_SI_EEESC_SE_Li256ELb0ELb1ELb0ELb0EEENS1_19SingleTileSchedulerILb0ELb0ELb1ELi128EEEEEEEEEvNT_6ParamsE --------------------------
	.section	.nv.info._ZN7cutlass13device_kernelIN5flash19enable_sm80_to_sm89INS1_16FlashAttnFwdSm80INS1_25CollectiveMainloopFwdSm80ILi8ELi2ELb0EN4cute5tupleIJNS5_1CILi128EEENS7_ILi64EEENS7_ILi192EEEEEELi192ENS_6half_tEfNS_4arch4Sm80ELb0ELb1ELb0ELb0ELb1ELb0ELb1ELb0EEENS1_21CollectiveEpilogueFwdINS6_IJS8_SA_S9_EEENS6_IJNS7_ILi1EEESI_SI_EEESC_SE_Li256ELb0ELb1ELb0ELb0EEENS1_19SingleTileSchedulerILb0ELb0ELb1ELi128EEEEEEEEEvNT_6ParamsE,"",@"SHT_CUDA_INFO"
	.sectionflags	@""
	.align	4


	//----- nvinfo : EIATTR_CUDA_API_VERSION
	.align		4
        /*0000*/ 	.byte	0x04, 0x37
        /*0002*/ 	.short	(.L_588 - .L_587)
.L_587:
        /*0004*/ 	.word	0x00000082


	//----- nvinfo : EIATTR_KPARAM_INFO
	.align		4
.L_588:
        /*0008*/ 	.byte	0x04, 0x17
        /*000a*/ 	.short	(.L_590 - .L_589)
.L_589:
        /*000c*/ 	.word	0x00000000
        /*0010*/ 	.short	0x0000
        /*0012*/ 	.short	0x0000
        /*0014*/ 	.byte	0x00, 0xf0, 0x61, 0x10


	//----- nvinfo : EIATTR_SPARSE_MMA_MASK
	.align		4
.L_590:
        /*0018*/ 	.byte	0x03, 0x50
        /*001a*/ 	.short	0x0000


	//----- nvinfo : EIATTR_MAXREG_COUNT
	.align		4
        /*001c*/ 	.byte	0x03, 0x1b
        /*001e*/ 	.short	0x00ff


	//----- nvinfo : EIATTR_MERCURY_ISA_VERSION
	.align		4
        /*0020*/ 	.byte	0x03, 0x5f
        /*0022*/ 	.short	0x0101


	//----- nvinfo : EIATTR_VRC_CTA_INIT_COUNT
	.align		4
        /*0024*/ 	.byte	0x02, 0x4a
	.zero		1
	.zero		1


	//----- nvinfo : EIATTR_EXIT_INSTR_OFFSETS
	.align		4
        /*0028*/ 	.byte	0x04, 0x1c
        /*002a*/ 	.short	(.L_592 - .L_591)


	//   ....[0]....
.L_591:
        /*002c*/ 	.word	0x00000010


	//----- nvinfo : EIATTR_MAX_THREADS
	.align		4
.L_592:
        /*0030*/ 	.byte	0x04, 0x05
        /*0032*/ 	.short	(.L_594 - .L_593)
.L_593:
        /*0034*/ 	.word	0x00000100
        /*0038*/ 	.word	0x00000001
        /*003c*/ 	.word	0x00000001


	//----- nvinfo : EIATTR_CBANK_PARAM_SIZE
	.align		4
.L_594:
        /*0040*/ 	.byte	0x03, 0x19
        /*0042*/ 	.short	0x0418


	//----- nvinfo : EIATTR_PARAM_CBANK
	.align		4
        /*0044*/ 	.byte	0x04, 0x0a
        /*0046*/ 	.short	(.L_596 - .L_595)
	.align		4
.L_595:
        /*0048*/ 	.word	index@(.nv.constant0._ZN7cutlass13device_kernelIN5flash19enable_sm80_to_sm89INS1_16FlashAttnFwdSm80INS1_25CollectiveMainloopFwdSm80ILi8ELi2ELb0EN4cute5tupleIJNS5_1CILi128EEENS7_ILi64EEENS7_ILi192EEEEEELi192ENS_6half_tEfNS_4arch4Sm80ELb0ELb1ELb0ELb0ELb1ELb0ELb1ELb0EEENS1_21CollectiveEpilogueFwdINS6_IJS8_SA_S9_EEENS6_IJNS7_ILi1EEESI_SI_EEESC_SE_Li256ELb0ELb1ELb0ELb0EEENS1_19SingleTileSchedulerILb0ELb0ELb1ELi128EEEEEEEEEvNT_6ParamsE)
        /*004c*/ 	.short	0x0380
        /*004e*/ 	.short	0x0418


	//----- nvinfo : EIATTR_SW_WAR
	.align		4
.L_596:
        /*0050*/ 	.byte	0x04, 0x36
        /*0052*/ 	.short	(.L_598 - .L_597)
.L_597:
        /*0054*/ 	.word	0x00000008
.L_598:


//--------------------- .nv.info._ZN7cutlass13device_kernelIN5flash19enable_sm80_to_sm89INS1_16FlashAttnFwdSm80INS1_25CollectiveMainloopFwdSm80ILi8ELi2ELb0EN4cute5tupleIJNS5_1CILi128EEENS7_ILi64EEENS7_ILi192EEEEEELi192ENS_6half_tEfNS_4arch4Sm80ELb0ELb1ELb0ELb1ELb1ELb0ELb1ELb0EEENS1_21CollectiveEpilogueFwdINS6_IJS8_SA_S9_EEENS6_IJNS7_ILi1EEESI_SI_EEESC_SE_Li256ELb1ELb1ELb0ELb0EEENS1_19SingleTileSchedulerILb1ELb0ELb1ELi128EEEEEEEEEvNT_6ParamsE --------------------------
	.section	.nv.info._ZN7cutlass13device_kernelIN5flash19enable_sm80_to_sm89INS1_16FlashAttnFwdSm80INS1_25CollectiveMainloopFwdSm80ILi8ELi2ELb0EN4cute5tupleIJNS5_1CILi128EEENS7_ILi64EEENS7_ILi192EEEEEELi192ENS_6half_tEfNS_4arch4Sm80ELb0ELb1ELb0ELb1ELb1ELb0ELb1ELb0EEENS1_21CollectiveEpilogueFwdINS6_IJS8_SA_S9_EEENS6_IJNS7_ILi1EEESI_SI_EEESC_SE_Li256ELb1ELb1ELb0ELb0EEENS1_19SingleTileSchedulerILb1ELb0ELb1ELi128EEEEEEEEEvNT_6ParamsE,"",@"SHT_CUDA_INFO"
	.sectionflags	@""
	.align	4


	//----- nvinfo : EIATTR_CUDA_API_VERSION
	.align		4
        /*0000*/ 	.byte	0x04, 0x37
        /*0002*/ 	.short	(.L_600 - .L_599)
.L_599:
        /*0004*/ 	.word	0x00000082


	//----- nvinfo : EIATTR_KPARAM_INFO
	.align		4
.L_600:
        /*0008*/ 	.byte	0x04, 0x17
        /*000a*/ 	.short	(.L_602 - .L_601)
.L_601:
        /*000c*/ 	.word	0x00000000
        /*0010*/ 	.short	0x0000
        /*0012*/ 	.short	0x0000
        /*0014*/ 	.byte	0x00, 0xf0, 0x61, 0x10


	//----- nvinfo : EIATTR_SPARSE_MMA_MASK
	.align		4
.L_602:
        /*0018*/ 	.byte	0x03, 0x50
        /*001a*/ 	.short	0x0000


	//----- nvinfo : EIATTR_MAXREG_COUNT
	.align		4
        /*001c*/ 	.byte	0x03, 0x1b
        /*001e*/ 	.short	0x00ff


	//----- nvinfo : EIATTR_MERCURY_ISA_VERSION
	.align		4
        /*0020*/ 	.byte	0x03, 0x5f
        /*0022*/ 	.short	0x0101


	//----- nvinfo : EIATTR_VRC_CTA_INIT_COUNT
	.align		4
        /*0024*/ 	.byte	0x02, 0x4a
	.zero		1
	.zero		1


	//----- nvinfo : EIATTR_EXIT_INSTR_OFFSETS
	.align		4
        /*0028*/ 	.byte	0x04, 0x1c
        /*002a*/ 	.short	(.L_604 - .L_603)


	//   ....[0]....
.L_603:
        /*002c*/ 	.word	0x00000010


	//----- nvinfo : EIATTR_MAX_THREADS
	.align		4
.L_604:
        /*0030*/ 	.byte	0x04, 0x05
        /*0032*/ 	.short	(.L_606 - .L_605)
.L_605:
        /*0034*/ 	.word	0x00000100
        /*0038*/ 	.word	0x00000001
        /*003c*/ 	.word	0x00000001


	//----- nvinfo : EIATTR_CBANK_PARAM_SIZE
	.align		4
.L_606:
        /*0040*/ 	.byte	0x03, 0x19
        /*0042*/ 	.short	0x0418


	//----- nvinfo : EIATTR_PARAM_CBANK
	.align		4
        /*0044*/ 	.byte	0x04, 0x0a
        /*0046*/ 	.short	(.L_608 - .L_607)
	.align		4
.L_607:
        /*0048*/ 	.word	index@(.nv.constant0._ZN7cutlass13device_kernelIN5flash19enable_sm80_to_sm89INS1_16FlashAttnFwdSm80INS1_25CollectiveMainloopFwdSm80ILi8ELi2ELb0EN4cute5tupleIJNS5_1CILi128EEENS7_ILi64EEENS7_ILi192EEEEEELi192ENS_6half_tEfNS_4arch4Sm80ELb0ELb1ELb0ELb1ELb1ELb0ELb1ELb0EEENS1_21CollectiveEpilogueFwdINS6_IJS8_SA_S9_EEENS6_IJNS7_ILi1EEESI_SI_EEESC_SE_Li256ELb1ELb1ELb0ELb0EEENS1_19SingleTileSchedulerILb1ELb0ELb1ELi128EEEEEEEEEvNT_6ParamsE)
        /*004c*/ 	.short	0x0380
        /*004e*/ 	.short	0x0418


	//----- nvinfo : EIATTR_SW_WAR
	.align		4
.L_608:
        /*0050*/ 	.byte	0x04, 0x36
        /*0052*/ 	.short	(.L_610 - .L_609)
.L_609:
        /*0054*/ 	.word	0x00000008
.L_610:


//--------------------- .nv.info._ZN7cutlass13device_kernelIN5flash19enable_sm80_to_sm89INS1_16FlashAttnFwdSm80INS1_25CollectiveMainloopFwdSm80ILi8ELi2ELb0EN4cute5tupleIJNS5_1CILi128EEENS7_ILi64EEENS7_ILi192EEEEEELi192ENS_6half_tEfNS_4arch4Sm80ELb0ELb1ELb0ELb1ELb1ELb1ELb1ELb0EEENS1_21CollectiveEpilogueFwdINS6_IJS8_SA_S9_EEENS6_IJNS7_ILi1EEESI_SI_EEESC_SE_Li256ELb1ELb1ELb0ELb0EEENS1_19SingleTileSchedulerILb1ELb0ELb1ELi128EEEEEEEEEvNT_6ParamsE --------------------------
	.section	.nv.info._ZN7cutlass13device_kernelIN5flash19enable_sm80_to_sm89INS1_16FlashAttnFwdSm80INS1_25CollectiveMainloopFwdSm80ILi8ELi2ELb0EN4cute5tupleIJNS5_1CILi128EEENS7_ILi64EEENS7_ILi192EEEEEELi192ENS_6half_tEfNS_4arch4Sm80ELb0ELb1ELb0ELb1ELb1ELb1ELb1ELb0EEENS1_21CollectiveEpilogueFwdINS6_IJS8_SA_S9_EEENS6_IJNS7_ILi1EEESI_SI_EEESC_SE_Li256ELb1ELb1ELb0ELb0EEENS1_19SingleTileSchedulerILb1ELb0ELb1ELi128EEEEEEEEEvNT_6ParamsE,"",@"SHT_CUDA_INFO"
	.sectionflags	@""
	.align	4


	//----- nvinfo : EIATTR_CUDA_API_VERSION
	.align		4
        /*0000*/ 	.byte	0x04, 0x37
        /*0002*/ 	.short	(.L_612 - .L_611)
.L_611:
        /*0004*/ 	.word	0x00000082


	//----- nvinfo : EIATTR_KPARAM_INFO
	.align		4
.L_612:
        /*0008*/ 	.byte	0x04, 0x17
        /*000a*/ 	.short	(.L_614 - .L_613)
.L_613:
        /*000c*/ 	.word	0x00000000
        /*0010*/ 	.short	0x0000
        /*0012*/ 	.short	0x0000
        /*0014*/ 	.byte	0x00, 0xf0, 0x61, 0x10


	//----- nvinfo : EIATTR_SPARSE_MMA_MASK
	.align		4
.L_614:
        /*0018*/ 	.byte	0x03, 0x50
        /*001a*/ 	.short	0x0000


	//----- nvinfo : EIATTR_MAXREG_COUNT
	.align		4
        /*001c*/ 	.byte	0x03, 0x1b
        /*001e*/ 	.short	0x00ff


	//----- nvinfo : EIATTR_MERCURY_ISA_VERSION
	.align		4
        /*0020*/ 	.byte	0x03, 0x5f
        /*0022*/ 	.short	0x0101


	//----- nvinfo : EIATTR_VRC_CTA_INIT_COUNT
	.align		4
        /*0024*/ 	.byte	0x02, 0x4a
	.zero		1
	.zero		1


	//----- nvinfo : EIATTR_EXIT_INSTR_OFFSETS
	.align		4
        /*0028*/ 	.byte	0x04, 0x1c
        /*002a*/ 	.short	(.L_616 - .L_615)


	//   ....[0]....
.L_615:
        /*002c*/ 	.word	0x00000010


	//----- nvinfo : EIATTR_MAX_THREADS
	.align		4
.L_616:
        /*0030*/ 	.byte	0x04, 0x05
        /*0032*/ 	.short	(.L_618 - .L_617)
.L_617:
        /*0034*/ 	.word	0x00000100
        /*0038*/ 	.word	0x00000001
        /*003c*/ 	.word	0x00000001


	//----- nvinfo : EIATTR_CBANK_PARAM_SIZE
	.align		4
.L_618:
        /*0040*/ 	.byte	0x03, 0x19
        /*0042*/ 	.short	0x0418


	//----- nvinfo : EIATTR_PARAM_CBANK
	.align		4
        /*0044*/ 	.byte	0x04, 0x0a
        /*0046*/ 	.short	(.L_620 - .L_619)
	.align		4
.L_619:
        /*0048*/ 	.word	index@(.nv.constant0._ZN7cutlass13device_kernelIN5flash19enable_sm80_to_sm89INS1_16FlashAttnFwdSm80INS1_25CollectiveMainloopFwdSm80ILi8ELi2ELb0EN4cute5tupleIJNS5_1CILi128EEENS7_ILi64EEENS7_ILi192EEEEEELi192ENS_6half_tEfNS_4arch4Sm80ELb0ELb1ELb0ELb1ELb1ELb1ELb1ELb0EEENS1_21CollectiveEpilogueFwdINS6_IJS8_SA_S9_EEENS6_IJNS7_ILi1EEESI_SI_EEESC_SE_Li256ELb1ELb1ELb0ELb0EEENS1_19SingleTileSchedulerILb1ELb0ELb1ELi128EEEEEEEEEvNT_6ParamsE)
        /*004c*/ 	.short	0x0380
        /*004e*/ 	.short	0x0418


	//----- nvinfo : EIATTR_SW_WAR
	.align		4
.L_620:
        /*0050*/ 	.byte	0x04, 0x36
        /*0052*/ 	.short	(.L_622 - .L_621)
.L_621:
        /*0054*/ 	.word	0x00000008
.L_622:


//--------------------- .nv.info._ZN7cutlass13device_kernelIN5flash19enable_sm80_to_sm89INS1_16FlashAttnFwdSm80INS1_25CollectiveMainloopFwdSm80ILi8ELi2ELb0EN4cute5tupleIJNS5_1CILi128EEENS7_ILi64EEENS7_ILi192EEEEEELi192ENS_6half_tEfNS_4arch4Sm80ELb1ELb0ELb0ELb0ELb1ELb0ELb1ELb0EEENS1_21CollectiveEpilogueFwdINS6_IJS8_SA_S9_EEENS6_IJNS7_ILi1EEESI_SI_EEESC_SE_Li256ELb0ELb1ELb0ELb0EEENS1_30DynamicPersistentTileSchedulerILi256ELi256ELb0ELb1ELb0EEEEEEEEEvNT_6ParamsE --------------------------
	.section	.nv.info._ZN7cutlass13device_kernelIN5flash19enable_sm80_to_sm89INS1_16FlashAttnFwdSm80INS1_25CollectiveMainloopFwdSm80ILi8ELi2ELb0EN4cute5tupleIJNS5_1CILi128EEENS7_ILi64EEENS7_ILi192EEEEEELi192ENS_6half_tEfNS_4arch4Sm80ELb1ELb0ELb0ELb0ELb1ELb0ELb1ELb0EEENS1_21CollectiveEpilogueFwdINS6_IJS8_SA_S9_EEENS6_IJNS7_ILi1EEESI_SI_EEESC_SE_Li256ELb0ELb1ELb0ELb0EEENS1_30DynamicPersistentTileSchedulerILi256ELi256ELb0ELb1ELb0EEEEEEEEEvNT_6ParamsE,"",@"SHT_CUDA_INFO"
	.sectionflags	@""
	.align	4


	//----- nvinfo : EIATTR_CUDA_API_VERSION
	.align		4
        /*0000*/ 	.byte	0x04, 0x37
        /*0002*/ 	.short	(.L_624 - .L_623)
.L_623:
        /*0004*/ 	.word	0x00000082


	//----- nvinfo : EIATTR_KPARAM_INFO
	.align		4
.L_624:
        /*0008*/ 	.byte	0x04, 0x17
        /*000a*/ 	.short	(.L_626 - .L_625)
.L_625:
        /*000c*/ 	.word	0x00000000
        /*0010*/ 	.short	0x0000
        /*0012*/ 	.short	0x0000
        /*0014*/ 	.byte	0x00, 0xf0, 0xa1, 0x10


	//----- nvinfo : EIATTR_SPARSE_MMA_MASK
	.align		4
.L_626:
        /*0018*/ 	.byte	0x03, 0x50
        /*001a*/ 	.short	0x0000


	//----- nvinfo : EIATTR_MAXREG_COUNT
	.align		4
        /*001c*/ 	.byte	0x03, 0x1b
        /*001e*/ 	.short	0x00ff


	//----- nvinfo : EIATTR_MERCURY_ISA_VERSION
	.align		4
        /*0020*/ 	.byte	0x03, 0x5f
        /*0022*/ 	.short	0x0101


	//----- nvinfo : EIATTR_VRC_CTA_INIT_COUNT
	.align		4
        /*0024*/ 	.byte	0x02, 0x4a
	.zero		1
	.zero		1


	//----- nvinfo : EIATTR_EXIT_INSTR_OFFSETS
	.align		4
        /*0028*/ 	.byte	0x04, 0x1c
        /*002a*/ 	.short	(.L_628 - .L_627)


	//   ....[0]....
.L_627:
        /*002c*/ 	.word	0x00000010


	//----- nvinfo : EIATTR_MAX_THREADS
	.align		4
.L_628:
        /*0030*/ 	.byte	0x04, 0x05
        /*0032*/ 	.short	(.L_630 - .L_629)
.L_629:
        /*0034*/ 	.word	0x00000100
        /*0038*/ 	.word	0x00000001
        /*003c*/ 	.word	0x00000001


	//----- nvinfo : EIATTR_CBANK_PARAM_SIZE
	.align		4
.L_630:
        /*0040*/ 	.byte	0x03, 0x19
        /*0042*/ 	.short	0x0428


	//----- nvinfo : EIATTR_PARAM_CBANK
	.align		4
        /*0044*/ 	.byte	0x04, 0x0a
        /*0046*/ 	.short	(.L_632 - .L_631)
	.align		4
.L_631:
        /*0048*/ 	.word	index@(.nv.constant0._ZN7cutlass13device_kernelIN5flash19enable_sm80_to_sm89INS1_16FlashAttnFwdSm80INS1_25CollectiveMainloopFwdSm80ILi8ELi2ELb0EN4cute5tupleIJNS5_1CILi128EEENS7_ILi64EEENS7_ILi192EEEEEELi192ENS_6half_tEfNS_4arch4Sm80ELb1ELb0ELb0ELb0ELb1ELb0ELb1ELb0EEENS1_21CollectiveEpilogueFwdINS6_IJS8_SA_S9_EEENS6_IJNS7_ILi1EEESI_SI_EEESC_SE_Li256ELb0ELb1ELb0ELb0EEENS1_30DynamicPersistentTileSchedulerILi256ELi256ELb0ELb1ELb0EEEEEEEEEvNT_6ParamsE)
        /*004c*/ 	.short	0x0380
        /*004e*/ 	.short	0x0428


	//----- nvinfo : EIATTR_SW_WAR
	.align		4
.L_632:
        /*0050*/ 	.byte	0x04, 0x36
        /*0052*/ 	.short	(.L_634 - .L_633)
.L_633:
        /*0054*/ 	.word	0x00000008
.L_634:


//--------------------- .nv.info._ZN7cutlass13device_kernelIN5flash19enable_sm80_to_sm89INS1_16FlashAttnFwdSm80INS1_25CollectiveMainloopFwdSm80ILi8ELi2ELb0EN4cute5tupleIJNS5_1CILi128EEENS7_ILi64EEENS7_ILi192EEEEEELi192ENS_6half_tEfNS_4arch4Sm80ELb1ELb0ELb0ELb1ELb1ELb0ELb1ELb0EEENS1_21CollectiveEpilogueFwdINS6_IJS8_SA_S9_EEENS6_IJNS7_ILi1EEESI_SI_EEESC_SE_Li256ELb1ELb1ELb0ELb0EEENS1_19SingleTileSchedulerILb1ELb0ELb1ELi128EEEEEEEEEvNT_6ParamsE --------------------------
	.section	.nv.info._ZN7cutlass13device_kernelIN5flash19enable_sm80_to_sm89INS1_16FlashAttnFwdSm80INS1_25CollectiveMainloopFwdSm80ILi8ELi2ELb0EN4cute5tupleIJNS5_1CILi128EEENS7_ILi64EEENS7_ILi192EEEEEELi192ENS_6half_tEfNS_4arch4Sm80ELb1ELb0ELb0ELb1ELb1ELb0ELb1ELb0EEENS1_21CollectiveEpilogueFwdINS6_IJS8_SA_S9_EEENS6_IJNS7_ILi1EEESI_SI_EEESC_SE_Li256ELb1ELb1ELb0ELb0EEENS1_19SingleTileSchedulerILb1ELb0ELb1ELi128EEEEEEEEEvNT_6ParamsE,"",@"SHT_CUDA_INFO"
	.sectionflags	@""
	.align	4


	//----- nvinfo : EIATTR_CUDA_API_VERSION
	.align		4
        /*0000*/ 	.byte	0x04, 0x37
        /*0002*/ 	.short	(.L_636 - .L_635)
.L_635:
        /*0004*/ 	.word	0x00000082


	//----- nvinfo : EIATTR_KPARAM_INFO
	.align		4
.L_636:
        /*0008*/ 	.byte	0x04, 0x17
        /*000a*/ 	.short	(.L_638 - .L_637)
.L_637:
        /*000c*/ 	.word	0x00000000
        /*0010*/ 	.short	0x0000
        /*0012*/ 	.short	0x0000
        /*0014*/ 	.byte	0x00, 0xf0, 0x61, 0x10


	//----- nvinfo : EIATTR_SPARSE_MMA_MASK
	.align		4
.L_638:
        /*0018*/ 	.byte	0x03, 0x50
        /*001a*/ 	.short	0x0000


	//----- nvinfo : EIATTR_MAXREG_COUNT
	.align		4
        /*001c*/ 	.byte	0x03, 0x1b
        /*001e*/ 	.short	0x00ff


	//----- nvinfo : EIATTR_MERCURY_ISA_VERSION
	.align		4
        /*0020*/ 	.byte	0x03, 0x5f
        /*0022*/ 	.short	0x0101


	//----- nvinfo : EIATTR_VRC_CTA_INIT_COUNT
	.align		4
        /*0024*/ 	.byte	0x02, 0x4a
	.zero		1
	.zero		1


	//----- nvinfo : EIATTR_EXIT_INSTR_OFFSETS
	.align		4
        /*0028*/ 	.byte	0x04, 0x1c
        /*002a*/ 	.short	(.L_640 - .L_639)


	//   ....[0]....
.L_639:
        /*002c*/ 	.word	0x00000010


	//----- nvinfo : EIATTR_MAX_THREADS
	.align		4
.L_640:
        /*0030*/ 	.byte	0x04, 0x05
        /*0032*/ 	.short	(.L_642 - .L_641)
.L_641:
        /*0034*/ 	.word	0x00000100
        /*0038*/ 	.word	0x00000001
        /*003c*/ 	.word	0x00000001


	//----- nvinfo : EIATTR_CBANK_PARAM_SIZE
	.align		4
.L_642:
        /*0040*/ 	.byte	0x03, 0x19
        /*0042*/ 	.short	0x0418


	//----- nvinfo : EIATTR_PARAM_CBANK
	.align		4
        /*0044*/ 	.byte	0x04, 0x0a
        /*0046*/ 	.short	(.L_644 - .L_643)
	.align		4
.L_643:
        /*0048*/ 	.word	index@(.nv.constant0._ZN7cutlass13device_kernelIN5flash19enable_sm80_to_sm89INS1_16FlashAttnFwdSm80INS1_25CollectiveMainloopFwdSm80ILi8ELi2ELb0EN4cute5tupleIJNS5_1CILi128EEENS7_ILi64EEENS7_ILi192EEEEEELi192ENS_6half_tEfNS_4arch4Sm80ELb1ELb0ELb0ELb1ELb1ELb0ELb1ELb0EEENS1_21CollectiveEpilogueFwdINS6_IJS8_SA_S9_EEENS6_IJNS7_ILi1EEESI_SI_EEESC_SE_Li256ELb1ELb1ELb0ELb0EEENS1_19SingleTileSchedulerILb1ELb0ELb1ELi128EEEEEEEEEvNT_6ParamsE)
        /*004c*/ 	.short	0x0380
        /*004e*/ 	.short	0x0418


	//----- nvinfo : EIATTR_SW_WAR
	.align		4
.L_644:
        /*0050*/ 	.byte	0x04, 0x36
        /*0052*/ 	.short	(.L_646 - .L_645)
.L_645:
        /*0054*/ 	.word	0x00000008
.L_646:


//--------------------- .nv.info._ZN7cutlass13device_kernelIN5flash19enable_sm80_to_sm89INS1_16FlashAttnFwdSm80INS1_25CollectiveMainloopFwdSm80ILi8ELi2ELb0EN4cute5tupleIJNS5_1CILi128EEENS7_ILi64EEENS7_ILi192EEEEEELi192ENS_6half_tEfNS_4arch4Sm80ELb1ELb0ELb0ELb1ELb1ELb1ELb1ELb0EEENS1_21CollectiveEpilogueFwdINS6_IJS8_SA_S9_EEENS6_IJNS7_ILi1EEESI_SI_EEESC_SE_Li256ELb1ELb1ELb0ELb0EEENS1_19SingleTileSchedulerILb1ELb0ELb1ELi128EEEEEEEEEvNT_6ParamsE --------------------------
	.section	.nv.info._ZN7cutlass13device_kernelIN5flash19enable_sm80_to_sm89INS1_16FlashAttnFwdSm80INS1_25CollectiveMainloopFwdSm80ILi8ELi2ELb0EN4cute5tupleIJNS5_1CILi128EEENS7_ILi64EEENS7_ILi192EEEEEELi192ENS_6half_tEfNS_4arch4Sm80ELb1ELb0ELb0ELb1ELb1ELb1ELb1ELb0EEENS1_21CollectiveEpilogueFwdINS6_IJS8_SA_S9_EEENS6_IJNS7_ILi1EEESI_SI_EEESC_SE_Li256ELb1ELb1ELb0ELb0EEENS1_19SingleTileSchedulerILb1ELb0ELb1ELi128EEEEEEEEEvNT_6ParamsE,"",@"SHT_CUDA_INFO"
	.sectionflags	@""
	.align	4


	//----- nvinfo : EIATTR_CUDA_API_VERSION
	.align		4
        /*0000*/ 	.byte	0x04, 0x37
        /*0002*/ 	.short	(.L_648 - .L_647)
.L_647:
        /*0004*/ 	.word	0x00000082


	//----- nvinfo : EIATTR_KPARAM_INFO
	.align		4
.L_648:
        /*0008*/ 	.byte	0x04, 0x17
        /*000a*/ 	.short	(.L_650 - .L_649)
.L_649:
        /*000c*/ 	.word	0x00000000
        /*0010*/ 	.short	0x0000
        /*0012*/ 	.short	0x0000
        /*0014*/ 	.byte	0x00, 0xf0, 0x61, 0x10


	//----- nvinfo : EIATTR_SPARSE_MMA_MASK
	.align		4
.L_650:
        /*0018*/ 	.byte	0x03, 0x50
        /*001a*/ 	.short	0x0000


	//----- nvinfo : EIATTR_MAXREG_COUNT
	.align		4
        /*001c*/ 	.byte	0x03, 0x1b
        /*001e*/ 	.short	0x00ff


	//----- nvinfo : EIATTR_MERCURY_ISA_VERSION
	.align		4
        /*0020*/ 	.byte	0x03, 0x5f
        /*0022*/ 	.short	0x0101


	//----- nvinfo : EIATTR_VRC_CTA_INIT_COUNT
	.align		4
        /*0024*/ 	.byte	0x02, 0x4a
	.zero		1
	.zero		1


	//----- nvinfo : EIATTR_EXIT_INSTR_OFFSETS
	.align		4
        /*0028*/ 	.byte	0x04, 0x1c
        /*002a*/ 	.short	(.L_652 - .L_651)


	//   ....[0]....
.L_651:
        /*002c*/ 	.word	0x00000010


	//----- nvinfo : EIATTR_MAX_THREADS
	.align		4
.L_652:
        /*0030*/ 	.byte	0x04, 0x05
        /*0032*/ 	.short	(.L_654 - .L_653)
.L_653:
        /*0034*/ 	.word	0x00000100
        /*0038*/ 	.word	0x00000001
        /*003c*/ 	.word	0x00000001


	//----- nvinfo : EIATTR_CBANK_PARAM_SIZE
	.align		4
.L_654:
        /*0040*/ 	.byte	0x03, 0x19
        /*0042*/ 	.short	0x0418


	//----- nvinfo : EIATTR_PARAM_CBANK
	.align		4
        /*0044*/ 	.byte	0x04, 0x0a
        /*0046*/ 	.short	(.L_656 - .L_655)
	.align		4
.L_655:
        /*0048*/ 	.word	index@(.nv.constant0._ZN7cutlass13device_kernelIN5flash19enable_sm80_to_sm89INS1_16FlashAttnFwdSm80INS1_25CollectiveMainloopFwdSm80ILi8ELi2ELb0EN4cute5tupleIJNS5_1CILi128EEENS7_ILi64EEENS7_ILi192EEEEEELi192ENS_6half_tEfNS_4arch4Sm80ELb1ELb0ELb0ELb1ELb1ELb1ELb1ELb0EEENS1_21CollectiveEpilogueFwdINS6_IJS8_SA_S9_EEENS6_IJNS7_ILi1EEESI_SI_EEESC_SE_Li256ELb1ELb1ELb0ELb0EEENS1_19SingleTileSchedulerILb1ELb0ELb1ELi128EEEEEEEEEvNT_6ParamsE)
        /*004c*/ 	.short	0x0380
        /*004e*/ 	.short	0x0418


	//----- nvinfo : EIATTR_SW_WAR
	.align		4
.L_656:
        /*0050*/ 	.byte	0x04, 0x36
        /*0052*/ 	.short	(.L_658 - .L_657)
.L_657:
        /*0054*/ 	.word	0x00000008
.L_658:


//--------------------- .nv.callgraph             --------------------------
	.section	.nv.callgraph,"",@"SHT_CUDA_CALLGRAPH"
	.align	4
	.sectionentsize	8
	.align		4
        /*0000*/ 	.word	0x00000000
	.align		4
        /*0004*/ 	.word	0xffffffff
	.align		4
        /*0008*/ 	.word	0x00000000
	.align		4
        /*000c*/ 	.word	0xfffffffe
	.align		4
        /*0010*/ 	.word	0x00000000
	.align		4
        /*0014*/ 	.word	0xfffffffd
	.align		4
        /*0018*/ 	.word	0x00000000
	.align		4
        /*001c*/ 	.word	0xfffffffc


//--------------------- .nv.constant4             --------------------------
	.section	.nv.constant4,"a",@progbits
	.align	8
	.align		8
.nv.constant4:
        /*0000*/ 	.dword	_ZN83_INTERNAL_04150245_47_flash_fwd_hdim192_fp16_paged_softcapall_sm80_cu_ceb34e2a_33134cuda3std3__45__cpo5beginE
	.align		8
        /*0008*/ 	.dword	_ZN83_INTERNAL_04150245_47_flash_fwd_hdim192_fp16_paged_softcapall_sm80_cu_ceb34e2a_33134cuda3std3__45__cpo3endE
	.align		8
        /*0010*/ 	.dword	_ZN83_INTERNAL_04150245_47_flash_fwd_hdim192_fp16_paged_softcapall_sm80_cu_ceb34e2a_33134cuda3std3__45__cpo6cbeginE
	.align		8
        /*0018*/ 	.dword	_ZN83_INTERNAL_04150245_47_flash_fwd_hdim192_fp16_paged_softcapall_sm80_cu_ceb34e2a_33134cuda3std3__45__cpo4cendE
	.align		8
        /*0020*/ 	.dword	_ZN83_INTERNAL_04150245_47_flash_fwd_hdim192_fp16_paged_softcapall_sm80_cu_ceb34e2a_33134cuda3std3__485_GLOBAL__N__04150245_47_flash_fwd_hdim192_fp16_paged_softcapall_sm80_cu_ceb34e2a_33136ignoreE
	.align		8
        /*0028*/ 	.dword	_ZN83_INTERNAL_04150245_47_flash_fwd_hdim192_fp16_paged_softcapall_sm80_cu_ceb34e2a_33134cuda3std3__419piecewise_constructE
	.align		8
        /*0030*/ 	.dword	_ZN83_INTERNAL_04150245_47_flash_fwd_hdim192_fp16_paged_softcapall_sm80_cu_ceb34e2a_33134cuda3std3__48in_placeE
	.align		8
        /*0038*/ 	.dword	_ZN83_INTERNAL_04150245_47_flash_fwd_hdim192_fp16_paged_softcapall_sm80_cu_ceb34e2a_33134cuda3std6ranges3__45__cpo4swapE
	.align		8
        /*0040*/ 	.dword	_ZN83_INTERNAL_04150245_47_flash_fwd_hdim192_fp16_paged_softcapall_sm80_cu_ceb34e2a_33134cuda3std6ranges3__45__cpo9iter_moveE
	.align		8
        /*0048*/ 	.dword	_ZN83_INTERNAL_04150245_47_flash_fwd_hdim192_fp16_paged_softcapall_sm80_cu_ceb34e2a_33134cute7productE
	.align		8
        /*0050*/ 	.dword	_ZN83_INTERNAL_04150245_47_flash_fwd_hdim192_fp16_paged_softcapall_sm80_cu_ceb34e2a_33134cute1_E


//--------------------- .text._ZN7cutlass13device_kernelIN5flash19enable_sm80_to_sm89INS1_16FlashAttnFwdSm80INS1_25CollectiveMainloopFwdSm80ILi8ELi1ELb0EN4cute5tupleIJNS5_1CILi128EEENS7_ILi64EEENS7_ILi192EEEEEELi192ENS_6half_tEfNS_4arch4Sm80ELb0ELb0ELb1ELb0ELb1ELb0ELb1ELb0EEENS1_21CollectiveEpilogueFwdINS6_IJS8_SA_S9_EEENS6_IJNS7_ILi1EEESI_SI_EEESC_SE_Li256ELb0ELb1ELb0ELb0EEENS1_19SingleTileSchedulerILb0ELb0ELb1ELi128EEEEEEEEEvNT_6ParamsE --------------------------
	.section	.text._ZN7cutlass13device_kernelIN5flash19enable_sm80_to_sm89INS1_16FlashAttnFwdSm80INS1_25CollectiveMainloopFwdSm80ILi8ELi1ELb0EN4cute5tupleIJNS5_1CILi128EEENS7_ILi64EEENS7_ILi192EEEEEELi192ENS_6half_tEfNS_4arch4Sm80ELb0ELb0ELb1ELb0ELb1ELb0ELb1ELb0EEENS1_21CollectiveEpilogueFwdINS6_IJS8_SA_S9_EEENS6_IJNS7_ILi1EEESI_SI_EEESC_SE_Li256ELb0ELb1ELb0ELb0EEENS1_19SingleTileSchedulerILb0ELb0ELb1ELi128EEEEEEEEEvNT_6ParamsE,"ax",@progbits
	.align	128
.text._ZN7cutlass13device_kernelIN5flash19enable_sm80_to_sm89INS1_16FlashAttnFwdSm80INS1_25CollectiveMainloopFwdSm80ILi8ELi1ELb0EN4cute5tupleIJNS5_1CILi128EEENS7_ILi64EEENS7_ILi192EEEEEELi192ENS_6half_tEfNS_4arch4Sm80ELb0ELb0ELb1ELb0ELb1ELb0ELb1ELb0EEENS1_21CollectiveEpilogueFwdINS6_IJS8_SA_S9_EEENS6_IJNS7_ILi1EEESI_SI_EEESC_SE_Li256ELb0ELb1ELb0ELb0EEENS1_19SingleTileSchedulerILb0ELb0ELb1ELi128EEEEEEEEEvNT_6ParamsE:
        .type           _ZN7cutlass13device_kernelIN5flash19enable_sm80_to_sm89INS1_16FlashAttnFwdSm80INS1_25CollectiveMainloopFwdSm80ILi8ELi1ELb0EN4cute5tupleIJNS5_1CILi128EEENS7_ILi64EEENS7_ILi192EEEEEELi192ENS_6half_tEfNS_4arch4Sm80ELb0ELb0ELb1ELb0ELb1ELb0ELb1ELb0EEENS1_21CollectiveEpilogueFwdINS6_IJS8_SA_S9_EEENS6_IJNS7_ILi1EEESI_SI_EEESC_SE_Li256ELb0ELb1ELb0ELb0EEENS1_19SingleTileSchedulerILb0ELb0ELb1ELi128EEEEEEEEEvNT_6ParamsE,@function
        .size           _ZN7cutlass13device_kernelIN5flash19enable_sm80_to_sm89INS1_16FlashAttnFwdSm80INS1_25CollectiveMainloopFwdSm80ILi8ELi1ELb0EN4cute5tupleIJNS5_1CILi128EEENS7_ILi64EEENS7_ILi192EEEEEELi192ENS_6half_tEfNS_4arch4Sm80ELb0ELb0ELb1ELb0ELb1ELb0ELb1ELb0EEENS1_21CollectiveEpilogueFwdINS6_IJS8_SA_S9_EEENS6_IJNS7_ILi1EEESI_SI_EEESC_SE_Li256ELb0ELb1ELb0ELb0EEENS1_19SingleTileSchedulerILb0ELb0ELb1ELi128EEEEEEEEEvNT_6ParamsE,(.L_x_36 - _ZN7cutlass13device_kernelIN5flash19enable_sm80_to_sm89INS1_16FlashAttnFwdSm80INS1_25CollectiveMainloopFwdSm80ILi8ELi1ELb0EN4cute5tupleIJNS5_1CILi128EEENS7_ILi64EEENS7_ILi192EEEEEELi192ENS_6half_tEfNS_4arch4Sm80ELb0ELb0ELb1ELb0ELb1ELb0ELb1ELb0EEENS1_21CollectiveEpilogueFwdINS6_IJS8_SA_S9_EEENS6_IJNS7_ILi1EEESI_SI_EEESC_SE_Li256ELb0ELb1ELb0ELb0EEENS1_19SingleTileSchedulerILb0ELb0ELb1ELi128EEEEEEEEEvNT_6ParamsE)
        .other          _ZN7cutlass13device_kernelIN5flash19enable_sm80_to_sm89INS1_16FlashAttnFwdSm80INS1_25CollectiveMainloopFwdSm80ILi8ELi1ELb0EN4cute5tupleIJNS5_1CILi128EEENS7_ILi64EEENS7_ILi192EEEEEELi192ENS_6half_tEfNS_4arch4Sm80ELb0ELb0ELb1ELb0ELb1ELb0ELb1ELb0EEENS1_21CollectiveEpilogueFwdINS6_IJS8_SA_S9_EEENS6_IJNS7_ILi1EEESI_SI_EEESC_SE_Li256ELb0ELb1ELb0ELb0EEENS1_19SingleTileSchedulerILb0ELb0ELb1ELi128EEEEEEEEEvNT_6ParamsE,@"STO_CUDA_ENTRY STV_DEFAULT"
_ZN7cutlass13device_kernelIN5flash19enable_sm80_to_sm89INS1_16FlashAttnFwdSm80INS1_25CollectiveMainloopFwdSm80ILi8ELi1ELb0EN4cute5tupleIJNS5_1CILi128EEENS7_ILi64EEENS7_ILi192EEEEEELi192ENS_6half_tEfNS_4arch4Sm80ELb0ELb0ELb1ELb0ELb1ELb0ELb1ELb0EEENS1_21CollectiveEpilogueFwdINS6_IJS8_SA_S9_EEENS6_IJNS7_ILi1EEESI_SI_EEESC_SE_Li256ELb0ELb1ELb0ELb0EEENS1_19SingleTileSchedulerILb0ELb0ELb1ELi128EEEEEEEEEvNT_6ParamsE:
[----:B------:R-:W-:Y:S01]  /*0000*/  LDC R1, c[0x0][0x37c] ;  /* 0x0000df00ff017b82 */ /* 0x000fe20000000800 */
[----:B------:R-:W-:Y:S05]  /*0010*/  EXIT ;  /* 0x000000000000794d */ /* 0x000fea0003800000 */
.L_x_0:
[----:B------:R-:W-:-:S00]  /*0020*/  BRA `(.L_x_0) ;  /* 0xfffffffc00fc7947 */ /* 0x000fc0000383ffff */
[----:B------:R-:W-:-:S00]  /*0030*/  NOP ;  /* 0x0000000000007918 */ /* 0x000fc00000000000 */
        /* <DEDUP_REMOVED lines=12> */
.L_x_36:


//--------------------- .text._ZN7cutlass13device_kernelIN5flash19enable_sm80_to_sm89INS1_16FlashAttnFwdSm80INS1_25CollectiveMainloopFwdSm80ILi8ELi1ELb0EN4cute5tupleIJNS5_1CILi128EEENS7_ILi64EEENS7_ILi192EEEEEELi192ENS_6half_tEfNS_4arch4Sm80ELb0ELb0ELb1ELb1ELb1ELb0ELb1ELb0EEENS1_21CollectiveEpilogueFwdINS6_IJS8_SA_S9_EEENS6_IJNS7_ILi1EEESI_SI_EEESC_SE_Li256ELb1ELb1ELb0ELb0EEENS1_19SingleTileSchedulerILb1ELb0ELb1ELi128EEEEEEEEEvNT_6ParamsE --------------------------
	.section	.text._ZN7cutlass13device_kernelIN5flash19enable_sm80_to_sm89INS1_16FlashAttnFwdSm80INS1_25CollectiveMainloopFwdSm80ILi8ELi1ELb0EN4cute5tupleIJNS5_1CILi128EEENS7_ILi64EEENS7_ILi192EEEEEELi192ENS_6half_tEfNS_4arch4Sm80ELb0ELb0ELb1ELb1ELb1ELb0ELb1ELb0EEENS1_21CollectiveEpilogueFwdINS6_IJS8_SA_S9_EEENS6_IJNS7_ILi1EEESI_SI_EEESC_SE_Li256ELb1ELb1ELb0ELb0EEENS1_19SingleTileSchedulerILb1ELb0ELb1ELi128EEEEEEEEEvNT_6ParamsE,"ax",@progbits
	.align	128
.text._ZN7cutlass13device_kernelIN5flash19enable_sm80_to_sm89INS1_16FlashAttnFwdSm80INS1_25CollectiveMainloopFwdSm80ILi8ELi1ELb0EN4cute5tupleIJNS5_1CILi128EEENS7_ILi64EEENS7_ILi192EEEEEELi192ENS_6half_tEfNS_4arch4Sm80ELb0ELb0ELb1ELb1ELb1ELb0ELb1ELb0EEENS1_21CollectiveEpilogueFwdINS6_IJS8_SA_S9_EEENS6_IJNS7_ILi1EEESI_SI_EEESC_SE_Li256ELb1ELb1ELb0ELb0EEENS1_19SingleTileSchedulerILb1ELb0ELb1ELi128EEEEEEEEEvNT_6ParamsE:
        .type           _ZN7cutlass13device_kernelIN5flash19enable_sm80_to_sm89INS1_16FlashAttnFwdSm80INS1_25CollectiveMainloopFwdSm80ILi8ELi1ELb0EN4cute5tupleIJNS5_1CILi128EEENS7_ILi64EEENS7_ILi192EEEEEELi192ENS_6half_tEfNS_4arch4Sm80ELb0ELb0ELb1ELb1ELb1ELb0ELb1ELb0EEENS1_21CollectiveEpilogueFwdINS6_IJS8_SA_S9_EEENS6_IJNS7_ILi1EEESI_SI_EEESC_SE_Li256ELb1ELb1ELb0ELb0EEENS1_19SingleTileSchedulerILb1ELb0ELb1ELi128EEEEEEEEEvNT_6ParamsE,@function
        .size           _ZN7cutlass13device_kernelIN5flash19enable_sm80_to_sm89INS1_16FlashAttnFwdSm80INS1_25CollectiveMainloopFwdSm80ILi8ELi1ELb0EN4cute5tupleIJNS5_1CILi128EEENS7_ILi64EEENS7_ILi192EEEEEELi192ENS_6half_tEfNS_4arch4Sm80ELb0ELb0ELb1ELb1ELb1ELb0ELb1ELb0EEENS1_21CollectiveEpilogueFwdINS6_IJS8_SA_S9_EEENS6_IJNS7_ILi1EEESI_SI_EEESC_SE_Li256ELb1ELb1ELb0ELb0EEENS1_19SingleTileSchedulerILb1ELb0ELb1ELi128EEEEEEEEEvNT_6ParamsE,(.L_x_37 - _ZN7cutlass13device_kernelIN5flash19enable_sm80_to_sm89INS1_16FlashAttnFwdSm80INS1_25CollectiveMainloopFwdSm80ILi8ELi1ELb0EN4cute5tupleIJNS5_1CILi128EEENS7_ILi64EEENS7_ILi192EEEEEELi192ENS_6half_tEfNS_4arch4Sm80ELb0ELb0ELb1ELb1ELb1ELb0ELb1ELb0EEENS1_21CollectiveEpilogueFwdINS6_IJS8_SA_S9_EEENS6_IJNS7_ILi1EEESI_SI_EEESC_SE_Li256ELb1ELb1ELb0ELb0EEENS1_19SingleTileSchedulerILb1ELb0ELb1ELi128EEEEEEEEEvNT_6ParamsE)
        .other          _ZN7cutlass13device_kernelIN5flash19enable_sm80_to_sm89INS1_16FlashAttnFwdSm80INS1_25CollectiveMainloopFwdSm80ILi8ELi1ELb0EN4cute5tupleIJNS5_1CILi128EEENS7_ILi64EEENS7_ILi192EEEEEELi192ENS_6half_tEfNS_4arch4Sm80ELb0ELb0ELb1ELb1ELb1ELb0ELb1ELb0EEENS1_21CollectiveEpilogueFwdINS6_IJS8_SA_S9_EEENS6_IJNS7_ILi1EEESI_SI_EEESC_SE_Li256ELb1ELb1ELb0ELb0EEENS1_19SingleTileSchedulerILb1ELb0ELb1ELi128EEEEEEEEEvNT_6ParamsE,@"STO_CUDA_ENTRY STV_DEFAULT"
_ZN7cutlass13device_kernelIN5flash19enable_sm80_to_sm89INS1_16FlashAttnFwdSm80INS1_25CollectiveMainloopFwdSm80ILi8ELi1ELb0EN4cute5tupleIJNS5_1CILi128EEENS7_ILi64EEENS7_ILi192EEEEEELi192ENS_6half_tEfNS_4arch4Sm80ELb0ELb0ELb1ELb1ELb1ELb0ELb1ELb0EEENS1_21CollectiveEpilogueFwdINS6_IJS8_SA_S9_EEENS6_IJNS7_ILi1EEESI_SI_EEESC_SE_Li256ELb1ELb1ELb0ELb0EEENS1_19SingleTileSchedulerILb1ELb0ELb1ELi128EEEEEEEEEvNT_6ParamsE:
[----:B------:R-:W-:Y:S01]  /*0000*/  LDC R1, c[0x0][0x37c] ;  /* 0x0000df00ff017b82 */ /* 0x000fe20000000800 */
[----:B------:R-:W-:Y:S05]  /*0010*/  EXIT ;  /* 0x000000000000794d */ /* 0x000fea0003800000 */
.L_x_1:
        /* <DEDUP_REMOVED lines=14> */
.L_x_37:


//--------------------- .text._ZN7cutlass13device_kernelIN5flash19enable_sm80_to_sm89INS1_16FlashAttnFwdSm80INS1_25CollectiveMainloopFwdSm80ILi8ELi1ELb0EN4cute5tupleIJNS5_1CILi128EEENS7_ILi64EEENS7_ILi192EEEEEELi192ENS_6half_tEfNS_4arch4Sm80ELb0ELb0ELb1ELb1ELb1ELb1ELb1ELb0EEENS1_21CollectiveEpilogueFwdINS6_IJS8_SA_S9_EEENS6_IJNS7_ILi1EEESI_SI_EEESC_SE_Li256ELb1ELb1ELb0ELb0EEENS1_19SingleTileSchedulerILb1ELb0ELb1ELi128EEEEEEEEEvNT_6ParamsE --------------------------
	.section	.text._ZN7cutlass13device_kernelIN5flash19enable_sm80_to_sm89INS1_16FlashAttnFwdSm80INS1_25CollectiveMainloopFwdSm80ILi8ELi1ELb0EN4cute5tupleIJNS5_1CILi128EEENS7_ILi64EEENS7_ILi192EEEEEELi192ENS_6half_tEfNS_4arch4Sm80ELb0ELb0ELb1ELb1ELb1ELb1ELb1ELb0EEENS1_21CollectiveEpilogueFwdINS6_IJS8_SA_S9_EEENS6_IJNS7_ILi1EEESI_SI_EEESC_SE_Li256ELb1ELb1ELb0ELb0EEENS1_19SingleTileSchedulerILb1ELb0ELb1ELi128EEEEEEEEEvNT_6ParamsE,"ax",@progbits
	.align	128
.text._ZN7cutlass13device_kernelIN5flash19enable_sm80_to_sm89INS1_16FlashAttnFwdSm80INS1_25CollectiveMainloopFwdSm80ILi8ELi1ELb0EN4cute5tupleIJNS5_1CILi128EEENS7_ILi64EEENS7_ILi192EEEEEELi192ENS_6half_tEfNS_4arch4Sm80ELb0ELb0ELb1ELb1ELb1ELb1ELb1ELb0EEENS1_21CollectiveEpilogueFwdINS6_IJS8_SA_S9_EEENS6_IJNS7_ILi1EEESI_SI_EEESC_SE_Li256ELb1ELb1ELb0ELb0EEENS1_19SingleTileSchedulerILb1ELb0ELb1ELi128EEEEEEEEEvNT_6ParamsE:
        .type           _ZN7cutlass13device_kernelIN5flash19enable_sm80_to_sm89INS1_16FlashAttnFwdSm80INS1_25CollectiveMainloopFwdSm80ILi8ELi1ELb0EN4cute5tupleIJNS5_1CILi128EEENS7_ILi64EEENS7_ILi192EEEEEELi192ENS_6half_tEfNS_4arch4Sm80ELb0ELb0ELb1ELb1ELb1ELb1ELb1ELb0EEENS1_21CollectiveEpilogueFwdINS6_IJS8_SA_S9_EEENS6_IJNS7_ILi1EEESI_SI_EEESC_SE_Li256ELb1ELb1ELb0ELb0EEENS1_19SingleTileSchedulerILb1ELb0ELb1ELi128EEEEEEEEEvNT_6ParamsE,@function
        .size           _ZN7cutlass13device_kernelIN5flash19enable_sm80_to_sm89INS1_16FlashAttnFwdSm80INS1_25CollectiveMainloopFwdSm80ILi8ELi1ELb0EN4cute5tupleIJNS5_1CILi128EEENS7_ILi64EEENS7_ILi192EEEEEELi192ENS_6half_tEfNS_4arch4Sm80ELb0ELb0ELb1ELb1ELb1ELb1ELb1ELb0EEENS1_21CollectiveEpilogueFwdINS6_IJS8_SA_S9_EEENS6_IJNS7_ILi1EEESI_SI_EEESC_SE_Li256ELb1ELb1ELb0ELb0EEENS1_19SingleTileSchedulerILb1ELb0ELb1ELi128EEEEEEEEEvNT_6ParamsE,(.L_x_38 - _ZN7cutlass13device_kernelIN5flash19enable_sm80_to_sm89INS1_16FlashAttnFwdSm80INS1_25CollectiveMainloopFwdSm80ILi8ELi1ELb0EN4cute5tupleIJNS5_1CILi128EEENS7_ILi64EEENS7_ILi192EEEEEELi192ENS_6half_tEfNS_4arch4Sm80ELb0ELb0ELb1ELb1ELb1ELb1ELb1ELb0EEENS1_21CollectiveEpilogueFwdINS6_IJS8_SA_S9_EEENS6_IJNS7_ILi1EEESI_SI_EEESC_SE_Li256ELb1ELb1ELb0ELb0EEENS1_19SingleTileSchedulerILb1ELb0ELb1ELi128EEEEEEEEEvNT_6ParamsE)
        .other          _ZN7cutlass13device_kernelIN5flash19enable_sm80_to_sm89INS1_16FlashAttnFwdSm80INS1_25CollectiveMainloopFwdSm80ILi8ELi1ELb0EN4cute5tupleIJNS5_1CILi128EEENS7_ILi64EEENS7_ILi192EEEEEELi192ENS_6half_tEfNS_4arch4Sm80ELb0ELb0ELb1ELb1ELb1ELb1ELb1ELb0EEENS1_21CollectiveEpilogueFwdINS6_IJS8_SA_S9_EEENS6_IJNS7_ILi1EEESI_SI_EEESC_SE_Li256ELb1ELb1ELb0ELb0EEENS1_19SingleTileSchedulerILb1ELb0ELb1ELi128EEEEEEEEEvNT_6ParamsE,@"STO_CUDA_ENTRY STV_DEFAULT"
_ZN7cutlass13device_kernelIN5flash19enable_sm80_to_sm89INS1_16FlashAttnFwdSm80INS1_25CollectiveMainloopFwdSm80ILi8ELi1ELb0EN4cute5tupleIJNS5_1CILi128EEENS7_ILi64EEENS7_ILi192EEEEEELi192ENS_6half_tEfNS_4arch4Sm80ELb0ELb0ELb1ELb1ELb1ELb1ELb1ELb0EEENS1_21CollectiveEpilogueFwdINS6_IJS8_SA_S9_EEENS6_IJNS7_ILi1EEESI_SI_EEESC_SE_Li256ELb1ELb1ELb0ELb0EEENS1_19SingleTileSchedulerILb1ELb0ELb1ELi128EEEEEEEEEvNT_6ParamsE:
[----:B------:R-:W-:Y:S01]  /*0000*/  LDC R1, c[0x0][0x37c] ;  /* 0x0000df00ff017b82 */ /* 0x000fe20000000800 */
[----:B------:R-:W-:Y:S05]  /*0010*/  EXIT ;  /* 0x000000000000794d */ /* 0x000fea0003800000 */
.L_x_2:
        /* <DEDUP_REMOVED lines=14> */
.L_x_38:


//--------------------- .text._ZN7cutlass13device_kernelIN5flash19enable_sm80_to_sm89INS1_16FlashAttnFwdSm80INS1_25CollectiveMainloopFwdSm80ILi8ELi1ELb0EN4cute5tupleIJNS5_1CILi128EEENS7_ILi64EEENS7_ILi192EEEEEELi192ENS_6half_tEfNS_4arch4Sm80ELb0ELb1ELb1ELb0ELb1ELb0ELb1ELb0EEENS1_21CollectiveEpilogueFwdINS6_IJS8_SA_S9_EEENS6_IJNS7_ILi1EEESI_SI_EEESC_SE_Li256ELb0ELb1ELb0ELb0EEENS1_19SingleTileSchedulerILb0ELb0ELb1ELi128EEEEEEEEEvNT_6ParamsE --------------------------
	.section	.text._ZN7cutlass13device_kernelIN5flash19enable_sm80_to_sm89INS1_16FlashAttnFwdSm80INS1_25CollectiveMainloopFwdSm80ILi8ELi1ELb0EN4cute5tupleIJNS5_1CILi128EEENS7_ILi64EEENS7_ILi192EEEEEELi192ENS_6half_tEfNS_4arch4Sm80ELb0ELb1ELb1ELb0ELb1ELb0ELb1ELb0EEENS1_21CollectiveEpilogueFwdINS6_IJS8_SA_S9_EEENS6_IJNS7_ILi1EEESI_SI_EEESC_SE_Li256ELb0ELb1ELb0ELb0EEENS1_19SingleTileSchedulerILb0ELb0ELb1ELi128EEEEEEEEEvNT_6ParamsE,"ax",@progbits
	.align	128
.text._ZN7cutlass13device_kernelIN5flash19enable_sm80_to_sm89INS1_16FlashAttnFwdSm80INS1_25CollectiveMainloopFwdSm80ILi8ELi1ELb0EN4cute5tupleIJNS5_1CILi128EEENS7_ILi64EEENS7_ILi192EEEEEELi192ENS_6half_tEfNS_4arch4Sm80ELb0ELb1ELb1ELb0ELb1ELb0ELb1ELb0EEENS1_21CollectiveEpilogueFwdINS6_IJS8_SA_S9_EEENS6_IJNS7_ILi1EEESI_SI_EEESC_SE_Li256ELb0ELb1ELb0ELb0EEENS1_19SingleTileSchedulerILb0ELb0ELb1ELi128EEEEEEEEEvNT_6ParamsE:
        .type           _ZN7cutlass13device_kernelIN5flash19enable_sm80_to_sm89INS1_16FlashAttnFwdSm80INS1_25CollectiveMainloopFwdSm80ILi8ELi1ELb0EN4cute5tupleIJNS5_1CILi128EEENS7_ILi64EEENS7_ILi192EEEEEELi192ENS_6half_tEfNS_4arch4Sm80ELb0ELb1ELb1ELb0ELb1ELb0ELb1ELb0EEENS1_21CollectiveEpilogueFwdINS6_IJS8_SA_S9_EEENS6_IJNS7_ILi1EEESI_SI_EEESC_SE_Li256ELb0ELb1ELb0ELb0EEENS1_19SingleTileSchedulerILb0ELb0ELb1ELi128EEEEEEEEEvNT_6ParamsE,@function
        .size           _ZN7cutlass13device_kernelIN5flash19enable_sm80_to_sm89INS1_16FlashAttnFwdSm80INS1_25CollectiveMainloopFwdSm80ILi8ELi1ELb0EN4cute5tupleIJNS5_1CILi128EEENS7_ILi64EEENS7_ILi192EEEEEELi192ENS_6half_tEfNS_4arch4Sm80ELb0ELb1ELb1ELb0ELb1ELb0ELb1ELb0EEENS1_21CollectiveEpilogueFwdINS6_IJS8_SA_S9_EEENS6_IJNS7_ILi1EEESI_SI_EEESC_SE_Li256ELb0ELb1ELb0ELb0EEENS1_19SingleTileSchedulerILb0ELb0ELb1ELi128EEEEEEEEEvNT_6ParamsE,(.L_x_39 - _ZN7cutlass13device_kernelIN5flash19enable_sm80_to_sm89INS1_16FlashAttnFwdSm80INS1_25CollectiveMainloopFwdSm80ILi8ELi1ELb0EN4cute5tupleIJNS5_1CILi128EEENS7_ILi64EEENS7_ILi192EEEEEELi192ENS_6half_tEfNS_4arch4Sm80ELb0ELb1ELb1ELb0ELb1ELb0ELb1ELb0EEENS1_21CollectiveEpilogueFwdINS6_IJS8_SA_S9_EEENS6_IJNS7_ILi1EEESI_SI_EEESC_SE_Li256ELb0ELb1ELb0ELb0EEENS1_19SingleTileSchedulerILb0ELb0ELb1ELi128EEEEEEEEEvNT_6ParamsE)
        .other          _ZN7cutlass13device_kernelIN5flash19enable_sm80_to_sm89INS1_16FlashAttnFwdSm80INS1_25CollectiveMainloopFwdSm80ILi8ELi1ELb0EN4cute5tupleIJNS5_1CILi128EEENS7_ILi64EEENS7_ILi192EEEEEELi192ENS_6half_tEfNS_4arch4Sm80ELb0ELb1ELb1ELb0ELb1ELb0ELb1ELb0EEENS1_21CollectiveEpilogueFwdINS6_IJS8_SA_S9_EEENS6_IJNS7_ILi1EEESI_SI_EEESC_SE_Li256ELb0ELb1ELb0ELb0EEENS1_19SingleTileSchedulerILb0ELb0ELb1ELi128EEEEEEEEEvNT_6ParamsE,@"STO_CUDA_ENTRY STV_DEFAULT"
_ZN7cutlass13device_kernelIN5flash19enable_sm80_to_sm89INS1_16FlashAttnFwdSm80INS1_25CollectiveMainloopFwdSm80ILi8ELi1ELb0EN4cute5tupleIJNS5_1CILi128EEENS7_ILi64EEENS7_ILi192EEEEEELi192ENS_6half_tEfNS_4arch4Sm80ELb0ELb1ELb1ELb0ELb1ELb0ELb1ELb0EEENS1_21CollectiveEpilogueFwdINS6_IJS8_SA_S9_EEENS6_IJNS7_ILi1EEESI_SI_EEESC_SE_Li256ELb0ELb1ELb0ELb0EEENS1_19SingleTileSchedulerILb0ELb0ELb1ELi128EEEEEEEEEvNT_6ParamsE:
[----:B------:R-:W-:Y:S01]  /*0000*/  LDC R1, c[0x0][0x37c] ;  /* 0x0000df00ff017b82 */ /* 0x000fe20000000800 */
[----:B------:R-:W-:Y:S05]  /*0010*/  EXIT ;  /* 0x000000000000794d */ /* 0x000fea0003800000 */
.L_x_3:
        /* <DEDUP_REMOVED lines=14> */
.L_x_39:


//--------------------- .text._ZN7cutlass13device_kernelIN5flash19enable_sm80_to_sm89INS1_16FlashAttnFwdSm80INS1_25CollectiveMainloopFwdSm80ILi8ELi1ELb0EN4cute5tupleIJNS5_1CILi128EEENS7_ILi64EEENS7_ILi192EEEEEELi192ENS_6half_tEfNS_4arch4Sm80ELb0ELb1ELb1ELb1ELb1ELb0ELb1ELb0EEENS1_21CollectiveEpilogueFwdINS6_IJS8_SA_S9_EEENS6_IJNS7_ILi1EEESI_SI_EEESC_SE_Li256ELb1ELb1ELb0ELb0EEENS1_19SingleTileSchedulerILb1ELb0ELb1ELi128EEEEEEEEEvNT_6ParamsE --------------------------
	.section	.text._ZN7cutlass13device_kernelIN5flash19enable_sm80_to_sm89INS1_16FlashAttnFwdSm80INS1_25CollectiveMainloopFwdSm80ILi8ELi1ELb0EN4cute5tupleIJNS5_1CILi128EEENS7_ILi64EEENS7_ILi192EEEEEELi192ENS_6half_tEfNS_4arch4Sm80ELb0ELb1ELb1ELb1ELb1ELb0ELb1ELb0EEENS1_21CollectiveEpilogueFwdINS6_IJS8_SA_S9_EEENS6_IJNS7_ILi1EEESI_SI_EEESC_SE_Li256ELb1ELb1ELb0ELb0EEENS1_19SingleTileSchedulerILb1ELb0ELb1ELi128EEEEEEEEEvNT_6ParamsE,"ax",@progbits
	.align	128
.text._ZN7cutlass13device_kernelIN5flash19enable_sm80_to_sm89INS1_16FlashAttnFwdSm80INS1_25CollectiveMainloopFwdSm80ILi8ELi1ELb0EN4cute5tupleIJNS5_1CILi128EEENS7_ILi64EEENS7_ILi192EEEEEELi192ENS_6half_tEfNS_4arch4Sm80ELb0ELb1ELb1ELb1ELb1ELb0ELb1ELb0EEENS1_21CollectiveEpilogueFwdINS6_IJS8_SA_S9_EEENS6_IJNS7_ILi1EEESI_SI_EEESC_SE_Li256ELb1ELb1ELb0ELb0EEENS1_19SingleTileSchedulerILb1ELb0ELb1ELi128EEEEEEEEEvNT_6ParamsE:
        .type           _ZN7cutlass13device_kernelIN5flash19enable_sm80_to_sm89INS1_16FlashAttnFwdSm80INS1_25CollectiveMainloopFwdSm80ILi8ELi1ELb0EN4cute5tupleIJNS5_1CILi128EEENS7_ILi64EEENS7_ILi192EEEEEELi192ENS_6half_tEfNS_4arch4Sm80ELb0ELb1ELb1ELb1ELb1ELb0ELb1ELb0EEENS1_21CollectiveEpilogueFwdINS6_IJS8_SA_S9_EEENS6_IJNS7_ILi1EEESI_SI_EEESC_SE_Li256ELb1ELb1ELb0ELb0EEENS1_19SingleTileSchedulerILb1ELb0ELb1ELi128EEEEEEEEEvNT_6ParamsE,@function
        .size           _ZN7cutlass13device_kernelIN5flash19enable_sm80_to_sm89INS1_16FlashAttnFwdSm80INS1_25CollectiveMainloopFwdSm80ILi8ELi1ELb0EN4cute5tupleIJNS5_1CILi128EEENS7_ILi64EEENS7_ILi192EEEEEELi192ENS_6half_tEfNS_4arch4Sm80ELb0ELb1ELb1ELb1ELb1ELb0ELb1ELb0EEENS1_21CollectiveEpilogueFwdINS6_IJS8_SA_S9_EEENS6_IJNS7_ILi1EEESI_SI_EEESC_SE_Li256ELb1ELb1ELb0ELb0EEENS1_19SingleTileSchedulerILb1ELb0ELb1ELi128EEEEEEEEEvNT_6ParamsE,(.L_x_40 - _ZN7cutlass13device_kernelIN5flash19enable_sm80_to_sm89INS1_16FlashAttnFwdSm80INS1_25CollectiveMainloopFwdSm80ILi8ELi1ELb0EN4cute5tupleIJNS5_1CILi128EEENS7_ILi64EEENS7_ILi192EEEEEELi192ENS_6half_tEfNS_4arch4Sm80ELb0ELb1ELb1ELb1ELb1ELb0ELb1ELb0EEENS1_21CollectiveEpilogueFwdINS6_IJS8_SA_S9_EEENS6_IJNS7_ILi1EEESI_SI_EEESC_SE_Li256ELb1ELb1ELb0ELb0EEENS1_19SingleTileSchedulerILb1ELb0ELb1ELi128EEEEEEEEEvNT_6ParamsE)
        .other          _ZN7cutlass13device_kernelIN5flash19enable_sm80_to_sm89INS1_16FlashAttnFwdSm80INS1_25CollectiveMainloopFwdSm80ILi8ELi1ELb0EN4cute5tupleIJNS5_1CILi128EEENS7_ILi64EEENS7_ILi192EEEEEELi192ENS_6half_tEfNS_4arch4Sm80ELb0ELb1ELb1ELb1ELb1ELb0ELb1ELb0EEENS1_21CollectiveEpilogueFwdINS6_IJS8_SA_S9_EEENS6_IJNS7_ILi1EEESI_SI_EEESC_SE_Li256ELb1ELb1ELb0ELb0EEENS1_19SingleTileSchedulerILb1ELb0ELb1ELi128EEEEEEEEEvNT_6ParamsE,@"STO_CUDA_ENTRY STV_DEFAULT"
_ZN7cutlass13device_kernelIN5flash19enable_sm80_to_sm89INS1_16FlashAttnFwdSm80INS1_25CollectiveMainloopFwdSm80ILi8ELi1ELb0EN4cute5tupleIJNS5_1CILi128EEENS7_ILi64EEENS7_ILi192EEEEEELi192ENS_6half_tEfNS_4arch4Sm80ELb0ELb1ELb1ELb1ELb1ELb0ELb1ELb0EEENS1_21CollectiveEpilogueFwdINS6_IJS8_SA_S9_EEENS6_IJNS7_ILi1EEESI_SI_EEESC_SE_Li256ELb1ELb1ELb0ELb0EEENS1_19SingleTileSchedulerILb1ELb0ELb1ELi128EEEEEEEEEvNT_6ParamsE:
[----:B------:R-:W-:Y:S01]  /*0000*/  LDC R1, c[0x0][0x37c] ;  /* 0x0000df00ff017b82 */ /* 0x000fe20000000800 */
[----:B------:R-:W-:Y:S05]  /*0010*/  EXIT ;  /* 0x000000000000794d */ /* 0x000fea0003800000 */
.L_x_4:
        /* <DEDUP_REMOVED lines=14> */
.L_x_40:


//--------------------- .text._ZN7cutlass13device_kernelIN5flash19enable_sm80_to_sm89INS1_16FlashAttnFwdSm80INS1_25CollectiveMainloopFwdSm80ILi8ELi1ELb0EN4cute5tupleIJNS5_1CILi128EEENS7_ILi64EEENS7_ILi192EEEEEELi192ENS_6half_tEfNS_4arch4Sm80ELb0ELb1ELb1ELb1ELb1ELb1ELb1ELb0EEENS1_21CollectiveEpilogueFwdINS6_IJS8_SA_S9_EEENS6_IJNS7_ILi1EEESI_SI_EEESC_SE_Li256ELb1ELb1ELb0ELb0EEENS1_19SingleTileSchedulerILb1ELb0ELb1ELi128EEEEEEEEEvNT_6ParamsE --------------------------
	.section	.text._ZN7cutlass13device_kernelIN5flash19enable_sm80_to_sm89INS1_16FlashAttnFwdSm80INS1_25CollectiveMainloopFwdSm80ILi8ELi1ELb0EN4cute5tupleIJNS5_1CILi128EEENS7_ILi64EEENS7_ILi192EEEEEELi192ENS_6half_tEfNS_4arch4Sm80ELb0ELb1ELb1ELb1ELb1ELb1ELb1ELb0EEENS1_21CollectiveEpilogueFwdINS6_IJS8_SA_S9_EEENS6_IJNS7_ILi1EEESI_SI_EEESC_SE_Li256ELb1ELb1ELb0ELb0EEENS1_19SingleTileSchedulerILb1ELb0ELb1ELi128EEEEEEEEEvNT_6ParamsE,"ax",@progbits
	.align	128
.text._ZN7cutlass13device_kernelIN5flash19enable_sm80_to_sm89INS1_16FlashAttnFwdSm80INS1_25CollectiveMainloopFwdSm80ILi8ELi1ELb0EN4cute5tupleIJNS5_1CILi128EEENS7_ILi64EEENS7_ILi192EEEEEELi192ENS_6half_tEfNS_4arch4Sm80ELb0ELb1ELb1ELb1ELb1ELb1ELb1ELb0EEENS1_21CollectiveEpilogueFwdINS6_IJS8_SA_S9_EEENS6_IJNS7_ILi1EEESI_SI_EEESC_SE_Li256ELb1ELb1ELb0ELb0EEENS1_19SingleTileSchedulerILb1ELb0ELb1ELi128EEEEEEEEEvNT_6ParamsE:
        .type           _ZN7cutlass13device_kernelIN5flash19enable_sm80_to_sm89INS1_16FlashAttnFwdSm80INS1_25CollectiveMainloopFwdSm80ILi8ELi1ELb0EN4cute5tupleIJNS5_1CILi128EEENS7_ILi64EEENS7_ILi192EEEEEELi192ENS_6half_tEfNS_4arch4Sm80ELb0ELb1ELb1ELb1ELb1ELb1ELb1ELb0EEENS1_21CollectiveEpilogueFwdINS6_IJS8_SA_S9_EEENS6_IJNS7_ILi1EEESI_SI_EEESC_SE_Li256ELb1ELb1ELb0ELb0EEENS1_19SingleTileSchedulerILb1ELb0ELb1ELi128EEEEEEEEEvNT_6ParamsE,@function
        .size           _ZN7cutlass13device_kernelIN5flash19enable_sm80_to_sm89INS1_16FlashAttnFwdSm80INS1_25CollectiveMainloopFwdSm80ILi8ELi1ELb0EN4cute5tupleIJNS5_1CILi128EEENS7_ILi64EEENS7_ILi192EEEEEELi192ENS_6half_tEfNS_4arch4Sm80ELb0ELb1ELb1ELb1ELb1ELb1ELb1ELb0EEENS1_21CollectiveEpilogueFwdINS6_IJS8_SA_S9_EEENS6_IJNS7_ILi1EEESI_SI_EEESC_SE_Li256ELb1ELb1ELb0ELb0EEENS1_19SingleTileSchedulerILb1ELb0ELb1ELi128EEEEEEEEEvNT_6ParamsE,(.L_x_41 - _ZN7cutlass13device_kernelIN5flash19enable_sm80_to_sm89INS1_16FlashAttnFwdSm80INS1_25CollectiveMainloopFwdSm80ILi8ELi1ELb0EN4cute5tupleIJNS5_1CILi128EEENS7_ILi64EEENS7_ILi192EEEEEELi192ENS_6half_tEfNS_4arch4Sm80ELb0ELb1ELb1ELb1ELb1ELb1ELb1ELb0EEENS1_21CollectiveEpilogueFwdINS6_IJS8_SA_S9_EEENS6_IJNS7_ILi1EEESI_SI_EEESC_SE_Li256ELb1ELb1ELb0ELb0EEENS1_19SingleTileSchedulerILb1ELb0ELb1ELi128EEEEEEEEEvNT_6ParamsE)
        .other          _ZN7cutlass13device_kernelIN5flash19enable_sm80_to_sm89INS1_16FlashAttnFwdSm80INS1_25CollectiveMainloopFwdSm80ILi8ELi1ELb0EN4cute5tupleIJNS5_1CILi128EEENS7_ILi64EEENS7_ILi192EEEEEELi192ENS_6half_tEfNS_4arch4Sm80ELb0ELb1ELb1ELb1ELb1ELb1ELb1ELb0EEENS1_21CollectiveEpilogueFwdINS6_IJS8_SA_S9_EEENS6_IJNS7_ILi1EEESI_SI_EEESC_SE_Li256ELb1ELb1ELb0ELb0EEENS1_19SingleTileSchedulerILb1ELb0ELb1ELi128EEEEEEEEEvNT_6ParamsE,@"STO_CUDA_ENTRY STV_DEFAULT"
_ZN7cutlass13device_kernelIN5flash19enable_sm80_to_sm89INS1_16FlashAttnFwdSm80INS1_25CollectiveMainloopFwdSm80ILi8ELi1ELb0EN4cute5tupleIJNS5_1CILi128EEENS7_ILi64EEENS7_ILi192EEEEEELi192ENS_6half_tEfNS_4arch4Sm80ELb0ELb1ELb1ELb1ELb1ELb1ELb1ELb0EEENS1_21CollectiveEpilogueFwdINS6_IJS8_SA_S9_EEENS6_IJNS7_ILi1EEESI_SI_EEESC_SE_Li256ELb1ELb1ELb0ELb0EEENS1_19SingleTileSchedulerILb1ELb0ELb1ELi128EEEEEEEEEvNT_6ParamsE:
[----:B------:R-:W-:Y:S01]  /*0000*/  LDC R1, c[0x0][0x37c] ;  /* 0x0000df00ff017b82 */ /* 0x000fe20000000800 */
[----:B------:R-:W-:Y:S05]  /*0010*/  EXIT ;  /* 0x000000000000794d */ /* 0x000fea0003800000 */
.L_x_5:
        /* <DEDUP_REMOVED lines=14> */
.L_x_41:


//--------------------- .text._ZN7cutlass13device_kernelIN5flash19enable_sm80_to_sm89INS1_16FlashAttnFwdSm80INS1_25CollectiveMainloopFwdSm80ILi8ELi1ELb0EN4cute5tupleIJNS5_1CILi128EEENS7_ILi64EEENS7_ILi192EEEEEELi192ENS_6half_tEfNS_4arch4Sm80ELb1ELb0ELb1ELb0ELb1ELb0ELb1ELb0EEENS1_21CollectiveEpilogueFwdINS6_IJS8_SA_S9_EEENS6_IJNS7_ILi1EEESI_SI_EEESC_SE_Li256ELb0ELb1ELb0ELb0EEENS1_30DynamicPersistentTileSchedulerILi256ELi256ELb0ELb1ELb0EEEEEEEEEvNT_6ParamsE --------------------------
	.section	.text._ZN7cutlass13device_kernelIN5flash19enable_sm80_to_sm89INS1_16FlashAttnFwdSm80INS1_25CollectiveMainloopFwdSm80ILi8ELi1ELb0EN4cute5tupleIJNS5_1CILi128EEENS7_ILi64EEENS7_ILi192EEEEEELi192ENS_6half_tEfNS_4arch4Sm80ELb1ELb0ELb1ELb0ELb1ELb0ELb1ELb0EEENS1_21CollectiveEpilogueFwdINS6_IJS8_SA_S9_EEENS6_IJNS7_ILi1EEESI_SI_EEESC_SE_Li256ELb0ELb1ELb0ELb0EEENS1_30DynamicPersistentTileSchedulerILi256ELi256ELb0ELb1ELb0EEEEEEEEEvNT_6ParamsE,"ax",@progbits
	.align	128
.text._ZN7cutlass13device_kernelIN5flash19enable_sm80_to_sm89INS1_16FlashAttnFwdSm80INS1_25CollectiveMainloopFwdSm80ILi8ELi1ELb0EN4cute5tupleIJNS5_1CILi128EEENS7_ILi64EEENS7_ILi192EEEEEELi192ENS_6half_tEfNS_4arch4Sm80ELb1ELb0ELb1ELb0ELb1ELb0ELb1ELb0EEENS1_21CollectiveEpilogueFwdINS6_IJS8_SA_S9_EEENS6_IJNS7_ILi1EEESI_SI_EEESC_SE_Li256ELb0ELb1ELb0ELb0EEENS1_30DynamicPersistentTileSchedulerILi256ELi256ELb0ELb1ELb0EEEEEEEEEvNT_6ParamsE:
        .type           _ZN7cutlass13device_kernelIN5flash19enable_sm80_to_sm89INS1_16FlashAttnFwdSm80INS1_25CollectiveMainloopFwdSm80ILi8ELi1ELb0EN4cute5tupleIJNS5_1CILi128EEENS7_ILi64EEENS7_ILi192EEEEEELi192ENS_6half_tEfNS_4arch4Sm80ELb1ELb0ELb1ELb0ELb1ELb0ELb1ELb0EEENS1_21CollectiveEpilogueFwdINS6_IJS8_SA_S9_EEENS6_IJNS7_ILi1EEESI_SI_EEESC_SE_Li256ELb0ELb1ELb0ELb0EEENS1_30DynamicPersistentTileSchedulerILi256ELi256ELb0ELb1ELb0EEEEEEEEEvNT_6ParamsE,@function
        .size           _ZN7cutlass13device_kernelIN5flash19enable_sm80_to_sm89INS1_16FlashAttnFwdSm80INS1_25CollectiveMainloopFwdSm80ILi8ELi1ELb0EN4cute5tupleIJNS5_1CILi128EEENS7_ILi64EEENS7_ILi192EEEEEELi192ENS_6half_tEfNS_4arch4Sm80ELb1ELb0ELb1ELb0ELb1ELb0ELb1ELb0EEENS1_21CollectiveEpilogueFwdINS6_IJS8_SA_S9_EEENS6_IJNS7_ILi1EEESI_SI_EEESC_SE_Li256ELb0ELb1ELb0ELb0EEENS1_30DynamicPersistentTileSchedulerILi256ELi256ELb0ELb1ELb0EEEEEEEEEvNT_6ParamsE,(.L_x_42 - _ZN7cutlass13device_kernelIN5flash19enable_sm80_to_sm89INS1_16FlashAttnFwdSm80INS1_25CollectiveMainloopFwdSm80ILi8ELi1ELb0EN4cute5tupleIJNS5_1CILi128EEENS7_ILi64EEENS7_ILi192EEEEEELi192ENS_6half_tEfNS_4arch4Sm80ELb1ELb0ELb1ELb0ELb1ELb0ELb1ELb0EEENS1_21CollectiveEpilogueFwdINS6_IJS8_SA_S9_EEENS6_IJNS7_ILi1EEESI_SI_EEESC_SE_Li256ELb0ELb1ELb0ELb0EEENS1_30DynamicPersistentTileSchedulerILi256ELi256ELb0ELb1ELb0EEEEEEEEEvNT_6ParamsE)
        .other          _ZN7cutlass13device_kernelIN5flash19enable_sm80_to_sm89INS1_16FlashAttnFwdSm80INS1_25CollectiveMainloopFwdSm80ILi8ELi1ELb0EN4cute5tupleIJNS5_1CILi128EEENS7_ILi64EEENS7_ILi192EEEEEELi192ENS_6half_tEfNS_4arch4Sm80ELb1ELb0ELb1ELb0ELb1ELb0ELb1ELb0EEENS1_21CollectiveEpilogueFwdINS6_IJS8_SA_S9_EEENS6_IJNS7_ILi1EEESI_SI_EEESC_SE_Li256ELb0ELb1ELb0ELb0EEENS1_30DynamicPersistentTileSchedulerILi256ELi256ELb0ELb1ELb0EEEEEEEEEvNT_6ParamsE,@"STO_CUDA_ENTRY STV_DEFAULT"
_ZN7cutlass13device_kernelIN5flash19enable_sm80_to_sm89INS1_16FlashAttnFwdSm80INS1_25CollectiveMainloopFwdSm80ILi8ELi1ELb0EN4cute5tupleIJNS5_1CILi128EEENS7_ILi64EEENS7_ILi192EEEEEELi192ENS_6half_tEfNS_4arch4Sm80ELb1ELb0ELb1ELb0ELb1ELb0ELb1ELb0EEENS1_21CollectiveEpilogueFwdINS6_IJS8_SA_S9_EEENS6_IJNS7_ILi1EEESI_SI_EEESC_SE_Li256ELb0ELb1ELb0ELb0EEENS1_30DynamicPersistentTileSchedulerILi256ELi256ELb0ELb1ELb0EEEEEEEEEvNT_6ParamsE:
[----:B------:R-:W-:Y:S01]  /*0000*/  LDC R1, c[0x0][0x37c] ;  /* 0x0000df00ff017b82 */ /* 0x000fe20000000800 */
[----:B------:R-:W-:Y:S05]  /*0010*/  EXIT ;  /* 0x000000000000794d */ /* 0x000fea0003800000 */
.L_x_6:
        /* <DEDUP_REMOVED lines=14> */
.L_x_42:


//--------------------- .text._ZN7cutlass13device_kernelIN5flash19enable_sm80_to_sm89INS1_16FlashAttnFwdSm80INS1_25CollectiveMainloopFwdSm80ILi8ELi1ELb0EN4cute5tupleIJNS5_1CILi128EEENS7_ILi64EEENS7_ILi192EEEEEELi192ENS_6half_tEfNS_4arch4Sm80ELb1ELb0ELb1ELb1ELb1ELb0ELb1ELb0EEENS1_21CollectiveEpilogueFwdINS6_IJS8_SA_S9_EEENS6_IJNS7_ILi1EEESI_SI_EEESC_SE_Li256ELb1ELb1ELb0ELb0EEENS1_19SingleTileSchedulerILb1ELb0ELb1ELi128EEEEEEEEEvNT_6ParamsE --------------------------
	.section	.text._ZN7cutlass13device_kernelIN5flash19enable_sm80_to_sm89INS1_16FlashAttnFwdSm80INS1_25CollectiveMainloopFwdSm80ILi8ELi1ELb0EN4cute5tupleIJNS5_1CILi128EEENS7_ILi64EEENS7_ILi192EEEEEELi192ENS_6half_tEfNS_4arch4Sm80ELb1ELb0ELb1ELb1ELb1ELb0ELb1ELb0EEENS1_21CollectiveEpilogueFwdINS6_IJS8_SA_S9_EEENS6_IJNS7_ILi1EEESI_SI_EEESC_SE_Li256ELb1ELb1ELb0ELb0EEENS1_19SingleTileSchedulerILb1ELb0ELb1ELi128EEEEEEEEEvNT_6ParamsE,"ax",@progbits
	.align	128
.text._ZN7cutlass13device_kernelIN5flash19enable_sm80_to_sm89INS1_16FlashAttnFwdSm80INS1_25CollectiveMainloopFwdSm80ILi8ELi1ELb0EN4cute5tupleIJNS5_1CILi128EEENS7_ILi64EEENS7_ILi192EEEEEELi192ENS_6half_tEfNS_4arch4Sm80ELb1ELb0ELb1ELb1ELb1ELb0ELb1ELb0EEENS1_21CollectiveEpilogueFwdINS6_IJS8_SA_S9_EEENS6_IJNS7_ILi1EEESI_SI_EEESC_SE_Li256ELb1ELb1ELb0ELb0EEENS1_19SingleTileSchedulerILb1ELb0ELb1ELi128EEEEEEEEEvNT_6ParamsE:
        .type           _ZN7cutlass13device_kernelIN5flash19enable_sm80_to_sm89INS1_16FlashAttnFwdSm80INS1_25CollectiveMainloopFwdSm80ILi8ELi1ELb0EN4cute5tupleIJNS5_1CILi128EEENS7_ILi64EEENS7_ILi192EEEEEELi192ENS_6half_tEfNS_4arch4Sm80ELb1ELb0ELb1ELb1ELb1ELb0ELb1ELb0EEENS1_21CollectiveEpilogueFwdINS6_IJS8_SA_S9_EEENS6_IJNS7_ILi1EEESI_SI_EEESC_SE_Li256ELb1ELb1ELb0ELb0EEENS1_19SingleTileSchedulerILb1ELb0ELb1ELi128EEEEEEEEEvNT_6ParamsE,@function
        .size           _ZN7cutlass13device_kernelIN5flash19enable_sm80_to_sm89INS1_16FlashAttnFwdSm80INS1_25CollectiveMainloopFwdSm80ILi8ELi1ELb0EN4cute5tupleIJNS5_1CILi128EEENS7_ILi64EEENS7_ILi192EEEEEELi192ENS_6half_tEfNS_4arch4Sm80ELb1ELb0ELb1ELb1ELb1ELb0ELb1ELb0EEENS1_21CollectiveEpilogueFwdINS6_IJS8_SA_S9_EEENS6_IJNS7_ILi1EEESI_SI_EEESC_SE_Li256ELb1ELb1ELb0ELb0EEENS1_19SingleTileSchedulerILb1ELb0ELb1ELi128EEEEEEEEEvNT_6ParamsE,(.L_x_43 - _ZN7cutlass13device_kernelIN5flash19enable_sm80_to_sm89INS1_16FlashAttnFwdSm80INS1_25CollectiveMainloopFwdSm80ILi8ELi1ELb0EN4cute5tupleIJNS5_1CILi128EEENS7_ILi64EEENS7_ILi192EEEEEELi192ENS_6half_tEfNS_4arch4Sm80ELb1ELb0ELb1ELb1ELb1ELb0ELb1ELb0EEENS1_21CollectiveEpilogueFwdINS6_IJS8_SA_S9_EEENS6_IJNS7_ILi1EEESI_SI_EEESC_SE_Li256ELb1ELb1ELb0ELb0EEENS1_19SingleTileSchedulerILb1ELb0ELb1ELi128EEEEEEEEEvNT_6ParamsE)
        .other          _ZN7cutlass13device_kernelIN5flash19enable_sm80_to_sm89INS1_16FlashAttnFwdSm80INS1_25CollectiveMainloopFwdSm80ILi8ELi1ELb0EN4cute5tupleIJNS5_1CILi128EEENS7_ILi64EEENS7_ILi192EEEEEELi192ENS_6half_tEfNS_4arch4Sm80ELb1ELb0ELb1ELb1ELb1ELb0ELb1ELb0EEENS1_21CollectiveEpilogueFwdINS6_IJS8_SA_S9_EEENS6_IJNS7_ILi1EEESI_SI_EEESC_SE_Li256ELb1ELb1ELb0ELb0EEENS1_19SingleTileSchedulerILb1ELb0ELb1ELi128EEEEEEEEEvNT_6ParamsE,@"STO_CUDA_ENTRY STV_DEFAULT"
_ZN7cutlass13device_kernelIN5flash19enable_sm80_to_sm89INS1_16FlashAttnFwdSm80INS1_25CollectiveMainloopFwdSm80ILi8ELi1ELb0EN4cute5tupleIJNS5_1CILi128EEENS7_ILi64EEENS7_ILi192EEEEEELi192ENS_6half_tEfNS_4arch4Sm80ELb1ELb0ELb1ELb1ELb1ELb0ELb1ELb0EEENS1_21CollectiveEpilogueFwdINS6_IJS8_SA_S9_EEENS6_IJNS7_ILi1EEESI_SI_EEESC_SE_Li256ELb1ELb1ELb0ELb0EEENS1_19SingleTileSchedulerILb1ELb0ELb1ELi128EEEEEEEEEvNT_6ParamsE:
[----:B------:R-:W-:Y:S01]  /*0000*/  LDC R1, c[0x0][0x37c] ;  /* 0x0000df00ff017b82 */ /* 0x000fe20000000800 */
[----:B------:R-:W-:Y:S05]  /*0010*/  EXIT ;  /* 0x000000000000794d */ /* 0x000fea0003800000 */
.L_x_7:
        /* <DEDUP_REMOVED lines=14> */
.L_x_43:


//--------------------- .text._ZN7cutlass13device_kernelIN5flash19enable_sm80_to_sm89INS1_16FlashAttnFwdSm80INS1_25CollectiveMainloopFwdSm80ILi8ELi1ELb0EN4cute5tupleIJNS5_1CILi128EEENS7_ILi64EEENS7_ILi192EEEEEELi192ENS_6half_tEfNS_4arch4Sm80ELb1ELb0ELb1ELb1ELb1ELb1ELb1ELb0EEENS1_21CollectiveEpilogueFwdINS6_IJS8_SA_S9_EEENS6_IJNS7_ILi1EEESI_SI_EEESC_SE_Li256ELb1ELb1ELb0ELb0EEENS1_19SingleTileSchedulerILb1ELb0ELb1ELi128EEEEEEEEEvNT_6ParamsE --------------------------
	.section	.text._ZN7cutlass13device_kernelIN5flash19enable_sm80_to_sm89INS1_16FlashAttnFwdSm80INS1_25CollectiveMainloopFwdSm80ILi8ELi1ELb0EN4cute5tupleIJNS5_1CILi128EEENS7_ILi64EEENS7_ILi192EEEEEELi192ENS_6half_tEfNS_4arch4Sm80ELb1ELb0ELb1ELb1ELb1ELb1ELb1ELb0EEENS1_21CollectiveEpilogueFwdINS6_IJS8_SA_S9_EEENS6_IJNS7_ILi1EEESI_SI_EEESC_SE_Li256ELb1ELb1ELb0ELb0EEENS1_19SingleTileSchedulerILb1ELb0ELb1ELi128EEEEEEEEEvNT_6ParamsE,"ax",@progbits
	.align	128
.text._ZN7cutlass13device_kernelIN5flash19enable_sm80_to_sm89INS1_16FlashAttnFwdSm80INS1_25CollectiveMainloopFwdSm80ILi8ELi1ELb0EN4cute5tupleIJNS5_1CILi128EEENS7_ILi64EEENS7_ILi192EEEEEELi192ENS_6half_tEfNS_4arch4Sm80ELb1ELb0ELb1ELb1ELb1ELb1ELb1ELb0EEENS1_21CollectiveEpilogueFwdINS6_IJS8_SA_S9_EEENS6_IJNS7_ILi1EEESI_SI_EEESC_SE_Li256ELb1ELb1ELb0ELb0EEENS1_19SingleTileSchedulerILb1ELb0ELb1ELi128EEEEEEEEEvNT_6ParamsE:
        .type           _ZN7cutlass13device_kernelIN5flash19enable_sm80_to_sm89INS1_16FlashAttnFwdSm80INS1_25CollectiveMainloopFwdSm80ILi8ELi1ELb0EN4cute5tupleIJNS5_1CILi128EEENS7_ILi64EEENS7_ILi192EEEEEELi192ENS_6half_tEfNS_4arch4Sm80ELb1ELb0ELb1ELb1ELb1ELb1ELb1ELb0EEENS1_21CollectiveEpilogueFwdINS6_IJS8_SA_S9_EEENS6_IJNS7_ILi1EEESI_SI_EEESC_SE_Li256ELb1ELb1ELb0ELb0EEENS1_19SingleTileSchedulerILb1ELb0ELb1ELi128EEEEEEEEEvNT_6ParamsE,@function
        .size           _ZN7cutlass13device_kernelIN5flash19enable_sm80_to_sm89INS1_16FlashAttnFwdSm80INS1_25CollectiveMainloopFwdSm80ILi8ELi1ELb0EN4cute5tupleIJNS5_1CILi128EEENS7_ILi64EEENS7_ILi192EEEEEELi192ENS_6half_tEfNS_4arch4Sm80ELb1ELb0ELb1ELb1ELb1ELb1ELb1ELb0EEENS1_21CollectiveEpilogueFwdINS6_IJS8_SA_S9_EEENS6_IJNS7_ILi1EEESI_SI_EEESC_SE_Li256ELb1ELb1ELb0ELb0EEENS1_19SingleTileSchedulerILb1ELb0ELb1ELi128EEEEEEEEEvNT_6ParamsE,(.L_x_44 - _ZN7cutlass13device_kernelIN5flash19enable_sm80_to_sm89INS1_16FlashAttnFwdSm80INS1_25CollectiveMainloopFwdSm80ILi8ELi1ELb0EN4cute5tupleIJNS5_1CILi128EEENS7_ILi64EEENS7_ILi192EEEEEELi192ENS_6half_tEfNS_4arch4Sm80ELb1ELb0ELb1ELb1ELb1ELb1ELb1ELb0EEENS1_21CollectiveEpilogueFwdINS6_IJS8_SA_S9_EEENS6_IJNS7_ILi1EEESI_SI_EEESC_SE_Li256ELb1ELb1ELb0ELb0EEENS1_19SingleTileSchedulerILb1ELb0ELb1ELi128EEEEEEEEEvNT_6ParamsE)
        .other          _ZN7cutlass13device_kernelIN5flash19enable_sm80_to_sm89INS1_16FlashAttnFwdSm80INS1_25CollectiveMainloopFwdSm80ILi8ELi1ELb0EN4cute5tupleIJNS5_1CILi128EEENS7_ILi64EEENS7_ILi192EEEEEELi192ENS_6half_tEfNS_4arch4Sm80ELb1ELb0ELb1ELb1ELb1ELb1ELb1ELb0EEENS1_21CollectiveEpilogueFwdINS6_IJS8_SA_S9_EEENS6_IJNS7_ILi1EEESI_SI_EEESC_SE_Li256ELb1ELb1ELb0ELb0EEENS1_19SingleTileSchedulerILb1ELb0ELb1ELi128EEEEEEEEEvNT_6ParamsE,@"STO_CUDA_ENTRY STV_DEFAULT"
_ZN7cutlass13device_kernelIN5flash19enable_sm80_to_sm89INS1_16FlashAttnFwdSm80INS1_25CollectiveMainloopFwdSm80ILi8ELi1ELb0EN4cute5tupleIJNS5_1CILi128EEENS7_ILi64EEENS7_ILi192EEEEEELi192ENS_6half_tEfNS_4arch4Sm80ELb1ELb0ELb1ELb1ELb1ELb1ELb1ELb0EEENS1_21CollectiveEpilogueFwdINS6_IJS8_SA_S9_EEENS6_IJNS7_ILi1EEESI_SI_EEESC_SE_Li256ELb1ELb1ELb0ELb0EEENS1_19SingleTileSchedulerILb1ELb0ELb1ELi128EEEEEEEEEvNT_6ParamsE:
[----:B------:R-:W-:Y:S01]  /*0000*/  LDC R1, c[0x0][0x37c] ;  /* 0x0000df00ff017b82 */ /* 0x000fe20000000800 */
[----:B------:R-:W-:Y:S05]  /*0010*/  EXIT ;  /* 0x000000000000794d */ /* 0x000fea0003800000 */
.L_x_8:
        /* <DEDUP_REMOVED lines=14> */
.L_x_44:


//--------------------- .text._ZN7cutlass13device_kernelIN5flash19enable_sm80_to_sm89INS1_16FlashAttnFwdSm80INS1_25CollectiveMainloopFwdSm80ILi8ELi2ELb0EN4cute5tupleIJNS5_1CILi128EEENS7_ILi64EEENS7_ILi192EEEEEELi192ENS_6half_tEfNS_4arch4Sm80ELb0ELb0ELb1ELb0ELb1ELb0ELb1ELb0EEENS1_21CollectiveEpilogueFwdINS6_IJS8_SA_S9_EEENS6_IJNS7_ILi1EEESI_SI_EEESC_SE_Li256ELb0ELb1ELb0ELb0EEENS1_19SingleTileSchedulerILb0ELb0ELb1ELi128EEEEEEEEEvNT_6ParamsE --------------------------
	.section	.text._ZN7cutlass13device_kernelIN5flash19enable_sm80_to_sm89INS1_16FlashAttnFwdSm80INS1_25CollectiveMainloopFwdSm80ILi8ELi2ELb0EN4cute5tupleIJNS5_1CILi128EEENS7_ILi64EEENS7_ILi192EEEEEELi192ENS_6half_tEfNS_4arch4Sm80ELb0ELb0ELb1ELb0ELb1ELb0ELb1ELb0EEENS1_21CollectiveEpilogueFwdINS6_IJS8_SA_S9_EEENS6_IJNS7_ILi1EEESI_SI_EEESC_SE_Li256ELb0ELb1ELb0ELb0EEENS1_19SingleTileSchedulerILb0ELb0ELb1ELi128EEEEEEEEEvNT_6ParamsE,"ax",@progbits
	.align	128
.text._ZN7cutlass13device_kernelIN5flash19enable_sm80_to_sm89INS1_16FlashAttnFwdSm80INS1_25CollectiveMainloopFwdSm80ILi8ELi2ELb0EN4cute5tupleIJNS5_1CILi128EEENS7_ILi64EEENS7_ILi192EEEEEELi192ENS_6half_tEfNS_4arch4Sm80ELb0ELb0ELb1ELb0ELb1ELb0ELb1ELb0EEENS1_21CollectiveEpilogueFwdINS6_IJS8_SA_S9_EEENS6_IJNS7_ILi1EEESI_SI_EEESC_SE_Li256ELb0ELb1ELb0ELb0EEENS1_19SingleTileSchedulerILb0ELb0ELb1ELi128EEEEEEEEEvNT_6ParamsE:
        .type           _ZN7cutlass13device_kernelIN5flash19enable_sm80_to_sm89INS1_16FlashAttnFwdSm80INS1_25CollectiveMainloopFwdSm80ILi8ELi2ELb0EN4cute5tupleIJNS5_1CILi128EEENS7_ILi64EEENS7_ILi192EEEEEELi192ENS_6half_tEfNS_4arch4Sm80ELb0ELb0ELb1ELb0ELb1ELb0ELb1ELb0EEENS1_21CollectiveEpilogueFwdINS6_IJS8_SA_S9_EEENS6_IJNS7_ILi1EEESI_SI_EEESC_SE_Li256ELb0ELb1ELb0ELb0EEENS1_19SingleTileSchedulerILb0ELb0ELb1ELi128EEEEEEEEEvNT_6ParamsE,@function
        .size           _ZN7cutlass13device_kernelIN5flash19enable_sm80_to_sm89INS1_16FlashAttnFwdSm80INS1_25CollectiveMainloopFwdSm80ILi8ELi2ELb0EN4cute5tupleIJNS5_1CILi128EEENS7_ILi64EEENS7_ILi192EEEEEELi192ENS_6half_tEfNS_4arch4Sm80ELb0ELb0ELb1ELb0ELb1ELb0ELb1ELb0EEENS1_21CollectiveEpilogueFwdINS6_IJS8_SA_S9_EEENS6_IJNS7_ILi1EEESI_SI_EEESC_SE_Li256ELb0ELb1ELb0ELb0EEENS1_19SingleTileSchedulerILb0ELb0ELb1ELi128EEEEEEEEEvNT_6ParamsE,(.L_x_45 - _ZN7cutlass13device_kernelIN5flash19enable_sm80_to_sm89INS1_16FlashAttnFwdSm80INS1_25CollectiveMainloopFwdSm80ILi8ELi2ELb0EN4cute5tupleIJNS5_1CILi128EEENS7_ILi64EEENS7_ILi192EEEEEELi192ENS_6half_tEfNS_4arch4Sm80ELb0ELb0ELb1ELb0ELb1ELb0ELb1ELb0EEENS1_21CollectiveEpilogueFwdINS6_IJS8_SA_S9_EEENS6_IJNS7_ILi1EEESI_SI_EEESC_SE_Li256ELb0ELb1ELb0ELb0EEENS1_19SingleTileSchedulerILb0ELb0ELb1ELi128EEEEEEEEEvNT_6ParamsE)
        .other          _ZN7cutlass13device_kernelIN5flash19enable_sm80_to_sm89INS1_16FlashAttnFwdSm80INS1_25CollectiveMainloopFwdSm80ILi8ELi2ELb0EN4cute5tupleIJNS5_1CILi128EEENS7_ILi64EEENS7_ILi192EEEEEELi192ENS_6half_tEfNS_4arch4Sm80ELb0ELb0ELb1ELb0ELb1ELb0ELb1ELb0EEENS1_21CollectiveEpilogueFwdINS6_IJS8_SA_S9_EEENS6_IJNS7_ILi1EEESI_SI_EEESC_SE_Li256ELb0ELb1ELb0ELb0EEENS1_19SingleTileSchedulerILb0ELb0ELb1ELi128EEEEEEEEEvNT_6ParamsE,@"STO_CUDA_ENTRY STV_DEFAULT"
_ZN7cutlass13device_kernelIN5flash19enable_sm80_to_sm89INS1_16FlashAttnFwdSm80INS1_25CollectiveMainloopFwdSm80ILi8ELi2ELb0EN4cute5tupleIJNS5_1CILi128EEENS7_ILi64EEENS7_ILi192EEEEEELi192ENS_6half_tEfNS_4arch4Sm80ELb0ELb0ELb1ELb0ELb1ELb0ELb1ELb0EEENS1_21CollectiveEpilogueFwdINS6_IJS8_SA_S9_EEENS6_IJNS7_ILi1EEESI_SI_EEESC_SE_Li256ELb0ELb1ELb0ELb0EEENS1_19SingleTileSchedulerILb0ELb0ELb1ELi128EEEEEEEEEvNT_6ParamsE:
[----:B------:R-:W-:Y:S01]  /*0000*/  LDC R1, c[0x0][0x37c] ;  /* 0x0000df00ff017b82 */ /* 0x000fe20000000800 */
[----:B------:R-:W-:Y:S05]  /*0010*/  EXIT ;  /* 0x000000000000794d */ /* 0x000fea0003800000 */
.L_x_9:
        /* <DEDUP_REMOVED lines=14> */
.L_x_45:


//--------------------- .text._ZN7cutlass13device_kernelIN5flash19enable_sm80_to_sm89INS1_16FlashAttnFwdSm80INS1_25CollectiveMainloopFwdSm80ILi8ELi2ELb0EN4cute5tupleIJNS5_1CILi128EEENS7_ILi64EEENS7_ILi192EEEEEELi192ENS_6half_tEfNS_4arch4Sm80ELb0ELb0ELb1ELb1ELb1ELb0ELb1ELb0EEENS1_21CollectiveEpilogueFwdINS6_IJS8_SA_S9_EEENS6_IJNS7_ILi1EEESI_SI_EEESC_SE_Li256ELb1ELb1ELb0ELb0EEENS1_19SingleTileSchedulerILb1ELb0ELb1ELi128EEEEEEEEEvNT_6ParamsE --------------------------
	.section	.text._ZN7cutlass13device_kernelIN5flash19enable_sm80_to_sm89INS1_16FlashAttnFwdSm80INS1_25CollectiveMainloopFwdSm80ILi8ELi2ELb0EN4cute5tupleIJNS5_1CILi128EEENS7_ILi64EEENS7_ILi192EEEEEELi192ENS_6half_tEfNS_4arch4Sm80ELb0ELb0ELb1ELb1ELb1ELb0ELb1ELb0EEENS1_21CollectiveEpilogueFwdINS6_IJS8_SA_S9_EEENS6_IJNS7_ILi1EEESI_SI_EEESC_SE_Li256ELb1ELb1ELb0ELb0EEENS1_19SingleTileSchedulerILb1ELb0ELb1ELi128EEEEEEEEEvNT_6ParamsE,"ax",@progbits
	.align	128
.text._ZN7cutlass13device_kernelIN5flash19enable_sm80_to_sm89INS1_16FlashAttnFwdSm80INS1_25CollectiveMainloopFwdSm80ILi8ELi2ELb0EN4cute5tupleIJNS5_1CILi128EEENS7_ILi64EEENS7_ILi192EEEEEELi192ENS_6half_tEfNS_4arch4Sm80ELb0ELb0ELb1ELb1ELb1ELb0ELb1ELb0EEENS1_21CollectiveEpilogueFwdINS6_IJS8_SA_S9_EEENS6_IJNS7_ILi1EEESI_SI_EEESC_SE_Li256ELb1ELb1ELb0ELb0EEENS1_19SingleTileSchedulerILb1ELb0ELb1ELi128EEEEEEEEEvNT_6ParamsE:
        .type           _ZN7cutlass13device_kernelIN5flash19enable_sm80_to_sm89INS1_16FlashAttnFwdSm80INS1_25CollectiveMainloopFwdSm80ILi8ELi2ELb0EN4cute5tupleIJNS5_1CILi128EEENS7_ILi64EEENS7_ILi192EEEEEELi192ENS_6half_tEfNS_4arch4Sm80ELb0ELb0ELb1ELb1ELb1ELb0ELb1ELb0EEENS1_21CollectiveEpilogueFwdINS6_IJS8_SA_S9_EEENS6_IJNS7_ILi1EEESI_SI_EEESC_SE_Li256ELb1ELb1ELb0ELb0EEENS1_19SingleTileSchedulerILb1ELb0ELb1ELi128EEEEEEEEEvNT_6ParamsE,@function
        .size           _ZN7cutlass13device_kernelIN5flash19enable_sm80_to_sm89INS1_16FlashAttnFwdSm80INS1_25CollectiveMainloopFwdSm80ILi8ELi2ELb0EN4cute5tupleIJNS5_1CILi128EEENS7_ILi64EEENS7_ILi192EEEEEELi192ENS_6half_tEfNS_4arch4Sm80ELb0ELb0ELb1ELb1ELb1ELb0ELb1ELb0EEENS1_21CollectiveEpilogueFwdINS6_IJS8_SA_S9_EEENS6_IJNS7_ILi1EEESI_SI_EEESC_SE_Li256ELb1ELb1ELb0ELb0EEENS1_19SingleTileSchedulerILb1ELb0ELb1ELi128EEEEEEEEEvNT_6ParamsE,(.L_x_46 - _ZN7cutlass13device_kernelIN5flash19enable_sm80_to_sm89INS1_16FlashAttnFwdSm80INS1_25CollectiveMainloopFwdSm80ILi8ELi2ELb0EN4cute5tupleIJNS5_1CILi128EEENS7_ILi64EEENS7_ILi192EEEEEELi192ENS_6half_tEfNS_4arch4Sm80ELb0ELb0ELb1ELb1ELb1ELb0ELb1ELb0EEENS1_21CollectiveEpilogueFwdINS6_IJS8_SA_S9_EEENS6_IJNS7_ILi1EEESI_SI_EEESC_SE_Li256ELb1ELb1ELb0ELb0EEENS1_19SingleTileSchedulerILb1ELb0ELb1ELi128EEEEEEEEEvNT_6ParamsE)
        .other          _ZN7cutlass13device_kernelIN5flash19enable_sm80_to_sm89INS1_16FlashAttnFwdSm80INS1_25CollectiveMainloopFwdSm80ILi8ELi2ELb0EN4cute5tupleIJNS5_1CILi128EEENS7_ILi64EEENS7_ILi192EEEEEELi192ENS_6half_tEfNS_4arch4Sm80ELb0ELb0ELb1ELb1ELb1ELb0ELb1ELb0EEENS1_21CollectiveEpilogueFwdINS6_IJS8_SA_S9_EEENS6_IJNS7_ILi1EEESI_SI_EEESC_SE_Li256ELb1ELb1ELb0ELb0EEENS1_19SingleTileSchedulerILb1ELb0ELb1ELi128EEEEEEEEEvNT_6ParamsE,@"STO_CUDA_ENTRY STV_DEFAULT"
_ZN7cutlass13device_kernelIN5flash19enable_sm80_to_sm89INS1_16FlashAttnFwdSm80INS1_25CollectiveMainloopFwdSm80ILi8ELi2ELb0EN4cute5tupleIJNS5_1CILi128EEENS7_ILi64EEENS7_ILi192EEEEEELi192ENS_6half_tEfNS_4arch4Sm80ELb0ELb0ELb1ELb1ELb1ELb0ELb1ELb0EEENS1_21CollectiveEpilogueFwdINS6_IJS8_SA_S9_EEENS6_IJNS7_ILi1EEESI_SI_EEESC_SE_Li256ELb1ELb1ELb0ELb0EEENS1_19SingleTileSchedulerILb1ELb0ELb1ELi128EEEEEEEEEvNT_6ParamsE:
[----:B------:R-:W-:Y:S01]  /*0000*/  LDC R1, c[0x0][0x37c] ;  /* 0x0000df00ff017b82 */ /* 0x000fe20000000800 */
[----:B------:R-:W-:Y:S05]  /*0010*/  EXIT ;  /* 0x000000000000794d */ /* 0x000fea0003800000 */
.L_x_10:
        /* <DEDUP_REMOVED lines=14> */
.L_x_46:


//--------------------- .text._ZN7cutlass13device_kernelIN5flash19enable_sm80_to_sm89INS1_16FlashAttnFwdSm80INS1_25CollectiveMainloopFwdSm80ILi8ELi2ELb0EN4cute5tupleIJNS5_1CILi128EEENS7_ILi64EEENS7_ILi192EEEEEELi192ENS_6half_tEfNS_4arch4Sm80ELb0ELb0ELb1ELb1ELb1ELb1ELb1ELb0EEENS1_21CollectiveEpilogueFwdINS6_IJS8_SA_S9_EEENS6_IJNS7_ILi1EEESI_SI_EEESC_SE_Li256ELb1ELb1ELb0ELb0EEENS1_19SingleTileSchedulerILb1ELb0ELb1ELi128EEEEEEEEEvNT_6ParamsE --------------------------
	.section	.text._ZN7cutlass13device_kernelIN5flash19enable_sm80_to_sm89INS1_16FlashAttnFwdSm80INS1_25CollectiveMainloopFwdSm80ILi8ELi2ELb0EN4cute5tupleIJNS5_1CILi128EEENS7_ILi64EEENS7_ILi192EEEEEELi192ENS_6half_tEfNS_4arch4Sm80ELb0ELb0ELb1ELb1ELb1ELb1ELb1ELb0EEENS1_21CollectiveEpilogueFwdINS6_IJS8_SA_S9_EEENS6_IJNS7_ILi1EEESI_SI_EEESC_SE_Li256ELb1ELb1ELb0ELb0EEENS1_19SingleTileSchedulerILb1ELb0ELb1ELi128EEEEEEEEEvNT_6ParamsE,"ax",@progbits
	.align	128
.text._ZN7cutlass13device_kernelIN5flash19enable_sm80_to_sm89INS1_16FlashAttnFwdSm80INS1_25CollectiveMainloopFwdSm80ILi8ELi2ELb0EN4cute5tupleIJNS5_1CILi128EEENS7_ILi64EEENS7_ILi192EEEEEELi192ENS_6half_tEfNS_4arch4Sm80ELb0ELb0ELb1ELb1ELb1ELb1ELb1ELb0EEENS1_21CollectiveEpilogueFwdINS6_IJS8_SA_S9_EEENS6_IJNS7_ILi1EEESI_SI_EEESC_SE_Li256ELb1ELb1ELb0ELb0EEENS1_19SingleTileSchedulerILb1ELb0ELb1ELi128EEEEEEEEEvNT_6ParamsE:
        .type           _ZN7cutlass13device_kernelIN5flash19enable_sm80_to_sm89INS1_16FlashAttnFwdSm80INS1_25CollectiveMainloopFwdSm80ILi8ELi2ELb0EN4cute5tupleIJNS5_1CILi128EEENS7_ILi64EEENS7_ILi192EEEEEELi192ENS_6half_tEfNS_4arch4Sm80ELb0ELb0ELb1ELb1ELb1ELb1ELb1ELb0EEENS1_21CollectiveEpilogueFwdINS6_IJS8_SA_S9_EEENS6_IJNS7_ILi1EEESI_SI_EEESC_SE_Li256ELb1ELb1ELb0ELb0EEENS1_19SingleTileSchedulerILb1ELb0ELb1ELi128EEEEEEEEEvNT_6ParamsE,@function
        .size           _ZN7cutlass13device_kernelIN5flash19enable_sm80_to_sm89INS1_16FlashAttnFwdSm80INS1_25CollectiveMainloopFwdSm80ILi8ELi2ELb0EN4cute5tupleIJNS5_1CILi128EEENS7_ILi64EEENS7_ILi192EEEEEELi192ENS_6half_tEfNS_4arch4Sm80ELb0ELb0ELb1ELb1ELb1ELb1ELb1ELb0EEENS1_21CollectiveEpilogueFwdINS6_IJS8_SA_S9_EEENS6_IJNS7_ILi1EEESI_SI_EEESC_SE_Li256ELb1ELb1ELb0ELb0EEENS1_19SingleTileSchedulerILb1ELb0ELb1ELi128EEEEEEEEEvNT_6ParamsE,(.L_x_47 - _ZN7cutlass13device_kernelIN5flash19enable_sm80_to_sm89INS1_16FlashAttnFwdSm80INS1_25CollectiveMainloopFwdSm80ILi8ELi2ELb0EN4cute5tupleIJNS5_1CILi128EEENS7_ILi64EEENS7_ILi192EEEEEELi192ENS_6half_tEfNS_4arch4Sm80ELb0ELb0ELb1ELb1ELb1ELb1ELb1ELb0EEENS1_21CollectiveEpilogueFwdINS6_IJS8_SA_S9_EEENS6_IJNS7_ILi1EEESI_SI_EEESC_SE_Li256ELb1ELb1ELb0ELb0EEENS1_19SingleTileSchedulerILb1ELb0ELb1ELi128EEEEEEEEEvNT_6ParamsE)
        .other          _ZN7cutlass13device_kernelIN5flash19enable_sm80_to_sm89INS1_16FlashAttnFwdSm80INS1_25CollectiveMainloopFwdSm80ILi8ELi2ELb0EN4cute5tupleIJNS5_1CILi128EEENS7_ILi64EEENS7_ILi192EEEEEELi192ENS_6half_tEfNS_4arch4Sm80ELb0ELb0ELb1ELb1ELb1ELb1ELb1ELb0EEENS1_21CollectiveEpilogueFwdINS6_IJS8_SA_S9_EEENS6_IJNS7_ILi1EEESI_SI_EEESC_SE_Li256ELb1ELb1ELb0ELb0EEENS1_19SingleTileSchedulerILb1ELb0ELb1ELi128EEEEEEEEEvNT_6ParamsE,@"STO_CUDA_ENTRY STV_DEFAULT"
_ZN7cutlass13device_kernelIN5flash19enable_sm80_to_sm89INS1_16FlashAttnFwdSm80INS1_25CollectiveMainloopFwdSm80ILi8ELi2ELb0EN4cute5tupleIJNS5_1CILi128EEENS7_ILi64EEENS7_ILi192EEEEEELi192ENS_6half_tEfNS_4arch4Sm80ELb0ELb0ELb1ELb1ELb1ELb1ELb1ELb0EEENS1_21CollectiveEpilogueFwdINS6_IJS8_SA_S9_EEENS6_IJNS7_ILi1EEESI_SI_EEESC_SE_Li256ELb1ELb1ELb0ELb0EEENS1_19SingleTileSchedulerILb1ELb0ELb1ELi128EEEEEEEEEvNT_6ParamsE:
[----:B------:R-:W-:Y:S01]  /*0000*/  LDC R1, c[0x0][0x37c] ;  /* 0x0000df00ff017b82 */ /* 0x000fe20000000800 */
[----:B------:R-:W-:Y:S05]  /*0010*/  EXIT ;  /* 0x000000000000794d */ /* 0x000fea0003800000 */
.L_x_11:
        /* <DEDUP_REMOVED lines=14> */
.L_x_47:


//--------------------- .text._ZN7cutlass13device_kernelIN5flash19enable_sm80_to_sm89INS1_16FlashAttnFwdSm80INS1_25CollectiveMainloopFwdSm80ILi8ELi2ELb0EN4cute5tupleIJNS5_1CILi128EEENS7_ILi64EEENS7_ILi192EEEEEELi192ENS_6half_tEfNS_4arch4Sm80ELb0ELb1ELb1ELb0ELb1ELb0ELb1ELb0EEENS1_21CollectiveEpilogueFwdINS6_IJS8_SA_S9_EEENS6_IJNS7_ILi1EEESI_SI_EEESC_SE_Li256ELb0ELb1ELb0ELb0EEENS1_19SingleTileSchedulerILb0ELb0ELb1ELi128EEEEEEEEEvNT_6ParamsE --------------------------
	.section	.text._ZN7cutlass13device_kernelIN5flash19enable_sm80_to_sm89INS1_16FlashAttnFwdSm80INS1_25CollectiveMainloopFwdSm80ILi8ELi2ELb0EN4cute5tupleIJNS5_1CILi128EEENS7_ILi64EEENS7_ILi192EEEEEELi192ENS_6half_tEfNS_4arch4Sm80ELb0ELb1ELb1ELb0ELb1ELb0ELb1ELb0EEENS1_21CollectiveEpilogueFwdINS6_IJS8_SA_S9_EEENS6_IJNS7_ILi1EEESI_SI_EEESC_SE_Li256ELb0ELb1ELb0ELb0EEENS1_19SingleTileSchedulerILb0ELb0ELb1ELi128EEEEEEEEEvNT_6ParamsE,"ax",@progbits
	.align	128
.text._ZN7cutlass13device_kernelIN5flash19enable_sm80_to_sm89INS1_16FlashAttnFwdSm80INS1_25CollectiveMainloopFwdSm80ILi8ELi2ELb0EN4cute5tupleIJNS5_1CILi128EEENS7_ILi64EEENS7_ILi192EEEEEELi192ENS_6half_tEfNS_4arch4Sm80ELb0ELb1ELb1ELb0ELb1ELb0ELb1ELb0EEENS1_21CollectiveEpilogueFwdINS6_IJS8_SA_S9_EEENS6_IJNS7_ILi1EEESI_SI_EEESC_SE_Li256ELb0ELb1ELb0ELb0EEENS1_19SingleTileSchedulerILb0ELb0ELb1ELi128EEEEEEEEEvNT_6ParamsE:
        .type           _ZN7cutlass13device_kernelIN5flash19enable_sm80_to_sm89INS1_16FlashAttnFwdSm80INS1_25CollectiveMainloopFwdSm80ILi8ELi2ELb0EN4cute5tupleIJNS5_1CILi128EEENS7_ILi64EEENS7_ILi192EEEEEELi192ENS_6half_tEfNS_4arch4Sm80ELb0ELb1ELb1ELb0ELb1ELb0ELb1ELb0EEENS1_21CollectiveEpilogueFwdINS6_IJS8_SA_S9_EEENS6_IJNS7_ILi1EEESI_SI_EEESC_SE_Li256ELb0ELb1ELb0ELb0EEENS1_19SingleTileSchedulerILb0ELb0ELb1ELi128EEEEEEEEEvNT_6ParamsE,@function
        .size           _ZN7cutlass13device_kernelIN5flash19enable_sm80_to_sm89INS1_16FlashAttnFwdSm80INS1_25CollectiveMainloopFwdSm80ILi8ELi2ELb0EN4cute5tupleIJNS5_1CILi128EEENS7_ILi64EEENS7_ILi192EEEEEELi192ENS_6half_tEfNS_4arch4Sm80ELb0ELb1ELb1ELb0ELb1ELb0ELb1ELb0EEENS1_21CollectiveEpilogueFwdINS6_IJS8_SA_S9_EEENS6_IJNS7_ILi1EEESI_SI_EEESC_SE_Li256ELb0ELb1ELb0ELb0EEENS1_19SingleTileSchedulerILb0ELb0ELb1ELi128EEEEEEEEEvNT_6ParamsE,(.L_x_48 - _ZN7cutlass13device_kernelIN5flash19enable_sm80_to_sm89INS1_16FlashAttnFwdSm80INS1_25CollectiveMainloopFwdSm80ILi8ELi2ELb0EN4cute5tupleIJNS5_1CILi128EEENS7_ILi64EEENS7_ILi192EEEEEELi192ENS_6half_tEfNS_4arch4Sm80ELb0ELb1ELb1ELb0ELb1ELb0ELb1ELb0EEENS1_21CollectiveEpilogueFwdINS6_IJS8_SA_S9_EEENS6_IJNS7_ILi1EEESI_SI_EEESC_SE_Li256ELb0ELb1ELb0ELb0EEENS1_19SingleTileSchedulerILb0ELb0ELb1ELi128EEEEEEEEEvNT_6ParamsE)
        .other          _ZN7cutlass13device_kernelIN5flash19enable_sm80_to_sm89INS1_16FlashAttnFwdSm80INS1_25CollectiveMainloopFwdSm80ILi8ELi2ELb0EN4cute5tupleIJNS5_1CILi128EEENS7_ILi64EEENS7_ILi192EEEEEELi192ENS_6half_tEfNS_4arch4Sm80ELb0ELb1ELb1ELb0ELb1ELb0ELb1ELb0EEENS1_21CollectiveEpilogueFwdINS6_IJS8_SA_S9_EEENS6_IJNS7_ILi1EEESI_SI_EEESC_SE_Li256ELb0ELb1ELb0ELb0EEENS1_19SingleTileSchedulerILb0ELb0ELb1ELi128EEEEEEEEEvNT_6ParamsE,@"STO_CUDA_ENTRY STV_DEFAULT"
_ZN7cutlass13device_kernelIN5flash19enable_sm80_to_sm89INS1_16FlashAttnFwdSm80INS1_25CollectiveMainloopFwdSm80ILi8ELi2ELb0EN4cute5tupleIJNS5_1CILi128EEENS7_ILi64EEENS7_ILi192EEEEEELi192ENS_6half_tEfNS_4arch4Sm80ELb0ELb1ELb1ELb0ELb1ELb0ELb1ELb0EEENS1_21CollectiveEpilogueFwdINS6_IJS8_SA_S9_EEENS6_IJNS7_ILi1EEESI_SI_EEESC_SE_Li256ELb0ELb1ELb0ELb0EEENS1_19SingleTileSchedulerILb0ELb0ELb1ELi128EEEEEEEEEvNT_6ParamsE:
[----:B------:R-:W-:Y:S01]  /*0000*/  LDC R1, c[0x0][0x37c] ;  /* 0x0000df00ff017b82 */ /* 0x000fe20000000800 */
[----:B------:R-:W-:Y:S05]  /*0010*/  EXIT ;  /* 0x000000000000794d */ /* 0x000fea0003800000 */
.L_x_12:
        /* <DEDUP_REMOVED lines=14> */
.L_x_48:


//--------------------- .text._ZN7cutlass13device_kernelIN5flash19enable_sm80_to_sm89INS1_16FlashAttnFwdSm80INS1_25CollectiveMainloopFwdSm80ILi8ELi2ELb0EN4cute5tupleIJNS5_1CILi128EEENS7_ILi64EEENS7_ILi192EEEEEELi192ENS_6half_tEfNS_4arch4Sm80ELb0ELb1ELb1ELb1ELb1ELb0ELb1ELb0EEENS1_21CollectiveEpilogueFwdINS6_IJS8_SA_S9_EEENS6_IJNS7_ILi1EEESI_SI_EEESC_SE_Li256ELb1ELb1ELb0ELb0EEENS1_19SingleTileSchedulerILb1ELb0ELb1ELi128EEEEEEEEEvNT_6ParamsE --------------------------
	.section	.text._ZN7cutlass13device_kernelIN5flash19enable_sm80_to_sm89INS1_16FlashAttnFwdSm80INS1_25CollectiveMainloopFwdSm80ILi8ELi2ELb0EN4cute5tupleIJNS5_1CILi128EEENS7_ILi64EEENS7_ILi192EEEEEELi192ENS_6half_tEfNS_4arch4Sm80ELb0ELb1ELb1ELb1ELb1ELb0ELb1ELb0EEENS1_21CollectiveEpilogueFwdINS6_IJS8_SA_S9_EEENS6_IJNS7_ILi1EEESI_SI_EEESC_SE_Li256ELb1ELb1ELb0ELb0EEENS1_19SingleTileSchedulerILb1ELb0ELb1ELi128EEEEEEEEEvNT_6ParamsE,"ax",@progbits
	.align	128
.text._ZN7cutlass13device_kernelIN5flash19enable_sm80_to_sm89INS1_16FlashAttnFwdSm80INS1_25CollectiveMainloopFwdSm80ILi8ELi2ELb0EN4cute5tupleIJNS5_1CILi128EEENS7_ILi64EEENS7_ILi192EEEEEELi192ENS_6half_tEfNS_4arch4Sm80ELb0ELb1ELb1ELb1ELb1ELb0ELb1ELb0EEENS1_21CollectiveEpilogueFwdINS6_IJS8_SA_S9_EEENS6_IJNS7_ILi1EEESI_SI_EEESC_SE_Li256ELb1ELb1ELb0ELb0EEENS1_19SingleTileSchedulerILb1ELb0ELb1ELi128EEEEEEEEEvNT_6ParamsE:
        .type           _ZN7cutlass13device_kernelIN5flash19enable_sm80_to_sm89INS1_16FlashAttnFwdSm80INS1_25CollectiveMainloopFwdSm80ILi8ELi2ELb0EN4cute5tupleIJNS5_1CILi128EEENS7_ILi64EEENS7_ILi192EEEEEELi192ENS_6half_tEfNS_4arch4Sm80ELb0ELb1ELb1ELb1ELb1ELb0ELb1ELb0EEENS1_21CollectiveEpilogueFwdINS6_IJS8_SA_S9_EEENS6_IJNS7_ILi1EEESI_SI_EEESC_SE_Li256ELb1ELb1ELb0ELb0EEENS1_19SingleTileSchedulerILb1ELb0ELb1ELi128EEEEEEEEEvNT_6ParamsE,@function
        .size           _ZN7cutlass13device_kernelIN5flash19enable_sm80_to_sm89INS1_16FlashAttnFwdSm80INS1_25CollectiveMainloopFwdSm80ILi8ELi2ELb0EN4cute5tupleIJNS5_1CILi128EEENS7_ILi64EEENS7_ILi192EEEEEELi192ENS_6half_tEfNS_4arch4Sm80ELb0ELb1ELb1ELb1ELb1ELb0ELb1ELb0EEENS1_21CollectiveEpilogueFwdINS6_IJS8_SA_S9_EEENS6_IJNS7_ILi1EEESI_SI_EEESC_SE_Li256ELb1ELb1ELb0ELb0EEENS1_19SingleTileSchedulerILb1ELb0ELb1ELi128EEEEEEEEEvNT_6ParamsE,(.L_x_49 - _ZN7cutlass13device_kernelIN5flash19enable_sm80_to_sm89INS1_16FlashAttnFwdSm80INS1_25CollectiveMainloopFwdSm80ILi8ELi2ELb0EN4cute5tupleIJNS5_1CILi128EEENS7_ILi64EEENS7_ILi192EEEEEELi192ENS_6half_tEfNS_4arch4Sm80ELb0ELb1ELb1ELb1ELb1ELb0ELb1ELb0EEENS1_21CollectiveEpilogueFwdINS6_IJS8_SA_S9_EEENS6_IJNS7_ILi1EEESI_SI_EEESC_SE_Li256ELb1ELb1ELb0ELb0EEENS1_19SingleTileSchedulerILb1ELb0ELb1ELi128EEEEEEEEEvNT_6ParamsE)
        .other          _ZN7cutlass13device_kernelIN5flash19enable_sm80_to_sm89INS1_16FlashAttnFwdSm80INS1_25CollectiveMainloopFwdSm80ILi8ELi2ELb0EN4cute5tupleIJNS5_1CILi128EEENS7_ILi64EEENS7_ILi192EEEEEELi192ENS_6half_tEfNS_4arch4Sm80ELb0ELb1ELb1ELb1ELb1ELb0ELb1ELb0EEENS1_21CollectiveEpilogueFwdINS6_IJS8_SA_S9_EEENS6_IJNS7_ILi1EEESI_SI_EEESC_SE_Li256ELb1ELb1ELb0ELb0EEENS1_19SingleTileSchedulerILb1ELb0ELb1ELi128EEEEEEEEEvNT_6ParamsE,@"STO_CUDA_ENTRY STV_DEFAULT"
_ZN7cutlass13device_kernelIN5flash19enable_sm80_to_sm89INS1_16FlashAttnFwdSm80INS1_25CollectiveMainloopFwdSm80ILi8ELi2ELb0EN4cute5tupleIJNS5_1CILi128EEENS7_ILi64EEENS7_ILi192EEEEEELi192ENS_6half_tEfNS_4arch4Sm80ELb0ELb1ELb1ELb1ELb1ELb0ELb1ELb0EEENS1_21CollectiveEpilogueFwdINS6_IJS8_SA_S9_EEENS6_IJNS7_ILi1EEESI_SI_EEESC_SE_Li256ELb1ELb1ELb0ELb0EEENS1_19SingleTileSchedulerILb1ELb0ELb1ELi128EEEEEEEEEvNT_6ParamsE:
[----:B------:R-:W-:Y:S01]  /*0000*/  LDC R1, c[0x0][0x37c] ;  /* 0x0000df00ff017b82 */ /* 0x000fe20000000800 */
[----:B------:R-:W-:Y:S05]  /*0010*/  EXIT ;  /* 0x000000000000794d */ /* 0x000fea0003800000 */
.L_x_13:
        /* <DEDUP_REMOVED lines=14> */
.L_x_49:


//--------------------- .text._ZN7cutlass13device_kernelIN5flash19enable_sm80_to_sm89INS1_16FlashAttnFwdSm80INS1_25CollectiveMainloopFwdSm80ILi8ELi2ELb0EN4cute5tupleIJNS5_1CILi128EEENS7_ILi64EEENS7_ILi192EEEEEELi192ENS_6half_tEfNS_4arch4Sm80ELb0ELb1ELb1ELb1ELb1ELb1ELb1ELb0EEENS1_21CollectiveEpilogueFwdINS6_IJS8_SA_S9_EEENS6_IJNS7_ILi1EEESI_SI_EEESC_SE_Li256ELb1ELb1ELb0ELb0EEENS1_19SingleTileSchedulerILb1ELb0ELb1ELi128EEEEEEEEEvNT_6ParamsE --------------------------
	.section	.text._ZN7cutlass13device_kernelIN5flash19enable_sm80_to_sm89INS1_16FlashAttnFwdSm80INS1_25CollectiveMainloopFwdSm80ILi8ELi2ELb0EN4cute5tupleIJNS5_1CILi128EEENS7_ILi64EEENS7_ILi192EEEEEELi192ENS_6half_tEfNS_4arch4Sm80ELb0ELb1ELb1ELb1ELb1ELb1ELb1ELb0EEENS1_21CollectiveEpilogueFwdINS6_IJS8_SA_S9_EEENS6_IJNS7_ILi1EEESI_SI_EEESC_SE_Li256ELb1ELb1ELb0ELb0EEENS1_19SingleTileSchedulerILb1ELb0ELb1ELi128EEEEEEEEEvNT_6ParamsE,"ax",@progbits
	.align	128
.text._ZN7cutlass13device_kernelIN5flash19enable_sm80_to_sm89INS1_16FlashAttnFwdSm80INS1_25CollectiveMainloopFwdSm80ILi8ELi2ELb0EN4cute5tupleIJNS5_1CILi128EEENS7_ILi64EEENS7_ILi192EEEEEELi192ENS_6half_tEfNS_4arch4Sm80ELb0ELb1ELb1ELb1ELb1ELb1ELb1ELb0EEENS1_21CollectiveEpilogueFwdINS6_IJS8_SA_S9_EEENS6_IJNS7_ILi1EEESI_SI_EEESC_SE_Li256ELb1ELb1ELb0ELb0EEENS1_19SingleTileSchedulerILb1ELb0ELb1ELi128EEEEEEEEEvNT_6ParamsE:
        .type           _ZN7cutlass13device_kernelIN5flash19enable_sm80_to_sm89INS1_16FlashAttnFwdSm80INS1_25CollectiveMainloopFwdSm80ILi8ELi2ELb0EN4cute5tupleIJNS5_1CILi128EEENS7_ILi64EEENS7_ILi192EEEEEELi192ENS_6half_tEfNS_4arch4Sm80ELb0ELb1ELb1ELb1ELb1ELb1ELb1ELb0EEENS1_21CollectiveEpilogueFwdINS6_IJS8_SA_S9_EEENS6_IJNS7_ILi1EEESI_SI_EEESC_SE_Li256ELb1ELb1ELb0ELb0EEENS1_19SingleTileSchedulerILb1ELb0ELb1ELi128EEEEEEEEEvNT_6ParamsE,@function
        .size           _ZN7cutlass13device_kernelIN5flash19enable_sm80_to_sm89INS1_16FlashAttnFwdSm80INS1_25CollectiveMainloopFwdSm80ILi8ELi2ELb0EN4cute5tupleIJNS5_1CILi128EEENS7_ILi64EEENS7_ILi192EEEEEELi192ENS_6half_tEfNS_4arch4Sm80ELb0ELb1ELb1ELb1ELb1ELb1ELb1ELb0EEENS1_21CollectiveEpilogueFwdINS6_IJS8_SA_S9_EEENS6_IJNS7_ILi1EEESI_SI_EEESC_SE_Li256ELb1ELb1ELb0ELb0EEENS1_19SingleTileSchedulerILb1ELb0ELb1ELi128EEEEEEEEEvNT_6ParamsE,(.L_x_50 - _ZN7cutlass13device_kernelIN5flash19enable_sm80_to_sm89INS1_16FlashAttnFwdSm80INS1_25CollectiveMainloopFwdSm80ILi8ELi2ELb0EN4cute5tupleIJNS5_1CILi128EEENS7_ILi64EEENS7_ILi192EEEEEELi192ENS_6half_tEfNS_4arch4Sm80ELb0ELb1ELb1ELb1ELb1ELb1ELb1ELb0EEENS1_21CollectiveEpilogueFwdINS6_IJS8_SA_S9_EEENS6_IJNS7_ILi1EEESI_SI_EEESC_SE_Li256ELb1ELb1ELb0ELb0EEENS1_19SingleTileSchedulerILb1ELb0ELb1ELi128EEEEEEEEEvNT_6ParamsE)
        .other          _ZN7cutlass13device_kernelIN5flash19enable_sm80_to_sm89INS1_16FlashAttnFwdSm80INS1_25CollectiveMainloopFwdSm80ILi8ELi2ELb0EN4cute5tupleIJNS5_1CILi128EEENS7_ILi64EEENS7_ILi192EEEEEELi192ENS_6half_tEfNS_4arch4Sm80ELb0ELb1ELb1ELb1ELb1ELb1ELb1ELb0EEENS1_21CollectiveEpilogueFwdINS6_IJS8_SA_S9_EEENS6_IJNS7_ILi1EEESI_SI_EEESC_SE_Li256ELb1ELb1ELb0ELb0EEENS1_19SingleTileSchedulerILb1ELb0ELb1ELi128EEEEEEEEEvNT_6ParamsE,@"STO_CUDA_ENTRY STV_DEFAULT"
_ZN7cutlass13device_kernelIN5flash19enable_sm80_to_sm89INS1_16FlashAttnFwdSm80INS1_25CollectiveMainloopFwdSm80ILi8ELi2ELb0EN4cute5tupleIJNS5_1CILi128EEENS7_ILi64EEENS7_ILi192EEEEEELi192ENS_6half_tEfNS_4arch4Sm80ELb0ELb1ELb1ELb1ELb1ELb1ELb1ELb0EEENS1_21CollectiveEpilogueFwdINS6_IJS8_SA_S9_EEENS6_IJNS7_ILi1EEESI_SI_EEESC_SE_Li256ELb1ELb1ELb0ELb0EEENS1_19SingleTileSchedulerILb1ELb0ELb1ELi128EEEEEEEEEvNT_6ParamsE:
[----:B------:R-:W-:Y:S01]  /*0000*/  LDC R1, c[0x0][0x37c] ;  /* 0x0000df00ff017b82 */ /* 0x000fe20000000800 */
[----:B------:R-:W-:Y:S05]  /*0010*/  EXIT ;  /* 0x000000000000794d */ /* 0x000fea0003800000 */
.L_x_14:
        /* <DEDUP_REMOVED lines=14> */
.L_x_50:


//--------------------- .text._ZN7cutlass13device_kernelIN5flash19enable_sm80_to_sm89INS1_16FlashAttnFwdSm80INS1_25CollectiveMainloopFwdSm80ILi8ELi2ELb0EN4cute5tupleIJNS5_1CILi128EEENS7_ILi64EEENS7_ILi192EEEEEELi192ENS_6half_tEfNS_4arch4Sm80ELb1ELb0ELb1ELb0ELb1ELb0ELb1ELb0EEENS1_21CollectiveEpilogueFwdINS6_IJS8_SA_S9_EEENS6_IJNS7_ILi1EEESI_SI_EEESC_SE_Li256ELb0ELb1ELb0ELb0EEENS1_30DynamicPersistentTileSchedulerILi256ELi256ELb0ELb1ELb0EEEEEEEEEvNT_6ParamsE --------------------------
	.section	.text._ZN7cutlass13device_kernelIN5flash19enable_sm80_to_sm89INS1_16FlashAttnFwdSm80INS1_25CollectiveMainloopFwdSm80ILi8ELi2ELb0EN4cute5tupleIJNS5_1CILi128EEENS7_ILi64EEENS7_ILi192EEEEEELi192ENS_6half_tEfNS_4arch4Sm80ELb1ELb0ELb1ELb0ELb1ELb0ELb1ELb0EEENS1_21CollectiveEpilogueFwdINS6_IJS8_SA_S9_EEENS6_IJNS7_ILi1EEESI_SI_EEESC_SE_Li256ELb0ELb1ELb0ELb0EEENS1_30DynamicPersistentTileSchedulerILi256ELi256ELb0ELb1ELb0EEEEEEEEEvNT_6ParamsE,"ax",@progbits
	.align	128
.text._ZN7cutlass13device_kernelIN5flash19enable_sm80_to_sm89INS1_16FlashAttnFwdSm80INS1_25CollectiveMainloopFwdSm80ILi8ELi2ELb0EN4cute5tupleIJNS5_1CILi128EEENS7_ILi64EEENS7_ILi192EEEEEELi192ENS_6half_tEfNS_4arch4Sm80ELb1ELb0ELb1ELb0ELb1ELb0ELb1ELb0EEENS1_21CollectiveEpilogueFwdINS6_IJS8_SA_S9_EEENS6_IJNS7_ILi1EEESI_SI_EEESC_SE_Li256ELb0ELb1ELb0ELb0EEENS1_30DynamicPersistentTileSchedulerILi256ELi256ELb0ELb1ELb0EEEEEEEEEvNT_6ParamsE:
        .type           _ZN7cutlass13device_kernelIN5flash19enable_sm80_to_sm89INS1_16FlashAttnFwdSm80INS1_25CollectiveMainloopFwdSm80ILi8ELi2ELb0EN4cute5tupleIJNS5_1CILi128EEENS7_ILi64EEENS7_ILi192EEEEEELi192ENS_6half_tEfNS_4arch4Sm80ELb1ELb0ELb1ELb0ELb1ELb0ELb1ELb0EEENS1_21CollectiveEpilogueFwdINS6_IJS8_SA_S9_EEENS6_IJNS7_ILi1EEESI_SI_EEESC_SE_Li256ELb0ELb1ELb0ELb0EEENS1_30DynamicPersistentTileSchedulerILi256ELi256ELb0ELb1ELb0EEEEEEEEEvNT_6ParamsE,@function
        .size           _ZN7cutlass13device_kernelIN5flash19enable_sm80_to_sm89INS1_16FlashAttnFwdSm80INS1_25CollectiveMainloopFwdSm80ILi8ELi2ELb0EN4cute5tupleIJNS5_1CILi128EEENS7_ILi64EEENS7_ILi192EEEEEELi192ENS_6half_tEfNS_4arch4Sm80ELb1ELb0ELb1ELb0ELb1ELb0ELb1ELb0EEENS1_21CollectiveEpilogueFwdINS6_IJS8_SA_S9_EEENS6_IJNS7_ILi1EEESI_SI_EEESC_SE_Li256ELb0ELb1ELb0ELb0EEENS1_30DynamicPersistentTileSchedulerILi256ELi256ELb0ELb1ELb0EEEEEEEEEvNT_6ParamsE,(.L_x_51 - _ZN7cutlass13device_kernelIN5flash19enable_sm80_to_sm89INS1_16FlashAttnFwdSm80INS1_25CollectiveMainloopFwdSm80ILi8ELi2ELb0EN4cute5tupleIJNS5_1CILi128EEENS7_ILi64EEENS7_ILi192EEEEEELi192ENS_6half_tEfNS_4arch4Sm80ELb1ELb0ELb1ELb0ELb1ELb0ELb1ELb0EEENS1_21CollectiveEpilogueFwdINS6_IJS8_SA_S9_EEENS6_IJNS7_ILi1EEESI_SI_EEESC_SE_Li256ELb0ELb1ELb0ELb0EEENS1_30DynamicPersistentTileSchedulerILi256ELi256ELb0ELb1ELb0EEEEEEEEEvNT_6ParamsE)
        .other          _ZN7cutlass13device_kernelIN5flash19enable_sm80_to_sm89INS1_16FlashAttnFwdSm80INS1_25CollectiveMainloopFwdSm80ILi8ELi2ELb0EN4cute5tupleIJNS5_1CILi128EEENS7_ILi64EEENS7_ILi192EEEEEELi192ENS_6half_tEfNS_4arch4Sm80ELb1ELb0ELb1ELb0ELb1ELb0ELb1ELb0EEENS1_21CollectiveEpilogueFwdINS6_IJS8_SA_S9_EEENS6_IJNS7_ILi1EEESI_SI_EEESC_SE_Li256ELb0ELb1ELb0ELb0EEENS1_30DynamicPersistentTileSchedulerILi256ELi256ELb0ELb1ELb0EEEEEEEEEvNT_6ParamsE,@"STO_CUDA_ENTRY STV_DEFAULT"
_ZN7cutlass13device_kernelIN5flash19enable_sm80_to_sm89INS1_16FlashAttnFwdSm80INS1_25CollectiveMainloopFwdSm80ILi8ELi2ELb0EN4cute5tupleIJNS5_1CILi128EEENS7_ILi64EEENS7_ILi192EEEEEELi192ENS_6half_tEfNS_4arch4Sm80ELb1ELb0ELb1ELb0ELb1ELb0ELb1ELb0EEENS1_21CollectiveEpilogueFwdINS6_IJS8_SA_S9_EEENS6_IJNS7_ILi1EEESI_SI_EEESC_SE_Li256ELb0ELb1ELb0ELb0EEENS1_30DynamicPersistentTileSchedulerILi256ELi256ELb0ELb1ELb0EEEEEEEEEvNT_6ParamsE:
[----:B------:R-:W-:Y:S01]  /*0000*/  LDC R1, c[0x0][0x37c] ;  /* 0x0000df00ff017b82 */ /* 0x000fe20000000800 */
[----:B------:R-:W-:Y:S05]  /*0010*/  EXIT ;  /* 0x000000000000794d */ /* 0x000fea0003800000 */
.L_x_15:
        /* <DEDUP_REMOVED lines=14> */
.L_x_51:


//--------------------- .text._ZN7cutlass13device_kernelIN5flash19enable_sm80_to_sm89INS1_16FlashAttnFwdSm80INS1_25CollectiveMainloopFwdSm80ILi8ELi2ELb0EN4cute5tupleIJNS5_1CILi128EEENS7_ILi64EEENS7_ILi192EEEEEELi192ENS_6half_tEfNS_4arch4Sm80ELb1ELb0ELb1ELb1ELb1ELb0ELb1ELb0EEENS1_21CollectiveEpilogueFwdINS6_IJS8_SA_S9_EEENS6_IJNS7_ILi1EEESI_SI_EEESC_SE_Li256ELb1ELb1ELb0ELb0EEENS1_19SingleTileSchedulerILb1ELb0ELb1ELi128EEEEEEEEEvNT_6ParamsE --------------------------
	.section	.text._ZN7cutlass13device_kernelIN5flash19enable_sm80_to_sm89INS1_16FlashAttnFwdSm80INS1_25CollectiveMainloopFwdSm80ILi8ELi2ELb0EN4cute5tupleIJNS5_1CILi128EEENS7_ILi64EEENS7_ILi192EEEEEELi192ENS_6half_tEfNS_4arch4Sm80ELb1ELb0ELb1ELb1ELb1ELb0ELb1ELb0EEENS1_21CollectiveEpilogueFwdINS6_IJS8_SA_S9_EEENS6_IJNS7_ILi1EEESI_SI_EEESC_SE_Li256ELb1ELb1ELb0ELb0EEENS1_19SingleTileSchedulerILb1ELb0ELb1ELi128EEEEEEEEEvNT_6ParamsE,"ax",@progbits
	.align	128
.text._ZN7cutlass13device_kernelIN5flash19enable_sm80_to_sm89INS1_16FlashAttnFwdSm80INS1_25CollectiveMainloopFwdSm80ILi8ELi2ELb0EN4cute5tupleIJNS5_1CILi128EEENS7_ILi64EEENS7_ILi192EEEEEELi192ENS_6half_tEfNS_4arch4Sm80ELb1ELb0ELb1ELb1ELb1ELb0ELb1ELb0EEENS1_21CollectiveEpilogueFwdINS6_IJS8_SA_S9_EEENS6_IJNS7_ILi1EEESI_SI_EEESC_SE_Li256ELb1ELb1ELb0ELb0EEENS1_19SingleTileSchedulerILb1ELb0ELb1ELi128EEEEEEEEEvNT_6ParamsE:
        .type           _ZN7cutlass13device_kernelIN5flash19enable_sm80_to_sm89INS1_16FlashAttnFwdSm80INS1_25CollectiveMainloopFwdSm80ILi8ELi2ELb0EN4cute5tupleIJNS5_1CILi128EEENS7_ILi64EEENS7_ILi192EEEEEELi192ENS_6half_tEfNS_4arch4Sm80ELb1ELb0ELb1ELb1ELb1ELb0ELb1ELb0EEENS1_21CollectiveEpilogueFwdINS6_IJS8_SA_S9_EEENS6_IJNS7_ILi1EEESI_SI_EEESC_SE_Li256ELb1ELb1ELb0ELb0EEENS1_19SingleTileSchedulerILb1ELb0ELb1ELi128EEEEEEEEEvNT_6ParamsE,@function
        .size           _ZN7cutlass13device_kernelIN5flash19enable_sm80_to_sm89INS1_16FlashAttnFwdSm80INS1_25CollectiveMainloopFwdSm80ILi8ELi2ELb0EN4cute5tupleIJNS5_1CILi128EEENS7_ILi64EEENS7_ILi192EEEEEELi192ENS_6half_tEfNS_4arch4Sm80ELb1ELb0ELb1ELb1ELb1ELb0ELb1ELb0EEENS1_21CollectiveEpilogueFwdINS6_IJS8_SA_S9_EEENS6_IJNS7_ILi1EEESI_SI_EEESC_SE_Li256ELb1ELb1ELb0ELb0EEENS1_19SingleTileSchedulerILb1ELb0ELb1ELi128EEEEEEEEEvNT_6ParamsE,(.L_x_52 - _ZN7cutlass13device_kernelIN5flash19enable_sm80_to_sm89INS1_16FlashAttnFwdSm80INS1_25CollectiveMainloopFwdSm80ILi8ELi2ELb0EN4cute5tupleIJNS5_1CILi128EEENS7_ILi64EEENS7_ILi192EEEEEELi192ENS_6half_tEfNS_4arch4Sm80ELb1ELb0ELb1ELb1ELb1ELb0ELb1ELb0EEENS1_21CollectiveEpilogueFwdINS6_IJS8_SA_S9_EEENS6_IJNS7_ILi1EEESI_SI_EEESC_SE_Li256ELb1ELb1ELb0ELb0EEENS1_19SingleTileSchedulerILb1ELb0ELb1ELi128EEEEEEEEEvNT_6ParamsE)
        .other          _ZN7cutlass13device_kernelIN5flash19enable_sm80_to_sm89INS1_16FlashAttnFwdSm80INS1_25CollectiveMainloopFwdSm80ILi8ELi2ELb0EN4cute5tupleIJNS5_1CILi128EEENS7_ILi64EEENS7_ILi192EEEEEELi192ENS_6half_tEfNS_4arch4Sm80ELb1ELb0ELb1ELb1ELb1ELb0ELb1ELb0EEENS1_21CollectiveEpilogueFwdINS6_IJS8_SA_S9_EEENS6_IJNS7_ILi1EEESI_SI_EEESC_SE_Li256ELb1ELb1ELb0ELb0EEENS1_19SingleTileSchedulerILb1ELb0ELb1ELi128EEEEEEEEEvNT_6ParamsE,@"STO_CUDA_ENTRY STV_DEFAULT"
_ZN7cutlass13device_kernelIN5flash19enable_sm80_to_sm89INS1_16FlashAttnFwdSm80INS1_25CollectiveMainloopFwdSm80ILi8ELi2ELb0EN4cute5tupleIJNS5_1CILi128EEENS7_ILi64EEENS7_ILi192EEEEEELi192ENS_6half_tEfNS_4arch4Sm80ELb1ELb0ELb1ELb1ELb1ELb0ELb1ELb0EEENS1_21CollectiveEpilogueFwdINS6_IJS8_SA_S9_EEENS6_IJNS7_ILi1EEESI_SI_EEESC_SE_Li256ELb1ELb1ELb0ELb0EEENS1_19SingleTileSchedulerILb1ELb0ELb1ELi128EEEEEEEEEvNT_6ParamsE:
[----:B------:R-:W-:Y:S01]  /*0000*/  LDC R1, c[0x0][0x37c] ;  /* 0x0000df00ff017b82 */ /* 0x000fe20000000800 */
[----:B------:R-:W-:Y:S05]  /*0010*/  EXIT ;  /* 0x000000000000794d */ /* 0x000fea0003800000 */
.L_x_16:
        /* <DEDUP_REMOVED lines=14> */
.L_x_52:


//--------------------- .text._ZN7cutlass13device_kernelIN5flash19enable_sm80_to_sm89INS1_16FlashAttnFwdSm80INS1_25CollectiveMainloopFwdSm80ILi8ELi2ELb0EN4cute5tupleIJNS5_1CILi128EEENS7_ILi64EEENS7_ILi192EEEEEELi192ENS_6half_tEfNS_4arch4Sm80ELb1ELb0ELb1ELb1ELb1ELb1ELb1ELb0EEENS1_21CollectiveEpilogueFwdINS6_IJS8_SA_S9_EEENS6_IJNS7_ILi1EEESI_SI_EEESC_SE_Li256ELb1ELb1ELb0ELb0EEENS1_19SingleTileSchedulerILb1ELb0ELb1ELi128EEEEEEEEEvNT_6ParamsE --------------------------
	.section	.text._ZN7cutlass13device_kernelIN5flash19enable_sm80_to_sm89INS1_16FlashAttnFwdSm80INS1_25CollectiveMainloopFwdSm80ILi8ELi2ELb0EN4cute5tupleIJNS5_1CILi128EEENS7_ILi64EEENS7_ILi192EEEEEELi192ENS_6half_tEfNS_4arch4Sm80ELb1ELb0ELb1ELb1ELb1ELb1ELb1ELb0EEENS1_21CollectiveEpilogueFwdINS6_IJS8_SA_S9_EEENS6_IJNS7_ILi1EEESI_SI_EEESC_SE_Li256ELb1ELb1ELb0ELb0EEENS1_19SingleTileSchedulerILb1ELb0ELb1ELi128EEEEEEEEEvNT_6ParamsE,"ax",@progbits
	.align	128
.text._ZN7cutlass13device_kernelIN5flash19enable_sm80_to_sm89INS1_16FlashAttnFwdSm80INS1_25CollectiveMainloopFwdSm80ILi8ELi2ELb0EN4cute5tupleIJNS5_1CILi128EEENS7_ILi64EEENS7_ILi192EEEEEELi192ENS_6half_tEfNS_4arch4Sm80ELb1ELb0ELb1ELb1ELb1ELb1ELb1ELb0EEENS1_21CollectiveEpilogueFwdINS6_IJS8_SA_S9_EEENS6_IJNS7_ILi1EEESI_SI_EEESC_SE_Li256ELb1ELb1ELb0ELb0EEENS1_19SingleTileSchedulerILb1ELb0ELb1ELi128EEEEEEEEEvNT_6ParamsE:
        .type           _ZN7cutlass13device_kernelIN5flash19enable_sm80_to_sm89INS1_16FlashAttnFwdSm80INS1_25CollectiveMainloopFwdSm80ILi8ELi2ELb0EN4cute5tupleIJNS5_1CILi128EEENS7_ILi64EEENS7_ILi192EEEEEELi192ENS_6half_tEfNS_4arch4Sm80ELb1ELb0ELb1ELb1ELb1ELb1ELb1ELb0EEENS1_21CollectiveEpilogueFwdINS6_IJS8_SA_S9_EEENS6_IJNS7_ILi1EEESI_SI_EEESC_SE_Li256ELb1ELb1ELb0ELb0EEENS1_19SingleTileSchedulerILb1ELb0ELb1ELi128EEEEEEEEEvNT_6ParamsE,@function
        .size           _ZN7cutlass13device_kernelIN5flash19enable_sm80_to_sm89INS1_16FlashAttnFwdSm80INS1_25CollectiveMainloopFwdSm80ILi8ELi2ELb0EN4cute5tupleIJNS5_1CILi128EEENS7_ILi64EEENS7_ILi192EEEEEELi192ENS_6half_tEfNS_4arch4Sm80ELb1ELb0ELb1ELb1ELb1ELb1ELb1ELb0EEENS1_21CollectiveEpilogueFwdINS6_IJS8_SA_S9_EEENS6_IJNS7_ILi1EEESI_SI_EEESC_SE_Li256ELb1ELb1ELb0ELb0EEENS1_19SingleTileSchedulerILb1ELb0ELb1ELi128EEEEEEEEEvNT_6ParamsE,(.L_x_53 - _ZN7cutlass13device_kernelIN5flash19enable_sm80_to_sm89INS1_16FlashAttnFwdSm80INS1_25CollectiveMainloopFwdSm80ILi8ELi2ELb0EN4cute5tupleIJNS5_1CILi128EEENS7_ILi64EEENS7_ILi192EEEEEELi192ENS_6half_tEfNS_4arch4Sm80ELb1ELb0ELb1ELb1ELb1ELb1ELb1ELb0EEENS1_21CollectiveEpilogueFwdINS6_IJS8_SA_S9_EEENS6_IJNS7_ILi1EEESI_SI_EEESC_SE_Li256ELb1ELb1ELb0ELb0EEENS1_19SingleTileSchedulerILb1ELb0ELb1ELi128EEEEEEEEEvNT_6ParamsE)
        .other          _ZN7cutlass13device_kernelIN5flash19enable_sm80_to_sm89INS1_16FlashAttnFwdSm80INS1_25CollectiveMainloopFwdSm80ILi8ELi2ELb0EN4cute5tupleIJNS5_1CILi128EEENS7_ILi64EEENS7_ILi192EEEEEELi192ENS_6half_tEfNS_4arch4Sm80ELb1ELb0ELb1ELb1ELb1ELb1ELb1ELb0EEENS1_21CollectiveEpilogueFwdINS6_IJS8_SA_S9_EEENS6_IJNS7_ILi1EEESI_SI_EEESC_SE_Li256ELb1ELb1ELb0ELb0EEENS1_19SingleTileSchedulerILb1ELb0ELb1ELi128EEEEEEEEEvNT_6ParamsE,@"STO_CUDA_ENTRY STV_DEFAULT"
_ZN7cutlass13device_kernelIN5flash19enable_sm80_to_sm89INS1_16FlashAttnFwdSm80INS1_25CollectiveMainloopFwdSm80ILi8ELi2ELb0EN4cute5tupleIJNS5_1CILi128EEENS7_ILi64EEENS7_ILi192EEEEEELi192ENS_6half_tEfNS_4arch4Sm80ELb1ELb0ELb1ELb1ELb1ELb1ELb1ELb0EEENS1_21CollectiveEpilogueFwdINS6_IJS8_SA_S9_EEENS6_IJNS7_ILi1EEESI_SI_EEESC_SE_Li256ELb1ELb1ELb0ELb0EEENS1_19SingleTileSchedulerILb1ELb0ELb1ELi128EEEEEEEEEvNT_6ParamsE:
[----:B------:R-:W-:Y:S01]  /*0000*/  LDC R1, c[0x0][0x37c] ;  /* 0x0000df00ff017b82 */ /* 0x000fe20000000800 */
[----:B------:R-:W-:Y:S05]  /*0010*/  EXIT ;  /* 0x000000000000794d */ /* 0x000fea0003800000 */
.L_x_17:
        /* <DEDUP_REMOVED lines=14> */
.L_x_53:


//--------------------- .text._ZN7cutlass13device_kernelIN5flash19enable_sm80_to_sm89INS1_16FlashAttnFwdSm80INS1_25CollectiveMainloopFwdSm80ILi8ELi1ELb0EN4cute5tupleIJNS5_1CILi128EEENS7_ILi64EEENS7_ILi192EEEEEELi192ENS_6half_tEfNS_4arch4Sm80ELb0ELb0ELb0ELb0ELb1ELb0ELb1ELb0EEENS1_21CollectiveEpilogueFwdINS6_IJS8_SA_S9_EEENS6_IJNS7_ILi1EEESI_SI_EEESC_SE_Li256ELb0ELb1ELb0ELb0EEENS1_19SingleTileSchedulerILb0ELb0ELb1ELi128EEEEEEEEEvNT_6ParamsE --------------------------
	.section	.text._ZN7cutlass13device_kernelIN5flash19enable_sm80_to_sm89INS1_16FlashAttnFwdSm80INS1_25CollectiveMainloopFwdSm80ILi8ELi1ELb0EN4cute5tupleIJNS5_1CILi128EEENS7_ILi64EEENS7_ILi192EEEEEELi192ENS_6half_tEfNS_4arch4Sm80ELb0ELb0ELb0ELb0ELb1ELb0ELb1ELb0EEENS1_21CollectiveEpilogueFwdINS6_IJS8_SA_S9_EEENS6_IJNS7_ILi1EEESI_SI_EEESC_SE_Li256ELb0ELb1ELb0ELb0EEENS1_19SingleTileSchedulerILb0ELb0ELb1ELi128EEEEEEEEEvNT_6ParamsE,"ax",@progbits
	.align	128
.text._ZN7cutlass13device_kernelIN5flash19enable_sm80_to_sm89INS1_16FlashAttnFwdSm80INS1_25CollectiveMainloopFwdSm80ILi8ELi1ELb0EN4cute5tupleIJNS5_1CILi128EEENS7_ILi64EEENS7_ILi192EEEEEELi192ENS_6half_tEfNS_4arch4Sm80ELb0ELb0ELb0ELb0ELb1ELb0ELb1ELb0EEENS1_21CollectiveEpilogueFwdINS6_IJS8_SA_S9_EEENS6_IJNS7_ILi1EEESI_SI_EEESC_SE_Li256ELb0ELb1ELb0ELb0EEENS1_19SingleTileSchedulerILb0ELb0ELb1ELi128EEEEEEEEEvNT_6ParamsE:
        .type           _ZN7cutlass13device_kernelIN5flash19enable_sm80_to_sm89INS1_16FlashAttnFwdSm80INS1_25CollectiveMainloopFwdSm80ILi8ELi1ELb0EN4cute5tupleIJNS5_1CILi128EEENS7_ILi64EEENS7_ILi192EEEEEELi192ENS_6half_tEfNS_4arch4Sm80ELb0ELb0ELb0ELb0ELb1ELb0ELb1ELb0EEENS1_21CollectiveEpilogueFwdINS6_IJS8_SA_S9_EEENS6_IJNS7_ILi1EEESI_SI_EEESC_SE_Li256ELb0ELb1ELb0ELb0EEENS1_19SingleTileSchedulerILb0ELb0ELb1ELi128EEEEEEEEEvNT_6ParamsE,@function
        .size           _ZN7cutlass13device_kernelIN5flash19enable_sm80_to_sm89INS1_16FlashAttnFwdSm80INS1_25CollectiveMainloopFwdSm80ILi8ELi1ELb0EN4cute5tupleIJNS5_1CILi128EEENS7_ILi64EEENS7_ILi192EEEEEELi192ENS_6half_tEfNS_4arch4Sm80ELb0ELb0ELb0ELb0ELb1ELb0ELb1ELb0EEENS1_21CollectiveEpilogueFwdINS6_IJS8_SA_S9_EEENS6_IJNS7_ILi1EEESI_SI_EEESC_SE_Li256ELb0ELb1ELb0ELb0EEENS1_19SingleTileSchedulerILb0ELb0ELb1ELi128EEEEEEEEEvNT_6ParamsE,(.L_x_54 - _ZN7cutlass13device_kernelIN5flash19enable_sm80_to_sm89INS1_16FlashAttnFwdSm80INS1_25CollectiveMainloopFwdSm80ILi8ELi1ELb0EN4cute5tupleIJNS5_1CILi128EEENS7_ILi64EEENS7_ILi192EEEEEELi192ENS_6half_tEfNS_4arch4Sm80ELb0ELb0ELb0ELb0ELb1ELb0ELb1ELb0EEENS1_21CollectiveEpilogueFwdINS6_IJS8_SA_S9_EEENS6_IJNS7_ILi1EEESI_SI_EEESC_SE_Li256ELb0ELb1ELb0ELb0EEENS1_19SingleTileSchedulerILb0ELb0ELb1ELi128EEEEEEEEEvNT_6ParamsE)
        .other          _ZN7cutlass13device_kernelIN5flash19enable_sm80_to_sm89INS1_16FlashAttnFwdSm80INS1_25CollectiveMainloopFwdSm80ILi8ELi1ELb0EN4cute5tupleIJNS5_1CILi128EEENS7_ILi64EEENS7_ILi192EEEEEELi192ENS_6half_tEfNS_4arch4Sm80ELb0ELb0ELb0ELb0ELb1ELb0ELb1ELb0EEENS1_21CollectiveEpilogueFwdINS6_IJS8_SA_S9_EEENS6_IJNS7_ILi1EEESI_SI_EEESC_SE_Li256ELb0ELb1ELb0ELb0EEENS1_19SingleTileSchedulerILb0ELb0ELb1ELi128EEEEEEEEEvNT_6ParamsE,@"STO_CUDA_ENTRY STV_DEFAULT"
_ZN7cutlass13device_kernelIN5flash19enable_sm80_to_sm89INS1_16FlashAttnFwdSm80INS1_25CollectiveMainloopFwdSm80ILi8ELi1ELb0EN4cute5tupleIJNS5_1CILi128EEENS7_ILi64EEENS7_ILi192EEEEEELi192ENS_6half_tEfNS_4arch4Sm80ELb0ELb0ELb0ELb0ELb1ELb0ELb1ELb0EEENS1_21CollectiveEpilogueFwdINS6_IJS8_SA_S9_EEENS6_IJNS7_ILi1EEESI_SI_EEESC_SE_Li256ELb0ELb1ELb0ELb0EEENS1_19SingleTileSchedulerILb0ELb0ELb1ELi128EEEEEEEEEvNT_6ParamsE:
[----:B------:R-:W-:Y:S01]  /*0000*/  LDC R1, c[0x0][0x37c] ;  /* 0x0000df00ff017b82 */ /* 0x000fe20000000800 */
[----:B------:R-:W-:Y:S05]  /*0010*/  EXIT ;  /* 0x000000000000794d */ /* 0x000fea0003800000 */
.L_x_18:
        /* <DEDUP_REMOVED lines=14> */
.L_x_54:


//--------------------- .text._ZN7cutlass13device_kernelIN5flash19enable_sm80_to_sm89INS1_16FlashAttnFwdSm80INS1_25CollectiveMainloopFwdSm80ILi8ELi1ELb0EN4cute5tupleIJNS5_1CILi128EEENS7_ILi64EEENS7_ILi192EEEEEELi192ENS_6half_tEfNS_4arch4Sm80ELb0ELb0ELb0ELb1ELb1ELb0ELb1ELb0EEENS1_21CollectiveEpilogueFwdINS6_IJS8_SA_S9_EEENS6_IJNS7_ILi1EEESI_SI_EEESC_SE_Li256ELb1ELb1ELb0ELb0EEENS1_19SingleTileSchedulerILb1ELb0ELb1ELi128EEEEEEEEEvNT_6ParamsE --------------------------
	.section	.text._ZN7cutlass13device_kernelIN5flash19enable_sm80_to_sm89INS1_16FlashAttnFwdSm80INS1_25CollectiveMainloopFwdSm80ILi8ELi1ELb0EN4cute5tupleIJNS5_1CILi128EEENS7_ILi64EEENS7_ILi192EEEEEELi192ENS_6half_tEfNS_4arch4Sm80ELb0ELb0ELb0ELb1ELb1ELb0ELb1ELb0EEENS1_21CollectiveEpilogueFwdINS6_IJS8_SA_S9_EEENS6_IJNS7_ILi1EEESI_SI_EEESC_SE_Li256ELb1ELb1ELb0ELb0EEENS1_19SingleTileSchedulerILb1ELb0ELb1ELi128EEEEEEEEEvNT_6ParamsE,"ax",@progbits
	.align	128
.text._ZN7cutlass13device_kernelIN5flash19enable_sm80_to_sm89INS1_16FlashAttnFwdSm80INS1_25CollectiveMainloopFwdSm80ILi8ELi1ELb0EN4cute5tupleIJNS5_1CILi128EEENS7_ILi64EEENS7_ILi192EEEEEELi192ENS_6half_tEfNS_4arch4Sm80ELb0ELb0ELb0ELb1ELb1ELb0ELb1ELb0EEENS1_21CollectiveEpilogueFwdINS6_IJS8_SA_S9_EEENS6_IJNS7_ILi1EEESI_SI_EEESC_SE_Li256ELb1ELb1ELb0ELb0EEENS1_19SingleTileSchedulerILb1ELb0ELb1ELi128EEEEEEEEEvNT_6ParamsE:
        .type           _ZN7cutlass13device_kernelIN5flash19enable_sm80_to_sm89INS1_16FlashAttnFwdSm80INS1_25CollectiveMainloopFwdSm80ILi8ELi1ELb0EN4cute5tupleIJNS5_1CILi128EEENS7_ILi64EEENS7_ILi192EEEEEELi192ENS_6half_tEfNS_4arch4Sm80ELb0ELb0ELb0ELb1ELb1ELb0ELb1ELb0EEENS1_21CollectiveEpilogueFwdINS6_IJS8_SA_S9_EEENS6_IJNS7_ILi1EEESI_SI_EEESC_SE_Li256ELb1ELb1ELb0ELb0EEENS1_19SingleTileSchedulerILb1ELb0ELb1ELi128EEEEEEEEEvNT_6ParamsE,@function
        .size           _ZN7cutlass13device_kernelIN5flash19enable_sm80_to_sm89INS1_16FlashAttnFwdSm80INS1_25CollectiveMainloopFwdSm80ILi8ELi1ELb0EN4cute5tupleIJNS5_1CILi128EEENS7_ILi64EEENS7_ILi192EEEEEELi192ENS_6half_tEfNS_4arch4Sm80ELb0ELb0ELb0ELb1ELb1ELb0ELb1ELb0EEENS1_21CollectiveEpilogueFwdINS6_IJS8_SA_S9_EEENS6_IJNS7_ILi1EEESI_SI_EEESC_SE_Li256ELb1ELb1ELb0ELb0EEENS1_19SingleTileSchedulerILb1ELb0ELb1ELi128EEEEEEEEEvNT_6ParamsE,(.L_x_55 - _ZN7cutlass13device_kernelIN5flash19enable_sm80_to_sm89INS1_16FlashAttnFwdSm80INS1_25CollectiveMainloopFwdSm80ILi8ELi1ELb0EN4cute5tupleIJNS5_1CILi128EEENS7_ILi64EEENS7_ILi192EEEEEELi192ENS_6half_tEfNS_4arch4Sm80ELb0ELb0ELb0ELb1ELb1ELb0ELb1ELb0EEENS1_21CollectiveEpilogueFwdINS6_IJS8_SA_S9_EEENS6_IJNS7_ILi1EEESI_SI_EEESC_SE_Li256ELb1ELb1ELb0ELb0EEENS1_19SingleTileSchedulerILb1ELb0ELb1ELi128EEEEEEEEEvNT_6ParamsE)
        .other          _ZN7cutlass13device_kernelIN5flash19enable_sm80_to_sm89INS1_16FlashAttnFwdSm80INS1_25CollectiveMainloopFwdSm80ILi8ELi1ELb0EN4cute5tupleIJNS5_1CILi128EEENS7_ILi64EEENS7_ILi192EEEEEELi192ENS_6half_tEfNS_4arch4Sm80ELb0ELb0ELb0ELb1ELb1ELb0ELb1ELb0EEENS1_21CollectiveEpilogueFwdINS6_IJS8_SA_S9_EEENS6_IJNS7_ILi1EEESI_SI_EEESC_SE_Li256ELb1ELb1ELb0ELb0EEENS1_19SingleTileSchedulerILb1ELb0ELb1ELi128EEEEEEEEEvNT_6ParamsE,@"STO_CUDA_ENTRY STV_DEFAULT"
_ZN7cutlass13device_kernelIN5flash19enable_sm80_to_sm89INS1_16FlashAttnFwdSm80INS1_25CollectiveMainloopFwdSm80ILi8ELi1ELb0EN4cute5tupleIJNS5_1CILi128EEENS7_ILi64EEENS7_ILi192EEEEEELi192ENS_6half_tEfNS_4arch4Sm80ELb0ELb0ELb0ELb1ELb1ELb0ELb1ELb0EEENS1_21CollectiveEpilogueFwdINS6_IJS8_SA_S9_EEENS6_IJNS7_ILi1EEESI_SI_EEESC_SE_Li256ELb1ELb1ELb0ELb0EEENS1_19SingleTileSchedulerILb1ELb0ELb1ELi128EEEEEEEEEvNT_6ParamsE:
[----:B------:R-:W-:Y:S01]  /*0000*/  LDC R1, c[0x0][0x37c] ;  /* 0x0000df00ff017b82 */ /* 0x000fe20000000800 */
[----:B------:R-:W-:Y:S05]  /*0010*/  EXIT ;  /* 0x000000000000794d */ /* 0x000fea0003800000 */
.L_x_19:
        /* <DEDUP_REMOVED lines=14> */
.L_x_55:


//--------------------- .text._ZN7cutlass13device_kernelIN5flash19enable_sm80_to_sm89INS1_16FlashAttnFwdSm80INS1_25CollectiveMainloopFwdSm80ILi8ELi1ELb0EN4cute5tupleIJNS5_1CILi128EEENS7_ILi64EEENS7_ILi192EEEEEELi192ENS_6half_tEfNS_4arch4Sm80ELb0ELb0ELb0ELb1ELb1ELb1ELb1ELb0EEENS1_21CollectiveEpilogueFwdINS6_IJS8_SA_S9_EEENS6_IJNS7_ILi1EEESI_SI_EEESC_SE_Li256ELb1ELb1ELb0ELb0EEENS1_19SingleTileSchedulerILb1ELb0ELb1ELi128EEEEEEEEEvNT_6ParamsE --------------------------
	.section	.text._ZN7cutlass13device_kernelIN5flash19enable_sm80_to_sm89INS1_16FlashAttnFwdSm80INS1_25CollectiveMainloopFwdSm80ILi8ELi1ELb0EN4cute5tupleIJNS5_1CILi128EEENS7_ILi64EEENS7_ILi192EEEEEELi192ENS_6half_tEfNS_4arch4Sm80ELb0ELb0ELb0ELb1ELb1ELb1ELb1ELb0EEENS1_21CollectiveEpilogueFwdINS6_IJS8_SA_S9_EEENS6_IJNS7_ILi1EEESI_SI_EEESC_SE_Li256ELb1ELb1ELb0ELb0EEENS1_19SingleTileSchedulerILb1ELb0ELb1ELi128EEEEEEEEEvNT_6ParamsE,"ax",@progbits
	.align	128
.text._ZN7cutlass13device_kernelIN5flash19enable_sm80_to_sm89INS1_16FlashAttnFwdSm80INS1_25CollectiveMainloopFwdSm80ILi8ELi1ELb0EN4cute5tupleIJNS5_1CILi128EEENS7_ILi64EEENS7_ILi192EEEEEELi192ENS_6half_tEfNS_4arch4Sm80ELb0ELb0ELb0ELb1ELb1ELb1ELb1ELb0EEENS1_21CollectiveEpilogueFwdINS6_IJS8_SA_S9_EEENS6_IJNS7_ILi1EEESI_SI_EEESC_SE_Li256ELb1ELb1ELb0ELb0EEENS1_19SingleTileSchedulerILb1ELb0ELb1ELi128EEEEEEEEEvNT_6ParamsE:
        .type           _ZN7cutlass13device_kernelIN5flash19enable_sm80_to_sm89INS1_16FlashAttnFwdSm80INS1_25CollectiveMainloopFwdSm80ILi8ELi1ELb0EN4cute5tupleIJNS5_1CILi128EEENS7_ILi64EEENS7_ILi192EEEEEELi192ENS_6half_tEfNS_4arch4Sm80ELb0ELb0ELb0ELb1ELb1ELb1ELb1ELb0EEENS1_21CollectiveEpilogueFwdINS6_IJS8_SA_S9_EEENS6_IJNS7_ILi1EEESI_SI_EEESC_SE_Li256ELb1ELb1ELb0ELb0EEENS1_19SingleTileSchedulerILb1ELb0ELb1ELi128EEEEEEEEEvNT_6ParamsE,@function
        .size           _ZN7cutlass13device_kernelIN5flash19enable_sm80_to_sm89INS1_16FlashAttnFwdSm80INS1_25CollectiveMainloopFwdSm80ILi8ELi1ELb0EN4cute5tupleIJNS5_1CILi128EEENS7_ILi64EEENS7_ILi192EEEEEELi192ENS_6half_tEfNS_4arch4Sm80ELb0ELb0ELb0ELb1ELb1ELb1ELb1ELb0EEENS1_21CollectiveEpilogueFwdINS6_IJS8_SA_S9_EEENS6_IJNS7_ILi1EEESI_SI_EEESC_SE_Li256ELb1ELb1ELb0ELb0EEENS1_19SingleTileSchedulerILb1ELb0ELb1ELi128EEEEEEEEEvNT_6ParamsE,(.L_x_56 - _ZN7cutlass13device_kernelIN5flash19enable_sm80_to_sm89INS1_16FlashAttnFwdSm80INS1_25CollectiveMainloopFwdSm80ILi8ELi1ELb0EN4cute5tupleIJNS5_1CILi128EEENS7_ILi64EEENS7_ILi192EEEEEELi192ENS_6half_tEfNS_4arch4Sm80ELb0ELb0ELb0ELb1ELb1ELb1ELb1ELb0EEENS1_21CollectiveEpilogueFwdINS6_IJS8_SA_S9_EEENS6_IJNS7_ILi1EEESI_SI_EEESC_SE_Li256ELb1ELb1ELb0ELb0EEENS1_19SingleTileSchedulerILb1ELb0ELb1ELi128EEEEEEEEEvNT_6ParamsE)
        .other          _ZN7cutlass13device_kernelIN5flash19enable_sm80_to_sm89INS1_16FlashAttnFwdSm80INS1_25CollectiveMainloopFwdSm80ILi8ELi1ELb0EN4cute5tupleIJNS5_1CILi128EEENS7_ILi64EEENS7_ILi192EEEEEELi192ENS_6half_tEfNS_4arch4Sm80ELb0ELb0ELb0ELb1ELb1ELb1ELb1ELb0EEENS1_21CollectiveEpilogueFwdINS6_IJS8_SA_S9_EEENS6_IJNS7_ILi1EEESI_SI_EEESC_SE_Li256ELb1ELb1ELb0ELb0EEENS1_19SingleTileSchedulerILb1ELb0ELb1ELi128EEEEEEEEEvNT_6ParamsE,@"STO_CUDA_ENTRY STV_DEFAULT"
_ZN7cutlass13device_kernelIN5flash19enable_sm80_to_sm89INS1_16FlashAttnFwdSm80INS1_25CollectiveMainloopFwdSm80ILi8ELi1ELb0EN4cute5tupleIJNS5_1CILi128EEENS7_ILi64EEENS7_ILi192EEEEEELi192ENS_6half_tEfNS_4arch4Sm80ELb0ELb0ELb0ELb1ELb1ELb1ELb1ELb0EEENS1_21CollectiveEpilogueFwdINS6_IJS8_SA_S9_EEENS6_IJNS7_ILi1EEESI_SI_EEESC_SE_Li256ELb1ELb1ELb0ELb0EEENS1_19SingleTileSchedulerILb1ELb0ELb1ELi128EEEEEEEEEvNT_6ParamsE:
[----:B------:R-:W-:Y:S01]  /*0000*/  LDC R1, c[0x0][0x37c] ;  /* 0x0000df00ff017b82 */ /* 0x000fe20000000800 */
[----:B------:R-:W-:Y:S05]  /*0010*/  EXIT ;  /* 0x000000000000794d */ /* 0x000fea0003800000 */
.L_x_20:
        /* <DEDUP_REMOVED lines=14> */
.L_x_56:


//--------------------- .text._ZN7cutlass13device_kernelIN5flash19enable_sm80_to_sm89INS1_16FlashAttnFwdSm80INS1_25CollectiveMainloopFwdSm80ILi8ELi1ELb0EN4cute5tupleIJNS5_1CILi128EEENS7_ILi64EEENS7_ILi192EEEEEELi192ENS_6half_tEfNS_4arch4Sm80ELb0ELb1ELb0ELb0ELb1ELb0ELb1ELb0EEENS1_21CollectiveEpilogueFwdINS6_IJS8_SA_S9_EEENS6_IJNS7_ILi1EEESI_SI_EEESC_SE_Li256ELb0ELb1ELb0ELb0EEENS1_19SingleTileSchedulerILb0ELb0ELb1ELi128EEEEEEEEEvNT_6ParamsE --------------------------
	.section	.text._ZN7cutlass13device_kernelIN5flash19enable_sm80_to_sm89INS1_16FlashAttnFwdSm80INS1_25CollectiveMainloopFwdSm80ILi8ELi1ELb0EN4cute5tupleIJNS5_1CILi128EEENS7_ILi64EEENS7_ILi192EEEEEELi192ENS_6half_tEfNS_4arch4Sm80ELb0ELb1ELb0ELb0ELb1ELb0ELb1ELb0EEENS1_21CollectiveEpilogueFwdINS6_IJS8_SA_S9_EEENS6_IJNS7_ILi1EEESI_SI_EEESC_SE_Li256ELb0ELb1ELb0ELb0EEENS1_19SingleTileSchedulerILb0ELb0ELb1ELi128EEEEEEEEEvNT_6ParamsE,"ax",@progbits
	.align	128
.text._ZN7cutlass13device_kernelIN5flash19enable_sm80_to_sm89INS1_16FlashAttnFwdSm80INS1_25CollectiveMainloopFwdSm80ILi8ELi1ELb0EN4cute5tupleIJNS5_1CILi128EEENS7_ILi64EEENS7_ILi192EEEEEELi192ENS_6half_tEfNS_4arch4Sm80ELb0ELb1ELb0ELb0ELb1ELb0ELb1ELb0EEENS1_21CollectiveEpilogueFwdINS6_IJS8_SA_S9_EEENS6_IJNS7_ILi1EEESI_SI_EEESC_SE_Li256ELb0ELb1ELb0ELb0EEENS1_19SingleTileSchedulerILb0ELb0ELb1ELi128EEEEEEEEEvNT_6ParamsE:
        .type           _ZN7cutlass13device_kernelIN5flash19enable_sm80_to_sm89INS1_16FlashAttnFwdSm80INS1_25CollectiveMainloopFwdSm80ILi8ELi1ELb0EN4cute5tupleIJNS5_1CILi128EEENS7_ILi64EEENS7_ILi192EEEEEELi192ENS_6half_tEfNS_4arch4Sm80ELb0ELb1ELb0ELb0ELb1ELb0ELb1ELb0EEENS1_21CollectiveEpilogueFwdINS6_IJS8_SA_S9_EEENS6_IJNS7_ILi1EEESI_SI_EEESC_SE_Li256ELb0ELb1ELb0ELb0EEENS1_19SingleTileSchedulerILb0ELb0ELb1ELi128EEEEEEEEEvNT_6ParamsE,@function
        .size           _ZN7cutlass13device_kernelIN5flash19enable_sm80_to_sm89INS1_16FlashAttnFwdSm80INS1_25CollectiveMainloopFwdSm80ILi8ELi1ELb0EN4cute5tupleIJNS5_1CILi128EEENS7_ILi64EEENS7_ILi192EEEEEELi192ENS_6half_tEfNS_4arch4Sm80ELb0ELb1ELb0ELb0ELb1ELb0ELb1ELb0EEENS1_21CollectiveEpilogueFwdINS6_IJS8_SA_S9_EEENS6_IJNS7_ILi1EEESI_SI_EEESC_SE_Li256ELb0ELb1ELb0ELb0EEENS1_19SingleTileSchedulerILb0ELb0ELb1ELi128EEEEEEEEEvNT_6ParamsE,(.L_x_57 - _ZN7cutlass13device_kernelIN5flash19enable_sm80_to_sm89INS1_16FlashAttnFwdSm80INS1_25CollectiveMainloopFwdSm80ILi8ELi1ELb0EN4cute5tupleIJNS5_1CILi128EEENS7_ILi64EEENS7_ILi192EEEEEELi192ENS_6half_tEfNS_4arch4Sm80ELb0ELb1ELb0ELb0ELb1ELb0ELb1ELb0EEENS1_21CollectiveEpilogueFwdINS6_IJS8_SA_S9_EEENS6_IJNS7_ILi1EEESI_SI_EEESC_SE_Li256ELb0ELb1ELb0ELb0EEENS1_19SingleTileSchedulerILb0ELb0ELb1ELi128EEEEEEEEEvNT_6ParamsE)
        .other          _ZN7cutlass13device_kernelIN5flash19enable_sm80_to_sm89INS1_16FlashAttnFwdSm80INS1_25CollectiveMainloopFwdSm80ILi8ELi1ELb0EN4cute5tupleIJNS5_1CILi128EEENS7_ILi64EEENS7_ILi192EEEEEELi192ENS_6half_tEfNS_4arch4Sm80ELb0ELb1ELb0ELb0ELb1ELb0ELb1ELb0EEENS1_21CollectiveEpilogueFwdINS6_IJS8_SA_S9_EEENS6_IJNS7_ILi1EEESI_SI_EEESC_SE_Li256ELb0ELb1ELb0ELb0EEENS1_19SingleTileSchedulerILb0ELb0ELb1ELi128EEEEEEEEEvNT_6ParamsE,@"STO_CUDA_ENTRY STV_DEFAULT"
_ZN7cutlass13device_kernelIN5flash19enable_sm80_to_sm89INS1_16FlashAttnFwdSm80INS1_25CollectiveMainloopFwdSm80ILi8ELi1ELb0EN4cute5tupleIJNS5_1CILi128EEENS7_ILi64EEENS7_ILi192EEEEEELi192ENS_6half_tEfNS_4arch4Sm80ELb0ELb1ELb0ELb0ELb1ELb0ELb1ELb0EEENS1_21CollectiveEpilogueFwdINS6_IJS8_SA_S9_EEENS6_IJNS7_ILi1EEESI_SI_EEESC_SE_Li256ELb0ELb1ELb0ELb0EEENS1_19SingleTileSchedulerILb0ELb0ELb1ELi128EEEEEEEEEvNT_6ParamsE:
[----:B------:R-:W-:Y:S01]  /*0000*/  LDC R1, c[0x0][0x37c] ;  /* 0x0000df00ff017b82 */ /* 0x000fe20000000800 */
[----:B------:R-:W-:Y:S05]  /*0010*/  EXIT ;  /* 0x000000000000794d */ /* 0x000fea0003800000 */
.L_x_21:
        /* <DEDUP_REMOVED lines=14> */
.L_x_57:


//--------------------- .text._ZN7cutlass13device_kernelIN5flash19enable_sm80_to_sm89INS1_16FlashAttnFwdSm80INS1_25CollectiveMainloopFwdSm80ILi8ELi1ELb0EN4cute5tupleIJNS5_1CILi128EEENS7_ILi64EEENS7_ILi192EEEEEELi192ENS_6half_tEfNS_4arch4Sm80ELb0ELb1ELb0ELb1ELb1ELb0ELb1ELb0EEENS1_21CollectiveEpilogueFwdINS6_IJS8_SA_S9_EEENS6_IJNS7_ILi1EEESI_SI_EEESC_SE_Li256ELb1ELb1ELb0ELb0EEENS1_19SingleTileSchedulerILb1ELb0ELb1ELi128EEEEEEEEEvNT_6ParamsE --------------------------
	.section	.text._ZN7cutlass13device_kernelIN5flash19enable_sm80_to_sm89INS1_16FlashAttnFwdSm80INS1_25CollectiveMainloopFwdSm80ILi8ELi1ELb0EN4cute5tupleIJNS5_1CILi128EEENS7_ILi64EEENS7_ILi192EEEEEELi192ENS_6half_tEfNS_4arch4Sm80ELb0ELb1ELb0ELb1ELb1ELb0ELb1ELb0EEENS1_21CollectiveEpilogueFwdINS6_IJS8_SA_S9_EEENS6_IJNS7_ILi1EEESI_SI_EEESC_SE_Li256ELb1ELb1ELb0ELb0EEENS1_19SingleTileSchedulerILb1ELb0ELb1ELi128EEEEEEEEEvNT_6ParamsE,"ax",@progbits
	.align	128
.text._ZN7cutlass13device_kernelIN5flash19enable_sm80_to_sm89INS1_16FlashAttnFwdSm80INS1_25CollectiveMainloopFwdSm80ILi8ELi1ELb0EN4cute5tupleIJNS5_1CILi128EEENS7_ILi64EEENS7_ILi192EEEEEELi192ENS_6half_tEfNS_4arch4Sm80ELb0ELb1ELb0ELb1ELb1ELb0ELb1ELb0EEENS1_21CollectiveEpilogueFwdINS6_IJS8_SA_S9_EEENS6_IJNS7_ILi1EEESI_SI_EEESC_SE_Li256ELb1ELb1ELb0ELb0EEENS1_19SingleTileSchedulerILb1ELb0ELb1ELi128EEEEEEEEEvNT_6ParamsE:
        .type           _ZN7cutlass13device_kernelIN5flash19enable_sm80_to_sm89INS1_16FlashAttnFwdSm80INS1_25CollectiveMainloopFwdSm80ILi8ELi1ELb0EN4cute5tupleIJNS5_1CILi128EEENS7_ILi64EEENS7_ILi192EEEEEELi192ENS_6half_tEfNS_4arch4Sm80ELb0ELb1ELb0ELb1ELb1ELb0ELb1ELb0EEENS1_21CollectiveEpilogueFwdINS6_IJS8_SA_S9_EEENS6_IJNS7_ILi1EEESI_SI_EEESC_SE_Li256ELb1ELb1ELb0ELb0EEENS1_19SingleTileSchedulerILb1ELb0ELb1ELi128EEEEEEEEEvNT_6ParamsE,@function
        .size           _ZN7cutlass13device_kernelIN5flash19enable_sm80_to_sm89INS1_16FlashAttnFwdSm80INS1_25CollectiveMainloopFwdSm80ILi8ELi1ELb0EN4cute5tupleIJNS5_1CILi128EEENS7_ILi64EEENS7_ILi192EEEEEELi192ENS_6half_tEfNS_4arch4Sm80ELb0ELb1ELb0ELb1ELb1ELb0ELb1ELb0EEENS1_21CollectiveEpilogueFwdINS6_IJS8_SA_S9_EEENS6_IJNS7_ILi1EEESI_SI_EEESC_SE_Li256ELb1ELb1ELb0ELb0EEENS1_19SingleTileSchedulerILb1ELb0ELb1ELi128EEEEEEEEEvNT_6ParamsE,(.L_x_58 - _ZN7cutlass13device_kernelIN5flash19enable_sm80_to_sm89INS1_16FlashAttnFwdSm80INS1_25CollectiveMainloopFwdSm80ILi8ELi1ELb0EN4cute5tupleIJNS5_1CILi128EEENS7_ILi64EEENS7_ILi192EEEEEELi192ENS_6half_tEfNS_4arch4Sm80ELb0ELb1ELb0ELb1ELb1ELb0ELb1ELb0EEENS1_21CollectiveEpilogueFwdINS6_IJS8_SA_S9_EEENS6_IJNS7_ILi1EEESI_SI_EEESC_SE_Li256ELb1ELb1ELb0ELb0EEENS1_19SingleTileSchedulerILb1ELb0ELb1ELi128EEEEEEEEEvNT_6ParamsE)
        .other          _ZN7cutlass13device_kernelIN5flash19enable_sm80_to_sm89INS1_16FlashAttnFwdSm80INS1_25CollectiveMainloopFwdSm80ILi8ELi1ELb0EN4cute5tupleIJNS5_1CILi128EEENS7_ILi64EEENS7_ILi192EEEEEELi192ENS_6half_tEfNS_4arch4Sm80ELb0ELb1ELb0ELb1ELb1ELb0ELb1ELb0EEENS1_21CollectiveEpilogueFwdINS6_IJS8_SA_S9_EEENS6_IJNS7_ILi1EEESI_SI_EEESC_SE_Li256ELb1ELb1ELb0ELb0EEENS1_19SingleTileSchedulerILb1ELb0ELb1ELi128EEEEEEEEEvNT_6ParamsE,@"STO_CUDA_ENTRY STV_DEFAULT"
_ZN7cutlass13device_kernelIN5flash19enable_sm80_to_sm89INS1_16FlashAttnFwdSm80INS1_25CollectiveMainloopFwdSm80ILi8ELi1ELb0EN4cute5tupleIJNS5_1CILi128EEENS7_ILi64EEENS7_ILi192EEEEEELi192ENS_6half_tEfNS_4arch4Sm80ELb0ELb1ELb0ELb1ELb1ELb0ELb1ELb0EEENS1_21CollectiveEpilogueFwdINS6_IJS8_SA_S9_EEENS6_IJNS7_ILi1EEESI_SI_EEESC_SE_Li256ELb1ELb1ELb0ELb0EEENS1_19SingleTileSchedulerILb1ELb0ELb1ELi128EEEEEEEEEvNT_6ParamsE:
[----:B------:R-:W-:Y:S01]  /*0000*/  LDC R1, c[0x0][0x37c] ;  /* 0x0000df00ff017b82 */ /* 0x000fe20000000800 */
[----:B------:R-:W-:Y:S05]  /*0010*/  EXIT ;  /* 0x000000000000794d */ /* 0x000fea0003800000 */
.L_x_22:
        /* <DEDUP_REMOVED lines=14> */
.L_x_58:


//--------------------- .text._ZN7cutlass13device_kernelIN5flash19enable_sm80_to_sm89INS1_16FlashAttnFwdSm80INS1_25CollectiveMainloopFwdSm80ILi8ELi1ELb0EN4cute5tupleIJNS5_1CILi128EEENS7_ILi64EEENS7_ILi192EEEEEELi192ENS_6half_tEfNS_4arch4Sm80ELb0ELb1ELb0ELb1ELb1ELb1ELb1ELb0EEENS1_21CollectiveEpilogueFwdINS6_IJS8_SA_S9_EEENS6_IJNS7_ILi1EEESI_SI_EEESC_SE_Li256ELb1ELb1ELb0ELb0EEENS1_19SingleTileSchedulerILb1ELb0ELb1ELi128EEEEEEEEEvNT_6ParamsE --------------------------
	.section	.text._ZN7cutlass13device_kernelIN5flash19enable_sm80_to_sm89INS1_16FlashAttnFwdSm80INS1_25CollectiveMainloopFwdSm80ILi8ELi1ELb0EN4cute5tupleIJNS5_1CILi128EEENS7_ILi64EEENS7_ILi192EEEEEELi192ENS_6half_tEfNS_4arch4Sm80ELb0ELb1ELb0ELb1ELb1ELb1ELb1ELb0EEENS1_21CollectiveEpilogueFwdINS6_IJS8_SA_S9_EEENS6_IJNS7_ILi1EEESI_SI_EEESC_SE_Li256ELb1ELb1ELb0ELb0EEENS1_19SingleTileSchedulerILb1ELb0ELb1ELi128EEEEEEEEEvNT_6ParamsE,"ax",@progbits
	.align	128
.text._ZN7cutlass13device_kernelIN5flash19enable_sm80_to_sm89INS1_16FlashAttnFwdSm80INS1_25CollectiveMainloopFwdSm80ILi8ELi1ELb0EN4cute5tupleIJNS5_1CILi128EEENS7_ILi64EEENS7_ILi192EEEEEELi192ENS_6half_tEfNS_4arch4Sm80ELb0ELb1ELb0ELb1ELb1ELb1ELb1ELb0EEENS1_21CollectiveEpilogueFwdINS6_IJS8_SA_S9_EEENS6_IJNS7_ILi1EEESI_SI_EEESC_SE_Li256ELb1ELb1ELb0ELb0EEENS1_19SingleTileSchedulerILb1ELb0ELb1ELi128EEEEEEEEEvNT_6ParamsE:
        .type           _ZN7cutlass13device_kernelIN5flash19enable_sm80_to_sm89INS1_16FlashAttnFwdSm80INS1_25CollectiveMainloopFwdSm80ILi8ELi1ELb0EN4cute5tupleIJNS5_1CILi128EEENS7_ILi64EEENS7_ILi192EEEEEELi192ENS_6half_tEfNS_4arch4Sm80ELb0ELb1ELb0ELb1ELb1ELb1ELb1ELb0EEENS1_21CollectiveEpilogueFwdINS6_IJS8_SA_S9_EEENS6_IJNS7_ILi1EEESI_SI_EEESC_SE_Li256ELb1ELb1ELb0ELb0EEENS1_19SingleTileSchedulerILb1ELb0ELb1ELi128EEEEEEEEEvNT_6ParamsE,@function
        .size           _ZN7cutlass13device_kernelIN5flash19enable_sm80_to_sm89INS1_16FlashAttnFwdSm80INS1_25CollectiveMainloopFwdSm80ILi8ELi1ELb0EN4cute5tupleIJNS5_1CILi128EEENS7_ILi64EEENS7_ILi192EEEEEELi192ENS_6half_tEfNS_4arch4Sm80ELb0ELb1ELb0ELb1ELb1ELb1ELb1ELb0EEENS1_21CollectiveEpilogueFwdINS6_IJS8_SA_S9_EEENS6_IJNS7_ILi1EEESI_SI_EEESC_SE_Li256ELb1ELb1ELb0ELb0EEENS1_19SingleTileSchedulerILb1ELb0ELb1ELi128EEEEEEEEEvNT_6ParamsE,(.L_x_59 - _ZN7cutlass13device_kernelIN5flash19enable_sm80_to_sm89INS1_16FlashAttnFwdSm80INS1_25CollectiveMainloopFwdSm80ILi8ELi1ELb0EN4cute5tupleIJNS5_1CILi128EEENS7_ILi64EEENS7_ILi192EEEEEELi192ENS_6half_tEfNS_4arch4Sm80ELb0ELb1ELb0ELb1ELb1ELb1ELb1ELb0EEENS1_21CollectiveEpilogueFwdINS6_IJS8_SA_S9_EEENS6_IJNS7_ILi1EEESI_SI_EEESC_SE_Li256ELb1ELb1ELb0ELb0EEENS1_19SingleTileSchedulerILb1ELb0ELb1ELi128EEEEEEEEEvNT_6ParamsE)
        .other          _ZN7cutlass13device_kernelIN5flash19enable_sm80_to_sm89INS1_16FlashAttnFwdSm80INS1_25CollectiveMainloopFwdSm80ILi8ELi1ELb0EN4cute5tupleIJNS5_1CILi128EEENS7_ILi64EEENS7_ILi192EEEEEELi192ENS_6half_tEfNS_4arch4Sm80ELb0ELb1ELb0ELb1ELb1ELb1ELb1ELb0EEENS1_21CollectiveEpilogueFwdINS6_IJS8_SA_S9_EEENS6_IJNS7_ILi1EEESI_SI_EEESC_SE_Li256ELb1ELb1ELb0ELb0EEENS1_19SingleTileSchedulerILb1ELb0ELb1ELi128EEEEEEEEEvNT_6ParamsE,@"STO_CUDA_ENTRY STV_DEFAULT"
_ZN7cutlass13device_kernelIN5flash19enable_sm80_to_sm89INS1_16FlashAttnFwdSm80INS1_25CollectiveMainloopFwdSm80ILi8ELi1ELb0EN4cute5tupleIJNS5_1CILi128EEENS7_ILi64EEENS7_ILi192EEEEEELi192ENS_6half_tEfNS_4arch4Sm80ELb0ELb1ELb0ELb1ELb1ELb1ELb1ELb0EEENS1_21CollectiveEpilogueFwdINS6_IJS8_SA_S9_EEENS6_IJNS7_ILi1EEESI_SI_EEESC_SE_Li256ELb1ELb1ELb0ELb0EEENS1_19SingleTileSchedulerILb1ELb0ELb1ELi128EEEEEEEEEvNT_6ParamsE:
[----:B------:R-:W-:Y:S01]  /*0000*/  LDC R1, c[0x0][0x37c] ;  /* 0x0000df00ff017b82 */ /* 0x000fe20000000800 */
[----:B------:R-:W-:Y:S05]  /*0010*/  EXIT ;  /* 0x000000000000794d */ /* 0x000fea0003800000 */
.L_x_23:
        /* <DEDUP_REMOVED lines=14> */
.L_x_59:


//--------------------- .text._ZN7cutlass13device_kernelIN5flash19enable_sm80_to_sm89INS1_16FlashAttnFwdSm80INS1_25CollectiveMainloopFwdSm80ILi8ELi1ELb0EN4cute5tupleIJNS5_1CILi128EEENS7_ILi64EEENS7_ILi192EEEEEELi192ENS_6half_tEfNS_4arch4Sm80ELb1ELb0ELb0ELb0ELb1ELb0ELb1ELb0EEENS1_21CollectiveEpilogueFwdINS6_IJS8_SA_S9_EEENS6_IJNS7_ILi1EEESI_SI_EEESC_SE_Li256ELb0ELb1ELb0ELb0EEENS1_30DynamicPersistentTileSchedulerILi256ELi256ELb0ELb1ELb0EEEEEEEEEvNT_6ParamsE --------------------------
	.section	.text._ZN7cutlass13device_kernelIN5flash19enable_sm80_to_sm89INS1_16FlashAttnFwdSm80INS1_25CollectiveMainloopFwdSm80ILi8ELi1ELb0EN4cute5tupleIJNS5_1CILi128EEENS7_ILi64EEENS7_ILi192EEEEEELi192ENS_6half_tEfNS_4arch4Sm80ELb1ELb0ELb0ELb0ELb1ELb0ELb1ELb0EEENS1_21CollectiveEpilogueFwdINS6_IJS8_SA_S9_EEENS6_IJNS7_ILi1EEESI_SI_EEESC_SE_Li256ELb0ELb1ELb0ELb0EEENS1_30DynamicPersistentTileSchedulerILi256ELi256ELb0ELb1ELb0EEEEEEEEEvNT_6ParamsE,"ax",@progbits
	.align	128
.text._ZN7cutlass13device_kernelIN5flash19enable_sm80_to_sm89INS1_16FlashAttnFwdSm80INS1_25CollectiveMainloopFwdSm80ILi8ELi1ELb0EN4cute5tupleIJNS5_1CILi128EEENS7_ILi64EEENS7_ILi192EEEEEELi192ENS_6half_tEfNS_4arch4Sm80ELb1ELb0ELb0ELb0ELb1ELb0ELb1ELb0EEENS1_21CollectiveEpilogueFwdINS6_IJS8_SA_S9_EEENS6_IJNS7_ILi1EEESI_SI_EEESC_SE_Li256ELb0ELb1ELb0ELb0EEENS1_30DynamicPersistentTileSchedulerILi256ELi256ELb0ELb1ELb0EEEEEEEEEvNT_6ParamsE:
        .type           _ZN7cutlass13device_kernelIN5flash19enable_sm80_to_sm89INS1_16FlashAttnFwdSm80INS1_25CollectiveMainloopFwdSm80ILi8ELi1ELb0EN4cute5tupleIJNS5_1CILi128EEENS7_ILi64EEENS7_ILi192EEEEEELi192ENS_6half_tEfNS_4arch4Sm80ELb1ELb0ELb0ELb0ELb1ELb0ELb1ELb0EEENS1_21CollectiveEpilogueFwdINS6_IJS8_SA_S9_EEENS6_IJNS7_ILi1EEESI_SI_EEESC_SE_Li256ELb0ELb1ELb0ELb0EEENS1_30DynamicPersistentTileSchedulerILi256ELi256ELb0ELb1ELb0EEEEEEEEEvNT_6ParamsE,@function
        .size           _ZN7cutlass13device_kernelIN5flash19enable_sm80_to_sm89INS1_16FlashAttnFwdSm80INS1_25CollectiveMainloopFwdSm80ILi8ELi1ELb0EN4cute5tupleIJNS5_1CILi128EEENS7_ILi64EEENS7_ILi192EEEEEELi192ENS_6half_tEfNS_4arch4Sm80ELb1ELb0ELb0ELb0ELb1ELb0ELb1ELb0EEENS1_21CollectiveEpilogueFwdINS6_IJS8_SA_S9_EEENS6_IJNS7_ILi1EEESI_SI_EEESC_SE_Li256ELb0ELb1ELb0ELb0EEENS1_30DynamicPersistentTileSchedulerILi256ELi256ELb0ELb1ELb0EEEEEEEEEvNT_6ParamsE,(.L_x_60 - _ZN7cutlass13device_kernelIN5flash19enable_sm80_to_sm89INS1_16FlashAttnFwdSm80INS1_25CollectiveMainloopFwdSm80ILi8ELi1ELb0EN4cute5tupleIJNS5_1CILi128EEENS7_ILi64EEENS7_ILi192EEEEEELi192ENS_6half_tEfNS_4arch4Sm80ELb1ELb0ELb0ELb0ELb1ELb0ELb1ELb0EEENS1_21CollectiveEpilogueFwdINS6_IJS8_SA_S9_EEENS6_IJNS7_ILi1EEESI_SI_EEESC_SE_Li256ELb0ELb1ELb0ELb0EEENS1_30DynamicPersistentTileSchedulerILi256ELi256ELb0ELb1ELb0EEEEEEEEEvNT_6ParamsE)
        .other          _ZN7cutlass13device_kernelIN5flash19enable_sm80_to_sm89INS1_16FlashAttnFwdSm80INS1_25CollectiveMainloopFwdSm80ILi8ELi1ELb0EN4cute5tupleIJNS5_1CILi128EEENS7_ILi64EEENS7_ILi192EEEEEELi192ENS_6half_tEfNS_4arch4Sm80ELb1ELb0ELb0ELb0ELb1ELb0ELb1ELb0EEENS1_21CollectiveEpilogueFwdINS6_IJS8_SA_S9_EEENS6_IJNS7_ILi1EEESI_SI_EEESC_SE_Li256ELb0ELb1ELb0ELb0EEENS1_30DynamicPersistentTileSchedulerILi256ELi256ELb0ELb1ELb0EEEEEEEEEvNT_6ParamsE,@"STO_CUDA_ENTRY STV_DEFAULT"
_ZN7cutlass13device_kernelIN5flash19enable_sm80_to_sm89INS1_16FlashAttnFwdSm80INS1_25CollectiveMainloopFwdSm80ILi8ELi1ELb0EN4cute5tupleIJNS5_1CILi128EEENS7_ILi64EEENS7_ILi192EEEEEELi192ENS_6half_tEfNS_4arch4Sm80ELb1ELb0ELb0ELb0ELb1ELb0ELb1ELb0EEENS1_21CollectiveEpilogueFwdINS6_IJS8_SA_S9_EEENS6_IJNS7_ILi1EEESI_SI_EEESC_SE_Li256ELb0ELb1ELb0ELb0EEENS1_30DynamicPersistentTileSchedulerILi256ELi256ELb0ELb1ELb0EEEEEEEEEvNT_6ParamsE:
[----:B------:R-:W-:Y:S01]  /*0000*/  LDC R1, c[0x0][0x37c] ;  /* 0x0000df00ff017b82 */ /* 0x000fe20000000800 */
[----:B------:R-:W-:Y:S05]  /*0010*/  EXIT ;  /* 0x000000000000794d */ /* 0x000fea0003800000 */
.L_x_24:
        /* <DEDUP_REMOVED lines=14> */
.L_x_60:


//--------------------- .text._ZN7cutlass13device_kernelIN5flash19enable_sm80_to_sm89INS1_16FlashAttnFwdSm80INS1_25CollectiveMainloopFwdSm80ILi8ELi1ELb0EN4cute5tupleIJNS5_1CILi128EEENS7_ILi64EEENS7_ILi192EEEEEELi192ENS_6half_tEfNS_4arch4Sm80ELb1ELb0ELb0ELb1ELb1ELb0ELb1ELb0EEENS1_21CollectiveEpilogueFwdINS6_IJS8_SA_S9_EEENS6_IJNS7_ILi1EEESI_SI_EEESC_SE_Li256ELb1ELb1ELb0ELb0EEENS1_19SingleTileSchedulerILb1ELb0ELb1ELi128EEEEEEEEEvNT_6ParamsE --------------------------
	.section	.text._ZN7cutlass13device_kernelIN5flash19enable_sm80_to_sm89INS1_16FlashAttnFwdSm80INS1_25CollectiveMainloopFwdSm80ILi8ELi1ELb0EN4cute5tupleIJNS5_1CILi128EEENS7_ILi64EEENS7_ILi192EEEEEELi192ENS_6half_tEfNS_4arch4Sm80ELb1ELb0ELb0ELb1ELb1ELb0ELb1ELb0EEENS1_21CollectiveEpilogueFwdINS6_IJS8_SA_S9_EEENS6_IJNS7_ILi1EEESI_SI_EEESC_SE_Li256ELb1ELb1ELb0ELb0EEENS1_19SingleTileSchedulerILb1ELb0ELb1ELi128EEEEEEEEEvNT_6ParamsE,"ax",@progbits
	.align	128
.text._ZN7cutlass13device_kernelIN5flash19enable_sm80_to_sm89INS1_16FlashAttnFwdSm80INS1_25CollectiveMainloopFwdSm80ILi8ELi1ELb0EN4cute5tupleIJNS5_1CILi128EEENS7_ILi64EEENS7_ILi192EEEEEELi192ENS_6half_tEfNS_4arch4Sm80ELb1ELb0ELb0ELb1ELb1ELb0ELb1ELb0EEENS1_21CollectiveEpilogueFwdINS6_IJS8_SA_S9_EEENS6_IJNS7_ILi1EEESI_SI_EEESC_SE_Li256ELb1ELb1ELb0ELb0EEENS1_19SingleTileSchedulerILb1ELb0ELb1ELi128EEEEEEEEEvNT_6ParamsE:
        .type           _ZN7cutlass13device_kernelIN5flash19enable_sm80_to_sm89INS1_16FlashAttnFwdSm80INS1_25CollectiveMainloopFwdSm80ILi8ELi1ELb0EN4cute5tupleIJNS5_1CILi128EEENS7_ILi64EEENS7_ILi192EEEEEELi192ENS_6half_tEfNS_4arch4Sm80ELb1ELb0ELb0ELb1ELb1ELb0ELb1ELb0EEENS1_21CollectiveEpilogueFwdINS6_IJS8_SA_S9_EEENS6_IJNS7_ILi1EEESI_SI_EEESC_SE_Li256ELb1ELb1ELb0ELb0EEENS1_19SingleTileSchedulerILb1ELb0ELb1ELi128EEEEEEEEEvNT_6ParamsE,@function
        .size           _ZN7cutlass13device_kernelIN5flash19enable_sm80_to_sm89INS1_16FlashAttnFwdSm80INS1_25CollectiveMainloopFwdSm80ILi8ELi1ELb0EN4cute5tupleIJNS5_1CILi128EEENS7_ILi64EEENS7_ILi192EEEEEELi192ENS_6half_tEfNS_4arch4Sm80ELb1ELb0ELb0ELb1ELb1ELb0ELb1ELb0EEENS1_21CollectiveEpilogueFwdINS6_IJS8_SA_S9_EEENS6_IJNS7_ILi1EEESI_SI_EEESC_SE_Li256ELb1ELb1ELb0ELb0EEENS1_19SingleTileSchedulerILb1ELb0ELb1ELi128EEEEEEEEEvNT_6ParamsE,(.L_x_61 - _ZN7cutlass13device_kernelIN5flash19enable_sm80_to_sm89INS1_16FlashAttnFwdSm80INS1_25CollectiveMainloopFwdSm80ILi8ELi1ELb0EN4cute5tupleIJNS5_1CILi128EEENS7_ILi64EEENS7_ILi192EEEEEELi192ENS_6half_tEfNS_4arch4Sm80ELb1ELb0ELb0ELb1ELb1ELb0ELb1ELb0EEENS1_21CollectiveEpilogueFwdINS6_IJS8_SA_S9_EEENS6_IJNS7_ILi1EEESI_SI_EEESC_SE_Li256ELb1ELb1ELb0ELb0EEENS1_19SingleTileSchedulerILb1ELb0ELb1ELi128EEEEEEEEEvNT_6ParamsE)
        .other          _ZN7cutlass13device_kernelIN5flash19enable_sm80_to_sm89INS1_16FlashAttnFwdSm80INS1_25CollectiveMainloopFwdSm80ILi8ELi1ELb0EN4cute5tupleIJNS5_1CILi128EEENS7_ILi64EEENS7_ILi192EEEEEELi192ENS_6half_tEfNS_4arch4Sm80ELb1ELb0ELb0ELb1ELb1ELb0ELb1ELb0EEENS1_21CollectiveEpilogueFwdINS6_IJS8_SA_S9_EEENS6_IJNS7_ILi1EEESI_SI_EEESC_SE_Li256ELb1ELb1ELb0ELb0EEENS1_19SingleTileSchedulerILb1ELb0ELb1ELi128EEEEEEEEEvNT_6ParamsE,@"STO_CUDA_ENTRY STV_DEFAULT"
_ZN7cutlass13device_kernelIN5flash19enable_sm80_to_sm89INS1_16FlashAttnFwdSm80INS1_25CollectiveMainloopFwdSm80ILi8ELi1ELb0EN4cute5tupleIJNS5_1CILi128EEENS7_ILi64EEENS7_ILi192EEEEEELi192ENS_6half_tEfNS_4arch4Sm80ELb1ELb0ELb0ELb1ELb1ELb0ELb1ELb0EEENS1_21CollectiveEpilogueFwdINS6_IJS8_SA_S9_EEENS6_IJNS7_ILi1EEESI_SI_EEESC_SE_Li256ELb1ELb1ELb0ELb0EEENS1_19SingleTileSchedulerILb1ELb0ELb1ELi128EEEEEEEEEvNT_6ParamsE:
[----:B------:R-:W-:Y:S01]  /*0000*/  LDC R1, c[0x0][0x37c] ;  /* 0x0000df00ff017b82 */ /* 0x000fe20000000800 */
[----:B------:R-:W-:Y:S05]  /*0010*/  EXIT ;  /* 0x000000000000794d */ /* 0x000fea0003800000 */
.L_x_25:
        /* <DEDUP_REMOVED lines=14> */
.L_x_61:


//--------------------- .text._ZN7cutlass13device_kernelIN5flash19enable_sm80_to_sm89INS1_16FlashAttnFwdSm80INS1_25CollectiveMainloopFwdSm80ILi8ELi1ELb0EN4cute5tupleIJNS5_1CILi128EEENS7_ILi64EEENS7_ILi192EEEEEELi192ENS_6half_tEfNS_4arch4Sm80ELb1ELb0ELb0ELb1ELb1ELb1ELb1ELb0EEENS1_21CollectiveEpilogueFwdINS6_IJS8_SA_S9_EEENS6_IJNS7_ILi1EEESI_SI_EEESC_SE_Li256ELb1ELb1ELb0ELb0EEENS1_19SingleTileSchedulerILb1ELb0ELb1ELi128EEEEEEEEEvNT_6ParamsE --------------------------
	.section	.text._ZN7cutlass13device_kernelIN5flash19enable_sm80_to_sm89INS1_16FlashAttnFwdSm80INS1_25CollectiveMainloopFwdSm80ILi8ELi1ELb0EN4cute5tupleIJNS5_1CILi128EEENS7_ILi64EEENS7_ILi192EEEEEELi192ENS_6half_tEfNS_4arch4Sm80ELb1ELb0ELb0ELb1ELb1ELb1ELb1ELb0EEENS1_21CollectiveEpilogueFwdINS6_IJS8_SA_S9_EEENS6_IJNS7_ILi1EEESI_SI_EEESC_SE_Li256ELb1ELb1ELb0ELb0EEENS1_19SingleTileSchedulerILb1ELb0ELb1ELi128EEEEEEEEEvNT_6ParamsE,"ax",@progbits
	.align	128
.text._ZN7cutlass13device_kernelIN5flash19enable_sm80_to_sm89INS1_16FlashAttnFwdSm80INS1_25CollectiveMainloopFwdSm80ILi8ELi1ELb0EN4cute5tupleIJNS5_1CILi128EEENS7_ILi64EEENS7_ILi192EEEEEELi192ENS_6half_tEfNS_4arch4Sm80ELb1ELb0ELb0ELb1ELb1ELb1ELb1ELb0EEENS1_21CollectiveEpilogueFwdINS6_IJS8_SA_S9_EEENS6_IJNS7_ILi1EEESI_SI_EEESC_SE_Li256ELb1ELb1ELb0ELb0EEENS1_19SingleTileSchedulerILb1ELb0ELb1ELi128EEEEEEEEEvNT_6ParamsE:
        .type           _ZN7cutlass13device_kernelIN5flash19enable_sm80_to_sm89INS1_16FlashAttnFwdSm80INS1_25CollectiveMainloopFwdSm80ILi8ELi1ELb0EN4cute5tupleIJNS5_1CILi128EEENS7_ILi64EEENS7_ILi192EEEEEELi192ENS_6half_tEfNS_4arch4Sm80ELb1ELb0ELb0ELb1ELb1ELb1ELb1ELb0EEENS1_21CollectiveEpilogueFwdINS6_IJS8_SA_S9_EEENS6_IJNS7_ILi1EEESI_SI_EEESC_SE_Li256ELb1ELb1ELb0ELb0EEENS1_19SingleTileSchedulerILb1ELb0ELb1ELi128EEEEEEEEEvNT_6ParamsE,@function
        .size           _ZN7cutlass13device_kernelIN5flash19enable_sm80_to_sm89INS1_16FlashAttnFwdSm80INS1_25CollectiveMainloopFwdSm80ILi8ELi1ELb0EN4cute5tupleIJNS5_1CILi128EEENS7_ILi64EEENS7_ILi192EEEEEELi192ENS_6half_tEfNS_4arch4Sm80ELb1ELb0ELb0ELb1ELb1ELb1ELb1ELb0EEENS1_21CollectiveEpilogueFwdINS6_IJS8_SA_S9_EEENS6_IJNS7_ILi1EEESI_SI_EEESC_SE_Li256ELb1ELb1ELb0ELb0EEENS1_19SingleTileSchedulerILb1ELb0ELb1ELi128EEEEEEEEEvNT_6ParamsE,(.L_x_62 - _ZN7cutlass13device_kernelIN5flash19enable_sm80_to_sm89INS1_16FlashAttnFwdSm80INS1_25CollectiveMainloopFwdSm80ILi8ELi1ELb0EN4cute5tupleIJNS5_1CILi128EEENS7_ILi64EEENS7_ILi192EEEEEELi192ENS_6half_tEfNS_4arch4Sm80ELb1ELb0ELb0ELb1ELb1ELb1ELb1ELb0EEENS1_21CollectiveEpilogueFwdINS6_IJS8_SA_S9_EEENS6_IJNS7_ILi1EEESI_SI_EEESC_SE_Li256ELb1ELb1ELb0ELb0EEENS1_19SingleTileSchedulerILb1ELb0ELb1ELi128EEEEEEEEEvNT_6ParamsE)
        .other          _ZN7cutlass13device_kernelIN5flash19enable_sm80_to_sm89INS1_16FlashAttnFwdSm80INS1_25CollectiveMainloopFwdSm80ILi8ELi1ELb0EN4cute5tupleIJNS5_1CILi128EEENS7_ILi64EEENS7_ILi192EEEEEELi192ENS_6half_tEfNS_4arch4Sm80ELb1ELb0ELb0ELb1ELb1ELb1ELb1ELb0EEENS1_21CollectiveEpilogueFwdINS6_IJS8_SA_S9_EEENS6_IJNS7_ILi1EEESI_SI_EEESC_SE_Li256ELb1ELb1ELb0ELb0EEENS1_19SingleTileSchedulerILb1ELb0ELb1ELi128EEEEEEEEEvNT_6ParamsE,@"STO_CUDA_ENTRY STV_DEFAULT"
_ZN7cutlass13device_kernelIN5flash19enable_sm80_to_sm89INS1_16FlashAttnFwdSm80INS1_25CollectiveMainloopFwdSm80ILi8ELi1ELb0EN4cute5tupleIJNS5_1CILi128EEENS7_ILi64EEENS7_ILi192EEEEEELi192ENS_6half_tEfNS_4arch4Sm80ELb1ELb0ELb0ELb1ELb1ELb1ELb1ELb0EEENS1_21CollectiveEpilogueFwdINS6_IJS8_SA_S9_EEENS6_IJNS7_ILi1EEESI_SI_EEESC_SE_Li256ELb1ELb1ELb0ELb0EEENS1_19SingleTileSchedulerILb1ELb0ELb1ELi128EEEEEEEEEvNT_6ParamsE:
[----:B------:R-:W-:Y:S01]  /*0000*/  LDC R1, c[0x0][0x37c] ;  /* 0x0000df00ff017b82 */ /* 0x000fe20000000800 */
[----:B------:R-:W-:Y:S05]  /*0010*/  EXIT ;  /* 0x000000000000794d */ /* 0x000fea0003800000 */
.L_x_26:
        /* <DEDUP_REMOVED lines=14> */
.L_x_62:


//--------------------- .text._ZN7cutlass13device_kernelIN5flash19enable_sm80_to_sm89INS1_16FlashAttnFwdSm80INS1_25CollectiveMainloopFwdSm80ILi8ELi2ELb0EN4cute5tupleIJNS5_1CILi128EEENS7_ILi64EEENS7_ILi192EEEEEELi192ENS_6half_tEfNS_4arch4Sm80ELb0ELb0ELb0ELb0ELb1ELb0ELb1ELb0EEENS1_21CollectiveEpilogueFwdINS6_IJS8_SA_S9_EEENS6_IJNS7_ILi1EEESI_SI_EEESC_SE_Li256ELb0ELb1ELb0ELb0EEENS1_19SingleTileSchedulerILb0ELb0ELb1ELi128EEEEEEEEEvNT_6ParamsE --------------------------
	.section	.text._ZN7cutlass13device_kernelIN5flash19enable_sm80_to_sm89INS1_16FlashAttnFwdSm80INS1_25CollectiveMainloopFwdSm80ILi8ELi2ELb0EN4cute5tupleIJNS5_1CILi128EEENS7_ILi64EEENS7_ILi192EEEEEELi192ENS_6half_tEfNS_4arch4Sm80ELb0ELb0ELb0ELb0ELb1ELb0ELb1ELb0EEENS1_21CollectiveEpilogueFwdINS6_IJS8_SA_S9_EEENS6_IJNS7_ILi1EEESI_SI_EEESC_SE_Li256ELb0ELb1ELb0ELb0EEENS1_19SingleTileSchedulerILb0ELb0ELb1ELi128EEEEEEEEEvNT_6ParamsE,"ax",@progbits
	.align	128
.text._ZN7cutlass13device_kernelIN5flash19enable_sm80_to_sm89INS1_16FlashAttnFwdSm80INS1_25CollectiveMainloopFwdSm80ILi8ELi2ELb0EN4cute5tupleIJNS5_1CILi128EEENS7_ILi64EEENS7_ILi192EEEEEELi192ENS_6half_tEfNS_4arch4Sm80ELb0ELb0ELb0ELb0ELb1ELb0ELb1ELb0EEENS1_21CollectiveEpilogueFwdINS6_IJS8_SA_S9_EEENS6_IJNS7_ILi1EEESI_SI_EEESC_SE_Li256ELb0ELb1ELb0ELb0EEENS1_19SingleTileSchedulerILb0ELb0ELb1ELi128EEEEEEEEEvNT_6ParamsE:
        .type           _ZN7cutlass13device_kernelIN5flash19enable_sm80_to_sm89INS1_16FlashAttnFwdSm80INS1_25CollectiveMainloopFwdSm80ILi8ELi2ELb0EN4cute5tupleIJNS5_1CILi128EEENS7_ILi64EEENS7_ILi192EEEEEELi192ENS_6half_tEfNS_4arch4Sm80ELb0ELb0ELb0ELb0ELb1ELb0ELb1ELb0EEENS1_21CollectiveEpilogueFwdINS6_IJS8_SA_S9_EEENS6_IJNS7_ILi1EEESI_SI_EEESC_SE_Li256ELb0ELb1ELb0ELb0EEENS1_19SingleTileSchedulerILb0ELb0ELb1ELi128EEEEEEEEEvNT_6ParamsE,@function
        .size           _ZN7cutlass13device_kernelIN5flash19enable_sm80_to_sm89INS1_16FlashAttnFwdSm80INS1_25CollectiveMainloopFwdSm80ILi8ELi2ELb0EN4cute5tupleIJNS5_1CILi128EEENS7_ILi64EEENS7_ILi192EEEEEELi192ENS_6half_tEfNS_4arch4Sm80ELb0ELb0ELb0ELb0ELb1ELb0ELb1ELb0EEENS1_21CollectiveEpilogueFwdINS6_IJS8_SA_S9_EEENS6_IJNS7_ILi1EEESI_SI_EEESC_SE_Li256ELb0ELb1ELb0ELb0EEENS1_19SingleTileSchedulerILb0ELb0ELb1ELi128EEEEEEEEEvNT_6ParamsE,(.L_x_63 - _ZN7cutlass13device_kernelIN5flash19enable_sm80_to_sm89INS1_16FlashAttnFwdSm80INS1_25CollectiveMainloopFwdSm80ILi8ELi2ELb0EN4cute5tupleIJNS5_1CILi128EEENS7_ILi64EEENS7_ILi192EEEEEELi192ENS_6half_tEfNS_4arch4Sm80ELb0ELb0ELb0ELb0ELb1ELb0ELb1ELb0EEENS1_21CollectiveEpilogueFwdINS6_IJS8_SA_S9_EEENS6_IJNS7_ILi1EEESI_SI_EEESC_SE_Li256ELb0ELb1ELb0ELb0EEENS1_19SingleTileSchedulerILb0ELb0ELb1ELi128EEEEEEEEEvNT_6ParamsE)
        .other          _ZN7cutlass13device_kernelIN5flash19enable_sm80_to_sm89INS1_16FlashAttnFwdSm80INS1_25CollectiveMainloopFwdSm80ILi8ELi2ELb0EN4cute5tupleIJNS5_1CILi128EEENS7_ILi64EEENS7_ILi192EEEEEELi192ENS_6half_tEfNS_4arch4Sm80ELb0ELb0ELb0ELb0ELb1ELb0ELb1ELb0EEENS1_21CollectiveEpilogueFwdINS6_IJS8_SA_S9_EEENS6_IJNS7_ILi1EEESI_SI_EEESC_SE_Li256ELb0ELb1ELb0ELb0EEENS1_19SingleTileSchedulerILb0ELb0ELb1ELi128EEEEEEEEEvNT_6ParamsE,@"STO_CUDA_ENTRY STV_DEFAULT"
_ZN7cutlass13device_kernelIN5flash19enable_sm80_to_sm89INS1_16FlashAttnFwdSm80INS1_25CollectiveMainloopFwdSm80ILi8ELi2ELb0EN4cute5tupleIJNS5_1CILi128EEENS7_ILi64EEENS7_ILi192EEEEEELi192ENS_6half_tEfNS_4arch4Sm80ELb0ELb0ELb0ELb0ELb1ELb0ELb1ELb0EEENS1_21CollectiveEpilogueFwdINS6_IJS8_SA_S9_EEENS6_IJNS7_ILi1EEESI_SI_EEESC_SE_Li256ELb0ELb1ELb0ELb0EEENS1_19SingleTileSchedulerILb0ELb0ELb1ELi128EEEEEEEEEvNT_6ParamsE:
[----:B------:R-:W-:Y:S01]  /*0000*/  LDC R1, c[0x0][0x37c] ;  /* 0x0000df00ff017b82 */ /* 0x000fe20000000800 */
[----:B------:R-:W-:Y:S05]  /*0010*/  EXIT ;  /* 0x000000000000794d */ /* 0x000fea0003800000 */
.L_x_27:
        /* <DEDUP_REMOVED lines=14> */
.L_x_63:


//--------------------- .text._ZN7cutlass13device_kernelIN5flash19enable_sm80_to_sm89INS1_16FlashAttnFwdSm80INS1_25CollectiveMainloopFwdSm80ILi8ELi2ELb0EN4cute5tupleIJNS5_1CILi128EEENS7_ILi64EEENS7_ILi192EEEEEELi192ENS_6half_tEfNS_4arch4Sm80ELb0ELb0ELb0ELb1ELb1ELb0ELb1ELb0EEENS1_21CollectiveEpilogueFwdINS6_IJS8_SA_S9_EEENS6_IJNS7_ILi1EEESI_SI_EEESC_SE_Li256ELb1ELb1ELb0ELb0EEENS1_19SingleTileSchedulerILb1ELb0ELb1ELi128EEEEEEEEEvNT_6ParamsE --------------------------
	.section	.text._ZN7cutlass13device_kernelIN5flash19enable_sm80_to_sm89INS1_16FlashAttnFwdSm80INS1_25CollectiveMainloopFwdSm80ILi8ELi2ELb0EN4cute5tupleIJNS5_1CILi128EEENS7_ILi64EEENS7_ILi192EEEEEELi192ENS_6half_tEfNS_4arch4Sm80ELb0ELb0ELb0ELb1ELb1ELb0ELb1ELb0EEENS1_21CollectiveEpilogueFwdINS6_IJS8_SA_S9_EEENS6_IJNS7_ILi1EEESI_SI_EEESC_SE_Li256ELb1ELb1ELb0ELb0EEENS1_19SingleTileSchedulerILb1ELb0ELb1ELi128EEEEEEEEEvNT_6ParamsE,"ax",@progbits
	.align	128
.text._ZN7cutlass13device_kernelIN5flash19enable_sm80_to_sm89INS1_16FlashAttnFwdSm80INS1_25CollectiveMainloopFwdSm80ILi8ELi2ELb0EN4cute5tupleIJNS5_1CILi128EEENS7_ILi64EEENS7_ILi192EEEEEELi192ENS_6half_tEfNS_4arch4Sm80ELb0ELb0ELb0ELb1ELb1ELb0ELb1ELb0EEENS1_21CollectiveEpilogueFwdINS6_IJS8_SA_S9_EEENS6_IJNS7_ILi1EEESI_SI_EEESC_SE_Li256ELb1ELb1ELb0ELb0EEENS1_19SingleTileSchedulerILb1ELb0ELb1ELi128EEEEEEEEEvNT_6ParamsE:
        .type           _ZN7cutlass13device_kernelIN5flash19enable_sm80_to_sm89INS1_16FlashAttnFwdSm80INS1_25CollectiveMainloopFwdSm80ILi8ELi2ELb0EN4cute5tupleIJNS5_1CILi128EEENS7_ILi64EEENS7_ILi192EEEEEELi192ENS_6half_tEfNS_4arch4Sm80ELb0ELb0ELb0ELb1ELb1ELb0ELb1ELb0EEENS1_21CollectiveEpilogueFwdINS6_IJS8_SA_S9_EEENS6_IJNS7_ILi1EEESI_SI_EEESC_SE_Li256ELb1ELb1ELb0ELb0EEENS1_19SingleTileSchedulerILb1ELb0ELb1ELi128EEEEEEEEEvNT_6ParamsE,@function
        .size           _ZN7cutlass13device_kernelIN5flash19enable_sm80_to_sm89INS1_16FlashAttnFwdSm80INS1_25CollectiveMainloopFwdSm80ILi8ELi2ELb0EN4cute5tupleIJNS5_1CILi128EEENS7_ILi64EEENS7_ILi192EEEEEELi192ENS_6half_tEfNS_4arch4Sm80ELb0ELb0ELb0ELb1ELb1ELb0ELb1ELb0EEENS1_21CollectiveEpilogueFwdINS6_IJS8_SA_S9_EEENS6_IJNS7_ILi1EEESI_SI_EEESC_SE_Li256ELb1ELb1ELb0ELb0EEENS1_19SingleTileSchedulerILb1ELb0ELb1ELi128EEEEEEEEEvNT_6ParamsE,(.L_x_64 - _ZN7cutlass13device_kernelIN5flash19enable_sm80_to_sm89INS1_16FlashAttnFwdSm80INS1_25CollectiveMainloopFwdSm80ILi8ELi2ELb0EN4cute5tupleIJNS5_1CILi128EEENS7_ILi64EEENS7_ILi192EEEEEELi192ENS_6half_tEfNS_4arch4Sm80ELb0ELb0ELb0ELb1ELb1ELb0ELb1ELb0EEENS1_21CollectiveEpilogueFwdINS6_IJS8_SA_S9_EEENS6_IJNS7_ILi1EEESI_SI_EEESC_SE_Li256ELb1ELb1ELb0ELb0EEENS1_19SingleTileSchedulerILb1ELb0ELb1ELi128EEEEEEEEEvNT_6ParamsE)
        .other          _ZN7cutlass13device_kernelIN5flash19enable_sm80_to_sm89INS1_16FlashAttnFwdSm80INS1_25CollectiveMainloopFwdSm80ILi8ELi2ELb0EN4cute5tupleIJNS5_1CILi128EEENS7_ILi64EEENS7_ILi192EEEEEELi192ENS_6half_tEfNS_4arch4Sm80ELb0ELb0ELb0ELb1ELb1ELb0ELb1ELb0EEENS1_21CollectiveEpilogueFwdINS6_IJS8_SA_S9_EEENS6_IJNS7_ILi1EEESI_SI_EEESC_SE_Li256ELb1ELb1ELb0ELb0EEENS1_19SingleTileSchedulerILb1ELb0ELb1ELi128EEEEEEEEEvNT_6ParamsE,@"STO_CUDA_ENTRY STV_DEFAULT"
_ZN7cutlass13device_kernelIN5flash19enable_sm80_to_sm89INS1_16FlashAttnFwdSm80INS1_25CollectiveMainloopFwdSm80ILi8ELi2ELb0EN4cute5tupleIJNS5_1CILi128EEENS7_ILi64EEENS7_ILi192EEEEEELi192ENS_6half_tEfNS_4arch4Sm80ELb0ELb0ELb0ELb1ELb1ELb0ELb1ELb0EEENS1_21CollectiveEpilogueFwdINS6_IJS8_SA_S9_EEENS6_IJNS7_ILi1EEESI_SI_EEESC_SE_Li256ELb1ELb1ELb0ELb0EEENS1_19SingleTileSchedulerILb1ELb0ELb1ELi128EEEEEEEEEvNT_6ParamsE:
[----:B------:R-:W-:Y:S01]  /*0000*/  LDC R1, c[0x0][0x37c] ;  /* 0x0000df00ff017b82 */ /* 0x000fe20000000800 */
[----:B------:R-:W-:Y:S05]  /*0010*/  EXIT ;  /* 0x000000000000794d */ /* 0x000fea0003800000 */
.L_x_28:
        /* <DEDUP_REMOVED lines=14> */
.L_x_64:


//--------------------- .text._ZN7cutlass13device_kernelIN5flash19enable_sm80_to_sm89INS1_16FlashAttnFwdSm80INS1_25CollectiveMainloopFwdSm80ILi8ELi2ELb0EN4cute5tupleIJNS5_1CILi128EEENS7_ILi64EEENS7_ILi192EEEEEELi192ENS_6half_tEfNS_4arch4Sm80ELb0ELb0ELb0ELb1ELb1ELb1ELb1ELb0EEENS1_21CollectiveEpilogueFwdINS6_IJS8_SA_S9_EEENS6_IJNS7_ILi1EEESI_SI_EEESC_SE_Li256ELb1ELb1ELb0ELb0EEENS1_19SingleTileSchedulerILb1ELb0ELb1ELi128EEEEEEEEEvNT_6ParamsE --------------------------
	.section	.text._ZN7cutlass13device_kernelIN5flash19enable_sm80_to_sm89INS1_16FlashAttnFwdSm80INS1_25CollectiveMainloopFwdSm80ILi8ELi2ELb0EN4cute5tupleIJNS5_1CILi128EEENS7_ILi64EEENS7_ILi192EEEEEELi192ENS_6half_tEfNS_4arch4Sm80ELb0ELb0ELb0ELb1ELb1ELb1ELb1ELb0EEENS1_21CollectiveEpilogueFwdINS6_IJS8_SA_S9_EEENS6_IJNS7_ILi1EEESI_SI_EEESC_SE_Li256ELb1ELb1ELb0ELb0EEENS1_19SingleTileSchedulerILb1ELb0ELb1ELi128EEEEEEEEEvNT_6ParamsE,"ax",@progbits
	.align	128
.text._ZN7cutlass13device_kernelIN5flash19enable_sm80_to_sm89INS1_16FlashAttnFwdSm80INS1_25CollectiveMainloopFwdSm80ILi8ELi2ELb0EN4cute5tupleIJNS5_1CILi128EEENS7_ILi64EEENS7_ILi192EEEEEELi192ENS_6half_tEfNS_4arch4Sm80ELb0ELb0ELb0ELb1ELb1ELb1ELb1ELb0EEENS1_21CollectiveEpilogueFwdINS6_IJS8_SA_S9_EEENS6_IJNS7_ILi1EEESI_SI_EEESC_SE_Li256ELb1ELb1ELb0ELb0EEENS1_19SingleTileSchedulerILb1ELb0ELb1ELi128EEEEEEEEEvNT_6ParamsE:
        .type           _ZN7cutlass13device_kernelIN5flash19enable_sm80_to_sm89INS1_16FlashAttnFwdSm80INS1_25CollectiveMainloopFwdSm80ILi8ELi2ELb0EN4cute5tupleIJNS5_1CILi128EEENS7_ILi64EEENS7_ILi192EEEEEELi192ENS_6half_tEfNS_4arch4Sm80ELb0ELb0ELb0ELb1ELb1ELb1ELb1ELb0EEENS1_21CollectiveEpilogueFwdINS6_IJS8_SA_S9_EEENS6_IJNS7_ILi1EEESI_SI_EEESC_SE_Li256ELb1ELb1ELb0ELb0EEENS1_19SingleTileSchedulerILb1ELb0ELb1ELi128EEEEEEEEEvNT_6ParamsE,@function
        .size           _ZN7cutlass13device_kernelIN5flash19enable_sm80_to_sm89INS1_16FlashAttnFwdSm80INS1_25CollectiveMainloopFwdSm80ILi8ELi2ELb0EN4cute5tupleIJNS5_1CILi128EEENS7_ILi64EEENS7_ILi192EEEEEELi192ENS_6half_tEfNS_4arch4Sm80ELb0ELb0ELb0ELb1ELb1ELb1ELb1ELb0EEENS1_21CollectiveEpilogueFwdINS6_IJS8_SA_S9_EEENS6_IJNS7_ILi1EEESI_SI_EEESC_SE_Li256ELb1ELb1ELb0ELb0EEENS1_19SingleTileSchedulerILb1ELb0ELb1ELi128EEEEEEEEEvNT_6ParamsE,(.L_x_65 - _ZN7cutlass13device_kernelIN5flash19enable_sm80_to_sm89INS1_16FlashAttnFwdSm80INS1_25CollectiveMainloopFwdSm80ILi8ELi2ELb0EN4cute5tupleIJNS5_1CILi128EEENS7_ILi64EEENS7_ILi192EEEEEELi192ENS_6half_tEfNS_4arch4Sm80ELb0ELb0ELb0ELb1ELb1ELb1ELb1ELb0EEENS1_21CollectiveEpilogueFwdINS6_IJS8_SA_S9_EEENS6_IJNS7_ILi1EEESI_SI_EEESC_SE_Li256ELb1ELb1ELb0ELb0EEENS1_19SingleTileSchedulerILb1ELb0ELb1ELi128EEEEEEEEEvNT_6ParamsE)
        .other          _ZN7cutlass13device_kernelIN5flash19enable_sm80_to_sm89INS1_16FlashAttnFwdSm80INS1_25CollectiveMainloopFwdSm80ILi8ELi2ELb0EN4cute5tupleIJNS5_1CILi128EEENS7_ILi64EEENS7_ILi192EEEEEELi192ENS_6half_tEfNS_4arch4Sm80ELb0ELb0ELb0ELb1ELb1ELb1ELb1ELb0EEENS1_21CollectiveEpilogueFwdINS6_IJS8_SA_S9_EEENS6_IJNS7_ILi1EEESI_SI_EEESC_SE_Li256ELb1ELb1ELb0ELb0EEENS1_19SingleTileSchedulerILb1ELb0ELb1ELi128EEEEEEEEEvNT_6ParamsE,@"STO_CUDA_ENTRY STV_DEFAULT"
_ZN7cutlass13device_kernelIN5flash19enable_sm80_to_sm89INS1_16FlashAttnFwdSm80INS1_25CollectiveMainloopFwdSm80ILi8ELi2ELb0EN4cute5tupleIJNS5_1CILi128EEENS7_ILi64EEENS7_ILi192EEEEEELi192ENS_6half_tEfNS_4arch4Sm80ELb0ELb0ELb0ELb1ELb1ELb1ELb1ELb0EEENS1_21CollectiveEpilogueFwdINS6_IJS8_SA_S9_EEENS6_IJNS7_ILi1EEESI_SI_EEESC_SE_Li256ELb1ELb1ELb0ELb0EEENS1_19SingleTileSchedulerILb1ELb0ELb1ELi128EEEEEEEEEvNT_6ParamsE:
[----:B------:R-:W-:Y:S01]  /*0000*/  LDC R1, c[0x0][0x37c] ;  /* 0x0000df00ff017b82 */ /* 0x000fe20000000800 */
[----:B------:R-:W-:Y:S05]  /*0010*/  EXIT ;  /* 0x000000000000794d */ /* 0x000fea0003800000 */
.L_x_29:
        /* <DEDUP_REMOVED lines=14> */
.L_x_65:


//--------------------- .text._ZN7cutlass13device_kernelIN5flash19enable_sm80_to_sm89INS1_16FlashAttnFwdSm80INS1_25CollectiveMainloopFwdSm80ILi8ELi2ELb0EN4cute5tupleIJNS5_1CILi128EEENS7_ILi64EEENS7_ILi192EEEEEELi192ENS_6half_tEfNS_4arch4Sm80ELb0ELb1ELb0ELb0ELb1ELb0ELb1ELb0EEENS1_21CollectiveEpilogueFwdINS6_IJS8_SA_S9_EEENS6_IJNS7_ILi1EEESI_SI_EEESC_SE_Li256ELb0ELb1ELb0ELb0EEENS1_19SingleTileSchedulerILb0ELb0ELb1ELi128EEEEEEEEEvNT_6ParamsE --------------------------
	.section	.text._ZN7cutlass13device_kernelIN5flash19enable_sm80_to_sm89INS1_16FlashAttnFwdSm80INS1_25CollectiveMainloopFwdSm80ILi8ELi2ELb0EN4cute5tupleIJNS5_1CILi128EEENS7_ILi64EEENS7_ILi192EEEEEELi192ENS_6half_tEfNS_4arch4Sm80ELb0ELb1ELb0ELb0ELb1ELb0ELb1ELb0EEENS1_21CollectiveEpilogueFwdINS6_IJS8_SA_S9_EEENS6_IJNS7_ILi1EEESI_SI_EEESC_SE_Li256ELb0ELb1ELb0ELb0EEENS1_19SingleTileSchedulerILb0ELb0ELb1ELi128EEEEEEEEEvNT_6ParamsE,"ax",@progbits
	.align	128
.text._ZN7cutlass13device_kernelIN5flash19enable_sm80_to_sm89INS1_16FlashAttnFwdSm80INS1_25CollectiveMainloopFwdSm80ILi8ELi2ELb0EN4cute5tupleIJNS5_1CILi128EEENS7_ILi64EEENS7_ILi192EEEEEELi192ENS_6half_tEfNS_4arch4Sm80ELb0ELb1ELb0ELb0ELb1ELb0ELb1ELb0EEENS1_21CollectiveEpilogueFwdINS6_IJS8_SA_S9_EEENS6_IJNS7_ILi1EEESI_SI_EEESC_SE_Li256ELb0ELb1ELb0ELb0EEENS1_19SingleTileSchedulerILb0ELb0ELb1ELi128EEEEEEEEEvNT_6ParamsE:
        .type           _ZN7cutlass13device_kernelIN5flash19enable_sm80_to_sm89INS1_16FlashAttnFwdSm80INS1_25CollectiveMainloopFwdSm80ILi8ELi2ELb0EN4cute5tupleIJNS5_1CILi128EEENS7_ILi64EEENS7_ILi192EEEEEELi192ENS_6half_tEfNS_4arch4Sm80ELb0ELb1ELb0ELb0ELb1ELb0ELb1ELb0EEENS1_21CollectiveEpilogueFwdINS6_IJS8_SA_S9_EEENS6_IJNS7_ILi1EEESI_SI_EEESC_SE_Li256ELb0ELb1ELb0ELb0EEENS1_19SingleTileSchedulerILb0ELb0ELb1ELi128EEEEEEEEEvNT_6ParamsE,@function
        .size           _ZN7cutlass13device_kernelIN5flash19enable_sm80_to_sm89INS1_16FlashAttnFwdSm80INS1_25CollectiveMainloopFwdSm80ILi8ELi2ELb0EN4cute5tupleIJNS5_1CILi128EEENS7_ILi64EEENS7_ILi192EEEEEELi192ENS_6half_tEfNS_4arch4Sm80ELb0ELb1ELb0ELb0ELb1ELb0ELb1ELb0EEENS1_21CollectiveEpilogueFwdINS6_IJS8_SA_S9_EEENS6_IJNS7_ILi1EEESI_SI_EEESC_SE_Li256ELb0ELb1ELb0ELb0EEENS1_19SingleTileSchedulerILb0ELb0ELb1ELi128EEEEEEEEEvNT_6ParamsE,(.L_x_66 - _ZN7cutlass13device_kernelIN5flash19enable_sm80_to_sm89INS1_16FlashAttnFwdSm80INS1_25CollectiveMainloopFwdSm80ILi8ELi2ELb0EN4cute5tupleIJNS5_1CILi128EEENS7_ILi64EEENS7_ILi192EEEEEELi192ENS_6half_tEfNS_4arch4Sm80ELb0ELb1ELb0ELb0ELb1ELb0ELb1ELb0EEENS1_21CollectiveEpilogueFwdINS6_IJS8_SA_S9_EEENS6_IJNS7_ILi1EEESI_SI_EEESC_SE_Li256ELb0ELb1ELb0ELb0EEENS1_19SingleTileSchedulerILb0ELb0ELb1ELi128EEEEEEEEEvNT_6ParamsE)
        .other          _ZN7cutlass13device_kernelIN5flash19enable_sm80_to_sm89INS1_16FlashAttnFwdSm80INS1_25CollectiveMainloopFwdSm80ILi8ELi2ELb0EN4cute5tupleIJNS5_1CILi128EEENS7_ILi64EEENS7_ILi192EEEEEELi192ENS_6half_tEfNS_4arch4Sm80ELb0ELb1ELb0ELb0ELb1ELb0ELb1ELb0EEENS1_21CollectiveEpilogueFwdINS6_IJS8_SA_S9_EEENS6_IJNS7_ILi1EEESI_SI_EEESC_SE_Li256ELb0ELb1ELb0ELb0EEENS1_19SingleTileSchedulerILb0ELb0ELb1ELi128EEEEEEEEEvNT_6ParamsE,@"STO_CUDA_ENTRY STV_DEFAULT"
_ZN7cutlass13device_kernelIN5flash19enable_sm80_to_sm89INS1_16FlashAttnFwdSm80INS1_25CollectiveMainloopFwdSm80ILi8ELi2ELb0EN4cute5tupleIJNS5_1CILi128EEENS7_ILi64EEENS7_ILi192EEEEEELi192ENS_6half_tEfNS_4arch4Sm80ELb0ELb1ELb0ELb0ELb1ELb0ELb1ELb0EEENS1_21CollectiveEpilogueFwdINS6_IJS8_SA_S9_EEENS6_IJNS7_ILi1EEESI_SI_EEESC_SE_Li256ELb0ELb1ELb0ELb0EEENS1_19SingleTileSchedulerILb0ELb0ELb1ELi128EEEEEEEEEvNT_6ParamsE:
[----:B------:R-:W-:Y:S01]  /*0000*/  LDC R1, c[0x0][0x37c] ;  /* 0x0000df00ff017b82 */ /* 0x000fe20000000800 */
[----:B------:R-:W-:Y:S05]  /*0010*/  EXIT ;  /* 0x000000000000794d */ /* 0x000fea0003800000 */
.L_x_30:
        /* <DEDUP_REMOVED lines=14> */
.L_x_66:


//--------------------- .text._ZN7cutlass13device_kernelIN5flash19enable_sm80_to_sm89INS1_16FlashAttnFwdSm80INS1_25CollectiveMainloopFwdSm80ILi8ELi2ELb0EN4cute5tupleIJNS5_1CILi128EEENS7_ILi64EEENS7_ILi192EEEEEELi192ENS_6half_tEfNS_4arch4Sm80ELb0ELb1ELb0ELb1ELb1ELb0ELb1ELb0EEENS1_21CollectiveEpilogueFwdINS6_IJS8_SA_S9_EEENS6_IJNS7_ILi1EEESI_SI_EEESC_SE_Li256ELb1ELb1ELb0ELb0EEENS1_19SingleTileSchedulerILb1ELb0ELb1ELi128EEEEEEEEEvNT_6ParamsE --------------------------
	.section	.text._ZN7cutlass13device_kernelIN5flash19enable_sm80_to_sm89INS1_16FlashAttnFwdSm80INS1_25CollectiveMainloopFwdSm80ILi8ELi2ELb0EN4cute5tupleIJNS5_1CILi128EEENS7_ILi64EEENS7_ILi192EEEEEELi192ENS_6half_tEfNS_4arch4Sm80ELb0ELb1ELb0ELb1ELb1ELb0ELb1ELb0EEENS1_21CollectiveEpilogueFwdINS6_IJS8_SA_S9_EEENS6_IJNS7_ILi1EEESI_SI_EEESC_SE_Li256ELb1ELb1ELb0ELb0EEENS1_19SingleTileSchedulerILb1ELb0ELb1ELi128EEEEEEEEEvNT_6ParamsE,"ax",@progbits
	.align	128
.text._ZN7cutlass13device_kernelIN5flash19enable_sm80_to_sm89INS1_16FlashAttnFwdSm80INS1_25CollectiveMainloopFwdSm80ILi8ELi2ELb0EN4cute5tupleIJNS5_1CILi128EEENS7_ILi64EEENS7_ILi192EEEEEELi192ENS_6half_tEfNS_4arch4Sm80ELb0ELb1ELb0ELb1ELb1ELb0ELb1ELb0EEENS1_21CollectiveEpilogueFwdINS6_IJS8_SA_S9_EEENS6_IJNS7_ILi1EEESI_SI_EEESC_SE_Li256ELb1ELb1ELb0ELb0EEENS1_19SingleTileSchedulerILb1ELb0ELb1ELi128EEEEEEEEEvNT_6ParamsE:
        .type           _ZN7cutlass13device_kernelIN5flash19enable_sm80_to_sm89INS1_16FlashAttnFwdSm80INS1_25CollectiveMainloopFwdSm80ILi8ELi2ELb0EN4cute5tupleIJNS5_1CILi128EEENS7_ILi64EEENS7_ILi192EEEEEELi192ENS_6half_tEfNS_4arch4Sm80ELb0ELb1ELb0ELb1ELb1ELb0ELb1ELb0EEENS1_21CollectiveEpilogueFwdINS6_IJS8_SA_S9_EEENS6_IJNS7_ILi1EEESI_SI_EEESC_SE_Li256ELb1ELb1ELb0ELb0EEENS1_19SingleTileSchedulerILb1ELb0ELb1ELi128EEEEEEEEEvNT_6ParamsE,@function
        .size           _ZN7cutlass13device_kernelIN5flash19enable_sm80_to_sm89INS1_16FlashAttnFwdSm80INS1_25CollectiveMainloopFwdSm80ILi8ELi2ELb0EN4cute5tupleIJNS5_1CILi128EEENS7_ILi64EEENS7_ILi192EEEEEELi192ENS_6half_tEfNS_4arch4Sm80ELb0ELb1ELb0ELb1ELb1ELb0ELb1ELb0EEENS1_21CollectiveEpilogueFwdINS6_IJS8_SA_S9_EEENS6_IJNS7_ILi1EEESI_SI_EEESC_SE_Li256ELb1ELb1ELb0ELb0EEENS1_19SingleTileSchedulerILb1ELb0ELb1ELi128EEEEEEEEEvNT_6ParamsE,(.L_x_67 - _ZN7cutlass13device_kernelIN5flash19enable_sm80_to_sm89INS1_16FlashAttnFwdSm80INS1_25CollectiveMainloopFwdSm80ILi8ELi2ELb0EN4cute5tupleIJNS5_1CILi128EEENS7_ILi64EEENS7_ILi192EEEEEELi192ENS_6half_tEfNS_4arch4Sm80ELb0ELb1ELb0ELb1ELb1ELb0ELb1ELb0EEENS1_21CollectiveEpilogueFwdINS6_IJS8_SA_S9_EEENS6_IJNS7_ILi1EEESI_SI_EEESC_SE_Li256ELb1ELb1ELb0ELb0EEENS1_19SingleTileSchedulerILb1ELb0ELb1ELi128EEEEEEEEEvNT_6ParamsE)
        .other          _ZN7cutlass13device_kernelIN5flash19enable_sm80_to_sm89INS1_16FlashAttnFwdSm80INS1_25CollectiveMainloopFwdSm80ILi8ELi2ELb0EN4cute5tupleIJNS5_1CILi128EEENS7_ILi64EEENS7_ILi192EEEEEELi192ENS_6half_tEfNS_4arch4Sm80ELb0ELb1ELb0ELb1ELb1ELb0ELb1ELb0EEENS1_21CollectiveEpilogueFwdINS6_IJS8_SA_S9_EEENS6_IJNS7_ILi1EEESI_SI_EEESC_SE_Li256ELb1ELb1ELb0ELb0EEENS1_19SingleTileSchedulerILb1ELb0ELb1ELi128EEEEEEEEEvNT_6ParamsE,@"STO_CUDA_ENTRY STV_DEFAULT"
_ZN7cutlass13device_kernelIN5flash19enable_sm80_to_sm89INS1_16FlashAttnFwdSm80INS1_25CollectiveMainloopFwdSm80ILi8ELi2ELb0EN4cute5tupleIJNS5_1CILi128EEENS7_ILi64EEENS7_ILi192EEEEEELi192ENS_6half_tEfNS_4arch4Sm80ELb0ELb1ELb0ELb1ELb1ELb0ELb1ELb0EEENS1_21CollectiveEpilogueFwdINS6_IJS8_SA_S9_EEENS6_IJNS7_ILi1EEESI_SI_EEESC_SE_Li256ELb1ELb1ELb0ELb0EEENS1_19SingleTileSchedulerILb1ELb0ELb1ELi128EEEEEEEEEvNT_6ParamsE:
[----:B------:R-:W-:Y:S01]  /*0000*/  LDC R1, c[0x0][0x37c] ;  /* 0x0000df00ff017b82 */ /* 0x000fe20000000800 */
[----:B------:R-:W-:Y:S05]  /*0010*/  EXIT ;  /* 0x000000000000794d */ /* 0x000fea0003800000 */
.L_x_31:
        /* <DEDUP_REMOVED lines=14> */
.L_x_67:


//--------------------- .text._ZN7cutlass13device_kernelIN5flash19enable_sm80_to_sm89INS1_16FlashAttnFwdSm80INS1_25CollectiveMainloopFwdSm80ILi8ELi2ELb0EN4cute5tupleIJNS5_1CILi128EEENS7_ILi64EEENS7_ILi192EEEEEELi192ENS_6half_tEfNS_4arch4Sm80ELb0ELb1ELb0ELb1ELb1ELb1ELb1ELb0EEENS1_21CollectiveEpilogueFwdINS6_IJS8_SA_S9_EEENS6_IJNS7_ILi1EEESI_SI_EEESC_SE_Li256ELb1ELb1ELb0ELb0EEENS1_19SingleTileSchedulerILb1ELb0ELb1ELi128EEEEEEEEEvNT_6ParamsE --------------------------
	.section	.text._ZN7cutlass13device_kernelIN5flash19enable_sm80_to_sm89INS1_16FlashAttnFwdSm80INS1_25CollectiveMainloopFwdSm80ILi8ELi2ELb0EN4cute5tupleIJNS5_1CILi128EEENS7_ILi64EEENS7_ILi192EEEEEELi192ENS_6half_tEfNS_4arch4Sm80ELb0ELb1ELb0ELb1ELb1ELb1ELb1ELb0EEENS1_21CollectiveEpilogueFwdINS6_IJS8_SA_S9_EEENS6_IJNS7_ILi1EEESI_SI_EEESC_SE_Li256ELb1ELb1ELb0ELb0EEENS1_19SingleTileSchedulerILb1ELb0ELb1ELi128EEEEEEEEEvNT_6ParamsE,"ax",@progbits
	.align	128
.text._ZN7cutlass13device_kernelIN5flash19enable_sm80_to_sm89INS1_16FlashAttnFwdSm80INS1_25CollectiveMainloopFwdSm80ILi8ELi2ELb0EN4cute5tupleIJNS5_1CILi128EEENS7_ILi64EEENS7_ILi192EEEEEELi192ENS_6half_tEfNS_4arch4Sm80ELb0ELb1ELb0ELb1ELb1ELb1ELb1ELb0EEENS1_21CollectiveEpilogueFwdINS6_IJS8_SA_S9_EEENS6_IJNS7_ILi1EEESI_SI_EEESC_SE_Li256ELb1ELb1ELb0ELb0EEENS1_19SingleTileSchedulerILb1ELb0ELb1ELi128EEEEEEEEEvNT_6ParamsE:
        .type           _ZN7cutlass13device_kernelIN5flash19enable_sm80_to_sm89INS1_16FlashAttnFwdSm80INS1_25CollectiveMainloopFwdSm80ILi8ELi2ELb0EN4cute5tupleIJNS5_1CILi128EEENS7_ILi64EEENS7_ILi192EEEEEELi192ENS_6half_tEfNS_4arch4Sm80ELb0ELb1ELb0ELb1ELb1ELb1ELb1ELb0EEENS1_21CollectiveEpilogueFwdINS6_IJS8_SA_S9_EEENS6_IJNS7_ILi1EEESI_SI_EEESC_SE_Li256ELb1ELb1ELb0ELb0EEENS1_19SingleTileSchedulerILb1ELb0ELb1ELi128EEEEEEEEEvNT_6ParamsE,@function
        .size           _ZN7cutlass13device_kernelIN5flash19enable_sm80_to_sm89INS1_16FlashAttnFwdSm80INS1_25CollectiveMainloopFwdSm80ILi8ELi2ELb0EN4cute5tupleIJNS5_1CILi128EEENS7_ILi64EEENS7_ILi192EEEEEELi192ENS_6half_tEfNS_4arch4Sm80ELb0ELb1ELb0ELb1ELb1ELb1ELb1ELb0EEENS1_21CollectiveEpilogueFwdINS6_IJS8_SA_S9_EEENS6_IJNS7_ILi1EEESI_SI_EEESC_SE_Li256ELb1ELb1ELb0ELb0EEENS1_19SingleTileSchedulerILb1ELb0ELb1ELi128EEEEEEEEEvNT_6ParamsE,(.L_x_68 - _ZN7cutlass13device_kernelIN5flash19enable_sm80_to_sm89INS1_16FlashAttnFwdSm80INS1_25CollectiveMainloopFwdSm80ILi8ELi2ELb0EN4cute5tupleIJNS5_1CILi128EEENS7_ILi64EEENS7_ILi192EEEEEELi192ENS_6half_tEfNS_4arch4Sm80ELb0ELb1ELb0ELb1ELb1ELb1ELb1ELb0EEENS1_21CollectiveEpilogueFwdINS6_IJS8_SA_S9_EEENS6_IJNS7_ILi1EEESI_SI_EEESC_SE_Li256ELb1ELb1ELb0ELb0EEENS1_19SingleTileSchedulerILb1ELb0ELb1ELi128EEEEEEEEEvNT_6ParamsE)
        .other          _ZN7cutlass13device_kernelIN5flash19enable_sm80_to_sm89INS1_16FlashAttnFwdSm80INS1_25CollectiveMainloopFwdSm80ILi8ELi2ELb0EN4cute5tupleIJNS5_1CILi128EEENS7_ILi64EEENS7_ILi192EEEEEELi192ENS_6half_tEfNS_4arch4Sm80ELb0ELb1ELb0ELb1ELb1ELb1ELb1ELb0EEENS1_21CollectiveEpilogueFwdINS6_IJS8_SA_S9_EEENS6_IJNS7_ILi1EEESI_SI_EEESC_SE_Li256ELb1ELb1ELb0ELb0EEENS1_19SingleTileSchedulerILb1ELb0ELb1ELi128EEEEEEEEEvNT_6ParamsE,@"STO_CUDA_ENTRY STV_DEFAULT"
_ZN7cutlass13device_kernelIN5flash19enable_sm80_to_sm89INS1_16FlashAttnFwdSm80INS1_25CollectiveMainloopFwdSm80ILi8ELi2ELb0EN4cute5tupleIJNS5_1CILi128EEENS7_ILi64EEENS7_ILi192EEEEEELi192ENS_6half_tEfNS_4arch4Sm80ELb0ELb1ELb0ELb1ELb1ELb1ELb1ELb0EEENS1_21CollectiveEpilogueFwdINS6_IJS8_SA_S9_EEENS6_IJNS7_ILi1EEESI_SI_EEESC_SE_Li256ELb1ELb1ELb0ELb0EEENS1_19SingleTileSchedulerILb1ELb0ELb1ELi128EEEEEEEEEvNT_6ParamsE:
[----:B------:R-:W-:Y:S01]  /*0000*/  LDC R1, c[0x0][0x37c] ;  /* 0x0000df00ff017b82 */ /* 0x000fe20000000800 */
[----:B------:R-:W-:Y:S05]  /*0010*/  EXIT ;  /* 0x000000000000794d */ /* 0x000fea0003800000 */
.L_x_32:
        /* <DEDUP_REMOVED lines=14> */
.L_x_68:


//--------------------- .text._ZN7cutlass13device_kernelIN5flash19enable_sm80_to_sm89INS1_16FlashAttnFwdSm80INS1_25CollectiveMainloopFwdSm80ILi8ELi2ELb0EN4cute5tupleIJNS5_1CILi128EEENS7_ILi64EEENS7_ILi192EEEEEELi192ENS_6half_tEfNS_4arch4Sm80ELb1ELb0ELb0ELb0ELb1ELb0ELb1ELb0EEENS1_21CollectiveEpilogueFwdINS6_IJS8_SA_S9_EEENS6_IJNS7_ILi1EEESI_SI_EEESC_SE_Li256ELb0ELb1ELb0ELb0EEENS1_30DynamicPersistentTileSchedulerILi256ELi256ELb0ELb1ELb0EEEEEEEEEvNT_6ParamsE --------------------------
	.section	.text._ZN7cutlass13device_kernelIN5flash19enable_sm80_to_sm89INS1_16FlashAttnFwdSm80INS1_25CollectiveMainloopFwdSm80ILi8ELi2ELb0EN4cute5tupleIJNS5_1CILi128EEENS7_ILi64EEENS7_ILi192EEEEEELi192ENS_6half_tEfNS_4arch4Sm80ELb1ELb0ELb0ELb0ELb1ELb0ELb1ELb0EEENS1_21CollectiveEpilogueFwdINS6_IJS8_SA_S9_EEENS6_IJNS7_ILi1EEESI_SI_EEESC_SE_Li256ELb0ELb1ELb0ELb0EEENS1_30DynamicPersistentTileSchedulerILi256ELi256ELb0ELb1ELb0EEEEEEEEEvNT_6ParamsE,"ax",@progbits
	.align	128
.text._ZN7cutlass13device_kernelIN5flash19enable_sm80_to_sm89INS1_16FlashAttnFwdSm80INS1_25CollectiveMainloopFwdSm80ILi8ELi2ELb0EN4cute5tupleIJNS5_1CILi128EEENS7_ILi64EEENS7_ILi192EEEEEELi192ENS_6half_tEfNS_4arch4Sm80ELb1ELb0ELb0ELb0ELb1ELb0ELb1ELb0EEENS1_21CollectiveEpilogueFwdINS6_IJS8_SA_S9_EEENS6_IJNS7_ILi1EEESI_SI_EEESC_SE_Li256ELb0ELb1ELb0ELb0EEENS1_30DynamicPersistentTileSchedulerILi256ELi256ELb0ELb1ELb0EEEEEEEEEvNT_6ParamsE:
        .type           _ZN7cutlass13device_kernelIN5flash19enable_sm80_to_sm89INS1_16FlashAttnFwdSm80INS1_25CollectiveMainloopFwdSm80ILi8ELi2ELb0EN4cute5tupleIJNS5_1CILi128EEENS7_ILi64EEENS7_ILi192EEEEEELi192ENS_6half_tEfNS_4arch4Sm80ELb1ELb0ELb0ELb0ELb1ELb0ELb1ELb0EEENS1_21CollectiveEpilogueFwdINS6_IJS8_SA_S9_EEENS6_IJNS7_ILi1EEESI_SI_EEESC_SE_Li256ELb0ELb1ELb0ELb0EEENS1_30DynamicPersistentTileSchedulerILi256ELi256ELb0ELb1ELb0EEEEEEEEEvNT_6ParamsE,@function
        .size           _ZN7cutlass13device_kernelIN5flash19enable_sm80_to_sm89INS1_16FlashAttnFwdSm80INS1_25CollectiveMainloopFwdSm80ILi8ELi2ELb0EN4cute5tupleIJNS5_1CILi128EEENS7_ILi64EEENS7_ILi192EEEEEELi192ENS_6half_tEfNS_4arch4Sm80ELb1ELb0ELb0ELb0ELb1ELb0ELb1ELb0EEENS1_21CollectiveEpilogueFwdINS6_IJS8_SA_S9_EEENS6_IJNS7_ILi1EEESI_SI_EEESC_SE_Li256ELb0ELb1ELb0ELb0EEENS1_30DynamicPersistentTileSchedulerILi256ELi256ELb0ELb1ELb0EEEEEEEEEvNT_6ParamsE,(.L_x_69 - _ZN7cutlass13device_kernelIN5flash19enable_sm80_to_sm89INS1_16FlashAttnFwdSm80INS1_25CollectiveMainloopFwdSm80ILi8ELi2ELb0EN4cute5tupleIJNS5_1CILi128EEENS7_ILi64EEENS7_ILi192EEEEEELi192ENS_6half_tEfNS_4arch4Sm80ELb1ELb0ELb0ELb0ELb1ELb0ELb1ELb0EEENS1_21CollectiveEpilogueFwdINS6_IJS8_SA_S9_EEENS6_IJNS7_ILi1EEESI_SI_EEESC_SE_Li256ELb0ELb1ELb0ELb0EEENS1_30DynamicPersistentTileSchedulerILi256ELi256ELb0ELb1ELb0EEEEEEEEEvNT_6ParamsE)
        .other          _ZN7cutlass13device_kernelIN5flash19enable_sm80_to_sm89INS1_16FlashAttnFwdSm80INS1_25CollectiveMainloopFwdSm80ILi8ELi2ELb0EN4cute5tupleIJNS5_1CILi128EEENS7_ILi64EEENS7_ILi192EEEEEELi192ENS_6half_tEfNS_4arch4Sm80ELb1ELb0ELb0ELb0ELb1ELb0ELb1ELb0EEENS1_21CollectiveEpilogueFwdINS6_IJS8_SA_S9_EEENS6_IJNS7_ILi1EEESI_SI_EEESC_SE_Li256ELb0ELb1ELb0ELb0EEENS1_30DynamicPersistentTileSchedulerILi256ELi256ELb0ELb1ELb0EEEEEEEEEvNT_6ParamsE,@"STO_CUDA_ENTRY STV_DEFAULT"
_ZN7cutlass13device_kernelIN5flash19enable_sm80_to_sm89INS1_16FlashAttnFwdSm80INS1_25CollectiveMainloopFwdSm80ILi8ELi2ELb0EN4cute5tupleIJNS5_1CILi128EEENS7_ILi64EEENS7_ILi192EEEEEELi192ENS_6half_tEfNS_4arch4Sm80ELb1ELb0ELb0ELb0ELb1ELb0ELb1ELb0EEENS1_21CollectiveEpilogueFwdINS6_IJS8_SA_S9_EEENS6_IJNS7_ILi1EEESI_SI_EEESC_SE_Li256ELb0ELb1ELb0ELb0EEENS1_30DynamicPersistentTileSchedulerILi256ELi256ELb0ELb1ELb0EEEEEEEEEvNT_6ParamsE:
[----:B------:R-:W-:Y:S01]  /*0000*/  LDC R1, c[0x0][0x37c] ;  /* 0x0000df00ff017b82 */ /* 0x000fe20000000800 */
[----:B------:R-:W-:Y:S05]  /*0010*/  EXIT ;  /* 0x000000000000794d */ /* 0x000fea0003800000 */
.L_x_33:
        /* <DEDUP_REMOVED lines=14> */
.L_x_69:


//--------------------- .text._ZN7cutlass13device_kernelIN5flash19enable_sm80_to_sm89INS1_16FlashAttnFwdSm80INS1_25CollectiveMainloopFwdSm80ILi8ELi2ELb0EN4cute5tupleIJNS5_1CILi128EEENS7_ILi64EEENS7_ILi192EEEEEELi192ENS_6half_tEfNS_4arch4Sm80ELb1ELb0ELb0ELb1ELb1ELb0ELb1ELb0EEENS1_21CollectiveEpilogueFwdINS6_IJS8_SA_S9_EEENS6_IJNS7_ILi1EEESI_SI_EEESC_SE_Li256ELb1ELb1ELb0ELb0EEENS1_19SingleTileSchedulerILb1ELb0ELb1ELi128EEEEEEEEEvNT_6ParamsE --------------------------
	.section	.text._ZN7cutlass13device_kernelIN5flash19enable_sm80_to_sm89INS1_16FlashAttnFwdSm80INS1_25CollectiveMainloopFwdSm80ILi8ELi2ELb0EN4cute5tupleIJNS5_1CILi128EEENS7_ILi64EEENS7_ILi192EEEEEELi192ENS_6half_tEfNS_4arch4Sm80ELb1ELb0ELb0ELb1ELb1ELb0ELb1ELb0EEENS1_21CollectiveEpilogueFwdINS6_IJS8_SA_S9_EEENS6_IJNS7_ILi1EEESI_SI_EEESC_SE_Li256ELb1ELb1ELb0ELb0EEENS1_19SingleTileSchedulerILb1ELb0ELb1ELi128EEEEEEEEEvNT_6ParamsE,"ax",@progbits
	.align	128
.text._ZN7cutlass13device_kernelIN5flash19enable_sm80_to_sm89INS1_16FlashAttnFwdSm80INS1_25CollectiveMainloopFwdSm80ILi8ELi2ELb0EN4cute5tupleIJNS5_1CILi128EEENS7_ILi64EEENS7_ILi192EEEEEELi192ENS_6half_tEfNS_4arch4Sm80ELb1ELb0ELb0ELb1ELb1ELb0ELb1ELb0EEENS1_21CollectiveEpilogueFwdINS6_IJS8_SA_S9_EEENS6_IJNS7_ILi1EEESI_SI_EEESC_SE_Li256ELb1ELb1ELb0ELb0EEENS1_19SingleTileSchedulerILb1ELb0ELb1ELi128EEEEEEEEEvNT_6ParamsE:
        .type           _ZN7cutlass13device_kernelIN5flash19enable_sm80_to_sm89INS1_16FlashAttnFwdSm80INS1_25CollectiveMainloopFwdSm80ILi8ELi2ELb0EN4cute5tupleIJNS5_1CILi128EEENS7_ILi64EEENS7_ILi192EEEEEELi192ENS_6half_tEfNS_4arch4Sm80ELb1ELb0ELb0ELb1ELb1ELb0ELb1ELb0EEENS1_21CollectiveEpilogueFwdINS6_IJS8_SA_S9_EEENS6_IJNS7_ILi1EEESI_SI_EEESC_SE_Li256ELb1ELb1ELb0ELb0EEENS1_19SingleTileSchedulerILb1ELb0ELb1ELi128EEEEEEEEEvNT_6ParamsE,@function
        .size           _ZN7cutlass13device_kernelIN5flash19enable_sm80_to_sm89INS1_16FlashAttnFwdSm80INS1_25CollectiveMainloopFwdSm80ILi8ELi2ELb0EN4cute5tupleIJNS5_1CILi128EEENS7_ILi64EEENS7_ILi192EEEEEELi192ENS_6half_tEfNS_4arch4Sm80ELb1ELb0ELb0ELb1ELb1ELb0ELb1ELb0EEENS1_21CollectiveEpilogueFwdINS6_IJS8_SA_S9_EEENS6_IJNS7_ILi1EEESI_SI_EEESC_SE_Li256ELb1ELb1ELb0ELb0EEENS1_19SingleTileSchedulerILb1ELb0ELb1ELi128EEEEEEEEEvNT_6ParamsE,(.L_x_70 - _ZN7cutlass13device_kernelIN5flash19enable_sm80_to_sm89INS1_16FlashAttnFwdSm80INS1_25CollectiveMainloopFwdSm80ILi8ELi2ELb0EN4cute5tupleIJNS5_1CILi128EEENS7_ILi64EEENS7_ILi192EEEEEELi192ENS_6half_tEfNS_4arch4Sm80ELb1ELb0ELb0ELb1ELb1ELb0ELb1ELb0EEENS1_21CollectiveEpilogueFwdINS6_IJS8_SA_S9_EEENS6_IJNS7_ILi1EEESI_SI_EEESC_SE_Li256ELb1ELb1ELb0ELb0EEENS1_19SingleTileSchedulerILb1ELb0ELb1ELi128EEEEEEEEEvNT_6ParamsE)
        .other          _ZN7cutlass13device_kernelIN5flash19enable_sm80_to_sm89INS1_16FlashAttnFwdSm80INS1_25CollectiveMainloopFwdSm80ILi8ELi2ELb0EN4cute5tupleIJNS5_1CILi128EEENS7_ILi64EEENS7_ILi192EEEEEELi192ENS_6half_tEfNS_4arch4Sm80ELb1ELb0ELb0ELb1ELb1ELb0ELb1ELb0EEENS1_21CollectiveEpilogueFwdINS6_IJS8_SA_S9_EEENS6_IJNS7_ILi1EEESI_SI_EEESC_SE_Li256ELb1ELb1ELb0ELb0EEENS1_19SingleTileSchedulerILb1ELb0ELb1ELi128EEEEEEEEEvNT_6ParamsE,@"STO_CUDA_ENTRY STV_DEFAULT"
_ZN7cutlass13device_kernelIN5flash19enable_sm80_to_sm89INS1_16FlashAttnFwdSm80INS1_25CollectiveMainloopFwdSm80ILi8ELi2ELb0EN4cute5tupleIJNS5_1CILi128EEENS7_ILi64EEENS7_ILi192EEEEEELi192ENS_6half_tEfNS_4arch4Sm80ELb1ELb0ELb0ELb1ELb1ELb0ELb1ELb0EEENS1_21CollectiveEpilogueFwdINS6_IJS8_SA_S9_EEENS6_IJNS7_ILi1EEESI_SI_EEESC_SE_Li256ELb1ELb1ELb0ELb0EEENS1_19SingleTileSchedulerILb1ELb0ELb1ELi128EEEEEEEEEvNT_6ParamsE:
[----:B------:R-:W-:Y:S01]  /*0000*/  LDC R1, c[0x0][0x37c] ;  /* 0x0000df00ff017b82 */ /* 0x000fe20000000800 */
[----:B------:R-:W-:Y:S05]  /*0010*/  EXIT ;  /* 0x000000000000794d */ /* 0x000fea0003800000 */
.L_x_34:
        /* <DEDUP_REMOVED lines=14> */
.L_x_70:


//--------------------- .text._ZN7cutlass13device_kernelIN5flash19enable_sm80_to_sm89INS1_16FlashAttnFwdSm80INS1_25CollectiveMainloopFwdSm80ILi8ELi2ELb0EN4cute5tupleIJNS5_1CILi128EEENS7_ILi64EEENS7_ILi192EEEEEELi192ENS_6half_tEfNS_4arch4Sm80ELb1ELb0ELb0ELb1ELb1ELb1ELb1ELb0EEENS1_21CollectiveEpilogueFwdINS6_IJS8_SA_S9_EEENS6_IJNS7_ILi1EEESI_SI_EEESC_SE_Li256ELb1ELb1ELb0ELb0EEENS1_19SingleTileSchedulerILb1ELb0ELb1ELi128EEEEEEEEEvNT_6ParamsE --------------------------
	.section	.text._ZN7cutlass13device_kernelIN5flash19enable_sm80_to_sm89INS1_16FlashAttnFwdSm80INS1_25CollectiveMainloopFwdSm80ILi8ELi2ELb0EN4cute5tupleIJNS5_1CILi128EEENS7_ILi64EEENS7_ILi192EEEEEELi192ENS_6half_tEfNS_4arch4Sm80ELb1ELb0ELb0ELb1ELb1ELb1ELb1ELb0EEENS1_21CollectiveEpilogueFwdINS6_IJS8_SA_S9_EEENS6_IJNS7_ILi1EEESI_SI_EEESC_SE_Li256ELb1ELb1ELb0ELb0EEENS1_19SingleTileSchedulerILb1ELb0ELb1ELi128EEEEEEEEEvNT_6ParamsE,"ax",@progbits
	.align	128
.text._ZN7cutlass13device_kernelIN5flash19enable_sm80_to_sm89INS1_16FlashAttnFwdSm80INS1_25CollectiveMainloopFwdSm80ILi8ELi2ELb0EN4cute5tupleIJNS5_1CILi128EEENS7_ILi64EEENS7_ILi192EEEEEELi192ENS_6half_tEfNS_4arch4Sm80ELb1ELb0ELb0ELb1ELb1ELb1ELb1ELb0EEENS1_21CollectiveEpilogueFwdINS6_IJS8_SA_S9_EEENS6_IJNS7_ILi1EEESI_SI_EEESC_SE_Li256ELb1ELb1ELb0ELb0EEENS1_19SingleTileSchedulerILb1ELb0ELb1ELi128EEEEEEEEEvNT_6ParamsE:
        .type           _ZN7cutlass13device_kernelIN5flash19enable_sm80_to_sm89INS1_16FlashAttnFwdSm80INS1_25CollectiveMainloopFwdSm80ILi8ELi2ELb0EN4cute5tupleIJNS5_1CILi128EEENS7_ILi64EEENS7_ILi192EEEEEELi192ENS_6half_tEfNS_4arch4Sm80ELb1ELb0ELb0ELb1ELb1ELb1ELb1ELb0EEENS1_21CollectiveEpilogueFwdINS6_IJS8_SA_S9_EEENS6_IJNS7_ILi1EEESI_SI_EEESC_SE_Li256ELb1ELb1ELb0ELb0EEENS1_19SingleTileSchedulerILb1ELb0ELb1ELi128EEEEEEEEEvNT_6ParamsE,@function
        .size           _ZN7cutlass13device_kernelIN5flash19enable_sm80_to_sm89INS1_16FlashAttnFwdSm80INS1_25CollectiveMainloopFwdSm80ILi8ELi2ELb0EN4cute5tupleIJNS5_1CILi128EEENS7_ILi64EEENS7_ILi192EEEEEELi192ENS_6half_tEfNS_4arch4Sm80ELb1ELb0ELb0ELb1ELb1ELb1ELb1ELb0EEENS1_21CollectiveEpilogueFwdINS6_IJS8_SA_S9_EEENS6_IJNS7_ILi1EEESI_SI_EEESC_SE_Li256ELb1ELb1ELb0ELb0EEENS1_19SingleTileSchedulerILb1ELb0ELb1ELi128EEEEEEEEEvNT_6ParamsE,(.L_x_71 - _ZN7cutlass13device_kernelIN5flash19enable_sm80_to_sm89INS1_16FlashAttnFwdSm80INS1_25CollectiveMainloopFwdSm80ILi8ELi2ELb0EN4cute5tupleIJNS5_1CILi128EEENS7_ILi64EEENS7_ILi192EEEEEELi192ENS_6half_tEfNS_4arch4Sm80ELb1ELb0ELb0ELb1ELb1ELb1ELb1ELb0EEENS1_21CollectiveEpilogueFwdINS6_IJS8_SA_S9_EEENS6_IJNS7_ILi1EEESI_SI_EEESC_SE_Li256ELb1ELb1ELb0ELb0EEENS1_19SingleTileSchedulerILb1ELb0ELb1ELi128EEEEEEEEEvNT_6ParamsE)
        .other          _ZN7cutlass13device_kernelIN5flash19enable_sm80_to_sm89INS1_16FlashAttnFwdSm80INS1_25CollectiveMainloopFwdSm80ILi8ELi2ELb0EN4cute5tupleIJNS5_1CILi128EEENS7_ILi64EEENS7_ILi192EEEEEELi192ENS_6half_tEfNS_4arch4Sm80ELb1ELb0ELb0ELb1ELb1ELb1ELb1ELb0EEENS1_21CollectiveEpilogueFwdINS6_IJS8_SA_S9_EEENS6_IJNS7_ILi1EEESI_SI_EEESC_SE_Li256ELb1ELb1ELb0ELb0EEENS1_19SingleTileSchedulerILb1ELb0ELb1ELi128EEEEEEEEEvNT_6ParamsE,@"STO_CUDA_ENTRY STV_DEFAULT"
_ZN7cutlass13device_kernelIN5flash19enable_sm80_to_sm89INS1_16FlashAttnFwdSm80INS1_25CollectiveMainloopFwdSm80ILi8ELi2ELb0EN4cute5tupleIJNS5_1CILi128EEENS7_ILi64EEENS7_ILi192EEEEEELi192ENS_6half_tEfNS_4arch4Sm80ELb1ELb0ELb0ELb1ELb1ELb1ELb1ELb0EEENS1_21CollectiveEpilogueFwdINS6_IJS8_SA_S9_EEENS6_IJNS7_ILi1EEESI_SI_EEESC_SE_Li256ELb1ELb1ELb0ELb0EEENS1_19SingleTileSchedulerILb1ELb0ELb1ELi128EEEEEEEEEvNT_6ParamsE:
[----:B------:R-:W-:Y:S01]  /*0000*/  LDC R1, c[0x0][0x37c] ;  /* 0x0000df00ff017b82 */ /* 0x000fe20000000800 */
[----:B------:R-:W-:Y:S05]  /*0010*/  EXIT ;  /* 0x000000000000794d */ /* 0x000fea0003800000 */
.L_x_35:
        /* <DEDUP_REMOVED lines=14> */
.L_x_71:


//--------------------- .nv.shared.reserved.0     --------------------------
	.section	.nv.shared.reserved.0,"aw",@nobits
	.weak		__nv_reservedSMEM_offset_0_alias
	.size		__nv_reservedSMEM_offset_0_alias, 0, 64
	.other		__nv_reservedSMEM_offset_0_alias,@"STO_CUDA_RESERVED_SHARED STV_DEFAULT"
__nv_reservedSMEM_offset_0_alias:
	.zero		0
	.zero		64


//--------------------- .nv.global                --------------------------
	.section	.nv.global,"aw",@nobits
.nv.global:
	.type		_ZN83_INTERNAL_04150245_47_flash_fwd_hdim192_fp16_paged_softcapall_sm80_cu_ceb34e2a_33134cute1_E,@object
	.size		_ZN83_INTERNAL_04150245_47_flash_fwd_hdim192_fp16_paged_softcapall_sm80_cu_ceb34e2a_33134cute1_E,(_ZN83_INTERNAL_04150245_47_flash_fwd_hdim192_fp16_paged_softcapall_sm80_cu_ceb34e2a_33134cuda3std3__45__cpo6cbeginE - _ZN83_INTERNAL_04150245_47_flash_fwd_hdim192_fp16_paged_softcapall_sm80_cu_ceb34e2a_33134cute1_E)
_ZN83_INTERNAL_04150245_47_flash_fwd_hdim192_fp16_paged_softcapall_sm80_cu_ceb34e2a_33134cute1_E:
	.zero		1
	.type		_ZN83_INTERNAL_04150245_47_flash_fwd_hdim192_fp16_paged_softcapall_sm80_cu_ceb34e2a_33134cuda3std3__45__cpo6cbeginE,@object
	.size		_ZN83_INTERNAL_04150245_47_flash_fwd_hdim192_fp16_paged_softcapall_sm80_cu_ceb34e2a_33134cuda3std3__45__cpo6cbeginE,(_ZN83_INTERNAL_04150245_47_flash_fwd_hdim192_fp16_paged_softcapall_sm80_cu_ceb34e2a_33134cuda3std3__48in_placeE - _ZN83_INTERNAL_04150245_47_flash_fwd_hdim192_fp16_paged_softcapall_sm80_cu_ceb34e2a_33134cuda3std3__45__cpo6cbeginE)
_ZN83_INTERNAL_04150245_47_flash_fwd_hdim192_fp16_paged_softcapall_sm80_cu_ceb34e2a_33134cuda3std3__45__cpo6cbeginE:
	.zero		1
	.type		_ZN83_INTERNAL_04150245_47_flash_fwd_hdim192_fp16_paged_softcapall_sm80_cu_ceb34e2a_33134cuda3std3__48in_placeE,@object
	.size		_ZN83_INTERNAL_04150245_47_flash_fwd_hdim192_fp16_paged_softcapall_sm80_cu_ceb34e2a_33134cuda3std3__48in_placeE,(_ZN83_INTERNAL_04150245_47_flash_fwd_hdim192_fp16_paged_softcapall_sm80_cu_ceb34e2a_33134cuda3std6ranges3__45__cpo9iter_moveE - _ZN83_INTERNAL_04150245_47_flash_fwd_hdim192_fp16_paged_softcapall_sm80_cu_ceb34e2a_33134cuda3std3__48in_placeE)
_ZN83_INTERNAL_04150245_47_flash_fwd_hdim192_fp16_paged_softcapall_sm80_cu_ceb34e2a_33134cuda3std3__48in_placeE:
	.zero		1
	.type		_ZN83_INTERNAL_04150245_47_flash_fwd_hdim192_fp16_paged_softcapall_sm80_cu_ceb34e2a_33134cuda3std6ranges3__45__cpo9iter_moveE,@object
	.size		_ZN83_INTERNAL_04150245_47_flash_fwd_hdim192_fp16_paged_softcapall_sm80_cu_ceb34e2a_33134cuda3std6ranges3__45__cpo9iter_moveE,(_ZN83_INTERNAL_04150245_47_flash_fwd_hdim192_fp16_paged_softcapall_sm80_cu_ceb34e2a_33134cuda3std3__45__cpo5beginE - _ZN83_INTERNAL_04150245_47_flash_fwd_hdim192_fp16_paged_softcapall_sm80_cu_ceb34e2a_33134cuda3std6ranges3__45__cpo9iter_moveE)
_ZN83_INTERNAL_04150245_47_flash_fwd_hdim192_fp16_paged_softcapall_sm80_cu_ceb34e2a_33134cuda3std6ranges3__45__cpo9iter_moveE:
	.zero		1
	.type		_ZN83_INTERNAL_04150245_47_flash_fwd_hdim192_fp16_paged_softcapall_sm80_cu_ceb34e2a_33134cuda3std3__45__cpo5beginE,@object
	.size		_ZN83_INTERNAL_04150245_47_flash_fwd_hdim192_fp16_paged_softcapall_sm80_cu_ceb34e2a_33134cuda3std3__45__cpo5beginE,(_ZN83_INTERNAL_04150245_47_flash_fwd_hdim192_fp16_paged_softcapall_sm80_cu_ceb34e2a_33134cuda3std3__485_GLOBAL__N__04150245_47_flash_fwd_hdim192_fp16_paged_softcapall_sm80_cu_ceb34e2a_33136ignoreE - _ZN83_INTERNAL_04150245_47_flash_fwd_hdim192_fp16_paged_softcapall_sm80_cu_ceb34e2a_33134cuda3std3__45__cpo5beginE)
_ZN83_INTERNAL_04150245_47_flash_fwd_hdim192_fp16_paged_softcapall_sm80_cu_ceb34e2a_33134cuda3std3__45__cpo5beginE:
	.zero		1
	.type		_ZN83_INTERNAL_04150245_47_flash_fwd_hdim192_fp16_paged_softcapall_sm80_cu_ceb34e2a_33134cuda3std3__485_GLOBAL__N__04150245_47_flash_fwd_hdim192_fp16_paged_softcapall_sm80_cu_ceb34e2a_33136ignoreE,@object
	.size		_ZN83_INTERNAL_04150245_47_flash_fwd_hdim192_fp16_paged_softcapall_sm80_cu_ceb34e2a_33134cuda3std3__485_GLOBAL__N__04150245_47_flash_fwd_hdim192_fp16_paged_softcapall_sm80_cu_ceb34e2a_33136ignoreE,(_ZN83_INTERNAL_04150245_47_flash_fwd_hdim192_fp16_paged_softcapall_sm80_cu_ceb34e2a_33134cute7productE - _ZN83_INTERNAL_04150245_47_flash_fwd_hdim192_fp16_paged_softcapall_sm80_cu_ceb34e2a_33134cuda3std3__485_GLOBAL__N__04150245_47_flash_fwd_hdim192_fp16_paged_softcapall_sm80_cu_ceb34e2a_33136ignoreE)
_ZN83_INTERNAL_04150245_47_flash_fwd_hdim192_fp16_paged_softcapall_sm80_cu_ceb34e2a_33134cuda3std3__485_GLOBAL__N__04150245_47_flash_fwd_hdim192_fp16_paged_softcapall_sm80_cu_ceb34e2a_33136ignoreE:
	.zero		1
	.type		_ZN83_INTERNAL_04150245_47_flash_fwd_hdim192_fp16_paged_softcapall_sm80_cu_ceb34e2a_33134cute7productE,@object
	.size		_ZN83_INTERNAL_04150245_47_flash_fwd_hdim192_fp16_paged_softcapall_sm80_cu_ceb34e2a_33134cute7productE,(_ZN83_INTERNAL_04150245_47_flash_fwd_hdim192_fp16_paged_softcapall_sm80_cu_ceb34e2a_33134cuda3std3__45__cpo3endE - _ZN83_INTERNAL_04150245_47_flash_fwd_hdim192_fp16_paged_softcapall_sm80_cu_ceb34e2a_33134cute7productE)
_ZN83_INTERNAL_04150245_47_flash_fwd_hdim192_fp16_paged_softcapall_sm80_cu_ceb34e2a_33134cute7productE:
	.zero		1
	.type		_ZN83_INTERNAL_04150245_47_flash_fwd_hdim192_fp16_paged_softcapall_sm80_cu_ceb34e2a_33134cuda3std3__45__cpo3endE,@object
	.size		_ZN83_INTERNAL_04150245_47_flash_fwd_hdim192_fp16_paged_softcapall_sm80_cu_ceb34e2a_33134cuda3std3__45__cpo3endE,(_ZN83_INTERNAL_04150245_47_flash_fwd_hdim192_fp16_paged_softcapall_sm80_cu_ceb34e2a_33134cuda3std3__419piecewise_constructE - _ZN83_INTERNAL_04150245_47_flash_fwd_hdim192_fp16_paged_softcapall_sm80_cu_ceb34e2a_33134cuda3std3__45__cpo3endE)
_ZN83_INTERNAL_04150245_47_flash_fwd_hdim192_fp16_paged_softcapall_sm80_cu_ceb34e2a_33134cuda3std3__45__cpo3endE:
	.zero		1
	.type		_ZN83_INTERNAL_04150245_47_flash_fwd_hdim192_fp16_paged_softcapall_sm80_cu_ceb34e2a_33134cuda3std3__419piecewise_constructE,@object
	.size		_ZN83_INTERNAL_04150245_47_flash_fwd_hdim192_fp16_paged_softcapall_sm80_cu_ceb34e2a_33134cuda3std3__419piecewise_constructE,(_ZN83_INTERNAL_04150245_47_flash_fwd_hdim192_fp16_paged_softcapall_sm80_cu_ceb34e2a_33134cuda3std3__45__cpo4cendE - _ZN83_INTERNAL_04150245_47_flash_fwd_hdim192_fp16_paged_softcapall_sm80_cu_ceb34e2a_33134cuda3std3__419piecewise_constructE)
_ZN83_INTERNAL_04150245_47_flash_fwd_hdim192_fp16_paged_softcapall_sm80_cu_ceb34e2a_33134cuda3std3__419piecewise_constructE:
	.zero		1
	.type		_ZN83_INTERNAL_04150245_47_flash_fwd_hdim192_fp16_paged_softcapall_sm80_cu_ceb34e2a_33134cuda3std3__45__cpo4cendE,@object
	.size		_ZN83_INTERNAL_04150245_47_flash_fwd_hdim192_fp16_paged_softcapall_sm80_cu_ceb34e2a_33134cuda3std3__45__cpo4cendE,(_ZN83_INTERNAL_04150245_47_flash_fwd_hdim192_fp16_paged_softcapall_sm80_cu_ceb34e2a_33134cuda3std6ranges3__45__cpo4swapE - _ZN83_INTERNAL_04150245_47_flash_fwd_hdim192_fp16_paged_softcapall_sm80_cu_ceb34e2a_33134cuda3std3__45__cpo4cendE)
_ZN83_INTERNAL_04150245_47_flash_fwd_hdim192_fp16_paged_softcapall_sm80_cu_ceb34e2a_33134cuda3std3__45__cpo4cendE:
	.zero		1
	.type		_ZN83_INTERNAL_04150245_47_flash_fwd_hdim192_fp16_paged_softcapall_sm80_cu_ceb34e2a_33134cuda3std6ranges3__45__cpo4swapE,@object
	.size		_ZN83_INTERNAL_04150245_47_flash_fwd_hdim192_fp16_paged_softcapall_sm80_cu_ceb34e2a_33134cuda3std6ranges3__45__cpo4swapE,(.L_7 - _ZN83_INTERNAL_04150245_47_flash_fwd_hdim192_fp16_paged_softcapall_sm80_cu_ceb34e2a_33134cuda3std6ranges3__45__cpo4swapE)
_ZN83_INTERNAL_04150245_47_flash_fwd_hdim192_fp16_paged_softcapall_sm80_cu_ceb34e2a_33134cuda3std6ranges3__45__cpo4swapE:
	.zero		1
.L_7:


//--------------------- .nv.constant0._ZN7cutlass13device_kernelIN5flash19enable_sm80_to_sm89INS1_16FlashAttnFwdSm80INS1_25CollectiveMainloopFwdSm80ILi8ELi1ELb0EN4cute5tupleIJNS5_1CILi128EEENS7_ILi64EEENS7_ILi192EEEEEELi192ENS_6half_tEfNS_4arch4Sm80ELb0ELb0ELb1ELb0ELb1ELb0ELb1ELb0EEENS1_21CollectiveEpilogueFwdINS6_IJS8_SA_S9_EEENS6_IJNS7_ILi1EEESI_SI_EEESC_SE_Li256ELb0ELb1ELb0ELb0EEENS1_19SingleTileSchedulerILb0ELb0ELb1ELi128EEEEEEEEEvNT_6ParamsE --------------------------
	.section	.nv.constant0._ZN7cutlass13device_kernelIN5flash19enable_sm80_to_sm89INS1_16FlashAttnFwdSm80INS1_25CollectiveMainloopFwdSm80ILi8ELi1ELb0EN4cute5tupleIJNS5_1CILi128EEENS7_ILi64EEENS7_ILi192EEEEEELi192ENS_6half_tEfNS_4arch4Sm80ELb0ELb0ELb1ELb0ELb1ELb0ELb1ELb0EEENS1_21CollectiveEpilogueFwdINS6_IJS8_SA_S9_EEENS6_IJNS7_ILi1EEESI_SI_EEESC_SE_Li256ELb0ELb1ELb0ELb0EEENS1_19SingleTileSchedulerILb0ELb0ELb1ELi128EEEEEEEEEvNT_6ParamsE,"a",@progbits
	.sectionflags	@""
	.align	4
.nv.constant0._ZN7cutlass13device_kernelIN5flash19enable_sm80_to_sm89INS1_16FlashAttnFwdSm80INS1_25CollectiveMainloopFwdSm80ILi8ELi1ELb0EN4cute5tupleIJNS5_1CILi128EEENS7_ILi64EEENS7_ILi192EEEEEELi192ENS_6half_tEfNS_4arch4Sm80ELb0ELb0ELb1ELb0ELb1ELb0ELb1ELb0EEENS1_21CollectiveEpilogueFwdINS6_IJS8_SA_S9_EEENS6_IJNS7_ILi1EEESI_SI_EEESC_SE_Li256ELb0ELb1ELb0ELb0EEENS1_19SingleTileSchedulerILb0ELb0ELb1ELi128EEEEEEEEEvNT_6ParamsE:
	.zero		1944


//--------------------- .nv.constant0._ZN7cutlass13device_kernelIN5flash19enable_sm80_to_sm89INS1_16FlashAttnFwdSm80INS1_25CollectiveMainloopFwdSm80ILi8ELi1ELb0EN4cute5tupleIJNS5_1CILi128EEENS7_ILi64EEENS7_ILi192EEEEEELi192ENS_6half_tEfNS_4arch4Sm80ELb0ELb0ELb1ELb1ELb1ELb0ELb1ELb0EEENS1_21CollectiveEpilogueFwdINS6_IJS8_SA_S9_EEENS6_IJNS7_ILi1EEESI_SI_EEESC_SE_Li256ELb1ELb1ELb0ELb0EEENS1_19SingleTileSchedulerILb1ELb0ELb1ELi128EEEEEEEEEvNT_6ParamsE --------------------------
	.section	.nv.constant0._ZN7cutlass13device_kernelIN5flash19enable_sm80_to_sm89INS1_16FlashAttnFwdSm80INS1_25CollectiveMainloopFwdSm80ILi8ELi1ELb0EN4cute5tupleIJNS5_1CILi128EEENS7_ILi64EEENS7_ILi192EEEEEELi192ENS_6half_tEfNS_4arch4Sm80ELb0ELb0ELb1ELb1ELb1ELb0ELb1ELb0EEENS1_21CollectiveEpilogueFwdINS6_IJS8_SA_S9_EEENS6_IJNS7_ILi1EEESI_SI_EEESC_SE_Li256ELb1ELb1ELb0ELb0EEENS1_19SingleTileSchedulerILb1ELb0ELb1ELi128EEEEEEEEEvNT_6ParamsE,"a",@progbits
	.sectionflags	@""
	.align	4
.nv.constant0._ZN7cutlass13device_kernelIN5flash19enable_sm80_to_sm89INS1_16FlashAttnFwdSm80INS1_25CollectiveMainloopFwdSm80ILi8ELi1ELb0EN4cute5tupleIJNS5_1CILi128EEENS7_ILi64EEENS7_ILi192EEEEEELi192ENS_6half_tEfNS_4arch4Sm80ELb0ELb0ELb1ELb1ELb1ELb0ELb1ELb0EEENS1_21CollectiveEpilogueFwdINS6_IJS8_SA_S9_EEENS6_IJNS7_ILi1EEESI_SI_EEESC_SE_Li256ELb1ELb1ELb0ELb0EEENS1_19SingleTileSchedulerILb1ELb0ELb1ELi128EEEEEEEEEvNT_6ParamsE:
	.zero		1944


//--------------------- .nv.constant0._ZN7cutlass13device_kernelIN5flash19enable_sm80_to_sm89INS1_16FlashAttnFwdSm80INS1_25CollectiveMainloopFwdSm80ILi8ELi1ELb0EN4cute5tupleIJNS5_1CILi128EEENS7_ILi64EEENS7_ILi192EEEEEELi192ENS_6half_tEfNS_4arch4Sm80ELb0ELb0ELb1ELb1ELb1ELb1ELb1ELb0EEENS1_21CollectiveEpilogueFwdINS6_IJS8_SA_S9_EEENS6_IJNS7_ILi1EEESI_SI_EEESC_SE_Li256ELb1ELb1ELb0ELb0EEENS1_19SingleTileSchedulerILb1ELb0ELb1ELi128EEEEEEEEEvNT_6ParamsE --------------------------
	.section	.nv.constant0._ZN7cutlass13device_kernelIN5flash19enable_sm80_to_sm89INS1_16FlashAttnFwdSm80INS1_25CollectiveMainloopFwdSm80ILi8ELi1ELb0EN4cute5tupleIJNS5_1CILi128EEENS7_ILi64EEENS7_ILi192EEEEEELi192ENS_6half_tEfNS_4arch4Sm80ELb0ELb0ELb1ELb1ELb1ELb1ELb1ELb0EEENS1_21CollectiveEpilogueFwdINS6_IJS8_SA_S9_EEENS6_IJNS7_ILi1EEESI_SI_EEESC_SE_Li256ELb1ELb1ELb0ELb0EEENS1_19SingleTileSchedulerILb1ELb0ELb1ELi128EEEEEEEEEvNT_6ParamsE,"a",@progbits
	.sectionflags	@""
	.align	4
.nv.constant0._ZN7cutlass13device_kernelIN5flash19enable_sm80_to_sm89INS1_16FlashAttnFwdSm80INS1_25CollectiveMainloopFwdSm80ILi8ELi1ELb0EN4cute5tupleIJNS5_1CILi128EEENS7_ILi64EEENS7_ILi192EEEEEELi192ENS_6half_tEfNS_4arch4Sm80ELb0ELb0ELb1ELb1ELb1ELb1ELb1ELb0EEENS1_21CollectiveEpilogueFwdINS6_IJS8_SA_S9_EEENS6_IJNS7_ILi1EEESI_SI_EEESC_SE_Li256ELb1ELb1ELb0ELb0EEENS1_19SingleTileSchedulerILb1ELb0ELb1ELi128EEEEEEEEEvNT_6ParamsE:
	.zero		1944


//--------------------- .nv.constant0._ZN7cutlass13device_kernelIN5flash19enable_sm80_to_sm89INS1_16FlashAttnFwdSm80INS1_25CollectiveMainloopFwdSm80ILi8ELi1ELb0EN4cute5tupleIJNS5_1CILi128EEENS7_ILi64EEENS7_ILi192EEEEEELi192ENS_6half_tEfNS_4arch4Sm80ELb0ELb1ELb1ELb0ELb1ELb0ELb1ELb0EEENS1_21CollectiveEpilogueFwdINS6_IJS8_SA_S9_EEENS6_IJNS7_ILi1EEESI_SI_EEESC_SE_Li256ELb0ELb1ELb0ELb0EEENS1_19SingleTileSchedulerILb0ELb0ELb1ELi128EEEEEEEEEvNT_6ParamsE --------------------------
	.section	.nv.constant0._ZN7cutlass13device_kernelIN5flash19enable_sm80_to_sm89INS1_16FlashAttnFwdSm80INS1_25CollectiveMainloopFwdSm80ILi8ELi1ELb0EN4cute5tupleIJNS5_1CILi128EEENS7_ILi64EEENS7_ILi192EEEEEELi192ENS_6half_tEfNS_4arch4Sm80ELb0ELb1ELb1ELb0ELb1ELb0ELb1ELb0EEENS1_21CollectiveEpilogueFwdINS6_IJS8_SA_S9_EEENS6_IJNS7_ILi1EEESI_SI_EEESC_SE_Li256ELb0ELb1ELb0ELb0EEENS1_19SingleTileSchedulerILb0ELb0ELb1ELi128EEEEEEEEEvNT_6ParamsE,"a",@progbits
	.sectionflags	@""
	.align	4
.nv.constant0._ZN7cutlass13device_kernelIN5flash19enable_sm80_to_sm89INS1_16FlashAttnFwdSm80INS1_25CollectiveMainloopFwdSm80ILi8ELi1ELb0EN4cute5tupleIJNS5_1CILi128EEENS7_ILi64EEENS7_ILi192EEEEEELi192ENS_6half_tEfNS_4arch4Sm80ELb0ELb1ELb1ELb0ELb1ELb0ELb1ELb0EEENS1_21CollectiveEpilogueFwdINS6_IJS8_SA_S9_EEENS6_IJNS7_ILi1EEESI_SI_EEESC_SE_Li256ELb0ELb1ELb0ELb0EEENS1_19SingleTileSchedulerILb0ELb0ELb1ELi128EEEEEEEEEvNT_6ParamsE:
	.zero		1944


//--------------------- .nv.constant0._ZN7cutlass13device_kernelIN5flash19enable_sm80_to_sm89INS1_16FlashAttnFwdSm80INS1_25CollectiveMainloopFwdSm80ILi8ELi1ELb0EN4cute5tupleIJNS5_1CILi128EEENS7_ILi64EEENS7_ILi192EEEEEELi192ENS_6half_tEfNS_4arch4Sm80ELb0ELb1ELb1ELb1ELb1ELb0ELb1ELb0EEENS1_21CollectiveEpilogueFwdINS6_IJS8_SA_S9_EEENS6_IJNS7_ILi1EEESI_SI_EEESC_SE_Li256ELb1ELb1ELb0ELb0EEENS1_19SingleTileSchedulerILb1ELb0ELb1ELi128EEEEEEEEEvNT_6ParamsE --------------------------
	.section	.nv.constant0._ZN7cutlass13device_kernelIN5flash19enable_sm80_to_sm89INS1_16FlashAttnFwdSm80INS1_25CollectiveMainloopFwdSm80ILi8ELi1ELb0EN4cute5tupleIJNS5_1CILi128EEENS7_ILi64EEENS7_ILi192EEEEEELi192ENS_6half_tEfNS_4arch4Sm80ELb0ELb1ELb1ELb1ELb1ELb0ELb1ELb0EEENS1_21CollectiveEpilogueFwdINS6_IJS8_SA_S9_EEENS6_IJNS7_ILi1EEESI_SI_EEESC_SE_Li256ELb1ELb1ELb0ELb0EEENS1_19SingleTileSchedulerILb1ELb0ELb1ELi128EEEEEEEEEvNT_6ParamsE,"a",@progbits
	.sectionflags	@""
	.align	4
.nv.constant0._ZN7cutlass13device_kernelIN5flash19enable_sm80_to_sm89INS1_16FlashAttnFwdSm80INS1_25CollectiveMainloopFwdSm80ILi8ELi1ELb0EN4cute5tupleIJNS5_1CILi128EEENS7_ILi64EEENS7_ILi192EEEEEELi192ENS_6half_tEfNS_4arch4Sm80ELb0ELb1ELb1ELb1ELb1ELb0ELb1ELb0EEENS1_21CollectiveEpilogueFwdINS6_IJS8_SA_S9_EEENS6_IJNS7_ILi1EEESI_SI_EEESC_SE_Li256ELb1ELb1ELb0ELb0EEENS1_19SingleTileSchedulerILb1ELb0ELb1ELi128EEEEEEEEEvNT_6ParamsE:
	.zero		1944


//--------------------- .nv.constant0._ZN7cutlass13device_kernelIN5flash19enable_sm80_to_sm89INS1_16FlashAttnFwdSm80INS1_25CollectiveMainloopFwdSm80ILi8ELi1ELb0EN4cute5tupleIJNS5_1CILi128EEENS7_ILi64EEENS7_ILi192EEEEEELi192ENS_6half_tEfNS_4arch4Sm80ELb0ELb1ELb1ELb1ELb1ELb1ELb1ELb0EEENS1_21CollectiveEpilogueFwdINS6_IJS8_SA_S9_EEENS6_IJNS7_ILi1EEESI_SI_EEESC_SE_Li256ELb1ELb1ELb0ELb0EEENS1_19SingleTileSchedulerILb1ELb0ELb1ELi128EEEEEEEEEvNT_6ParamsE --------------------------
	.section	.nv.constant0._ZN7cutlass13device_kernelIN5flash19enable_sm80_to_sm89INS1_16FlashAttnFwdSm80INS1_25CollectiveMainloopFwdSm80ILi8ELi1ELb0EN4cute5tupleIJNS5_1CILi128EEENS7_ILi64EEENS7_ILi192EEEEEELi192ENS_6half_tEfNS_4arch4Sm80ELb0ELb1ELb1ELb1ELb1ELb1ELb1ELb0EEENS1_21CollectiveEpilogueFwdINS6_IJS8_SA_S9_EEENS6_IJNS7_ILi1EEESI_SI_EEESC_SE_Li256ELb1ELb1ELb0ELb0EEENS1_19SingleTileSchedulerILb1ELb0ELb1ELi128EEEEEEEEEvNT_6ParamsE,"a",@progbits
	.sectionflags	@""
	.align	4
.nv.constant0._ZN7cutlass13device_kernelIN5flash19enable_sm80_to_sm89INS1_16FlashAttnFwdSm80INS1_25CollectiveMainloopFwdSm80ILi8ELi1ELb0EN4cute5tupleIJNS5_1CILi128EEENS7_ILi64EEENS7_ILi192EEEEEELi192ENS_6half_tEfNS_4arch4Sm80ELb0ELb1ELb1ELb1ELb1ELb1ELb1ELb0EEENS1_21CollectiveEpilogueFwdINS6_IJS8_SA_S9_EEENS6_IJNS7_ILi1EEESI_SI_EEESC_SE_Li256ELb1ELb1ELb0ELb0EEENS1_19SingleTileSchedulerILb1ELb0ELb1ELi128EEEEEEEEEvNT_6ParamsE:
	.zero		1944


//--------------------- .nv.constant0._ZN7cutlass13device_kernelIN5flash19enable_sm80_to_sm89INS1_16FlashAttnFwdSm80INS1_25CollectiveMainloopFwdSm80ILi8ELi1ELb0EN4cute5tupleIJNS5_1CILi128EEENS7_ILi64EEENS7_ILi192EEEEEELi192ENS_6half_tEfNS_4arch4Sm80ELb1ELb0ELb1ELb0ELb1ELb0ELb1ELb0EEENS1_21CollectiveEpilogueFwdINS6_IJS8_SA_S9_EEENS6_IJNS7_ILi1EEESI_SI_EEESC_SE_Li256ELb0ELb1ELb0ELb0EEENS1_30DynamicPersistentTileSchedulerILi256ELi256ELb0ELb1ELb0EEEEEEEEEvNT_6ParamsE --------------------------
	.section	.nv.constant0._ZN7cutlass13device_kernelIN5flash19enable_sm80_to_sm89INS1_16FlashAttnFwdSm80INS1_25CollectiveMainloopFwdSm80ILi8ELi1ELb0EN4cute5tupleIJNS5_1CILi128EEENS7_ILi64EEENS7_ILi192EEEEEELi192ENS_6half_tEfNS_4arch4Sm80ELb1ELb0ELb1ELb0ELb1ELb0ELb1ELb0EEENS1_21CollectiveEpilogueFwdINS6_IJS8_SA_S9_EEENS6_IJNS7_ILi1EEESI_SI_EEESC_SE_Li256ELb0ELb1ELb0ELb0EEENS1_30DynamicPersistentTileSchedulerILi256ELi256ELb0ELb1ELb0EEEEEEEEEvNT_6ParamsE,"a",@progbits
	.sectionflags	@""
	.align	4
.nv.constant0._ZN7cutlass13device_kernelIN5flash19enable_sm80_to_sm89INS1_16FlashAttnFwdSm80INS1_25CollectiveMainloopFwdSm80ILi8ELi1ELb0EN4cute5tupleIJNS5_1CILi128EEENS7_ILi64EEENS7_ILi192EEEEEELi192ENS_6half_tEfNS_4arch4Sm80ELb1ELb0ELb1ELb0ELb1ELb0ELb1ELb0EEENS1_21CollectiveEpilogueFwdINS6_IJS8_SA_S9_EEENS6_IJNS7_ILi1EEESI_SI_EEESC_SE_Li256ELb0ELb1ELb0ELb0EEENS1_30DynamicPersistentTileSchedulerILi256ELi256ELb0ELb1ELb0EEEEEEEEEvNT_6ParamsE:
	.zero		1960


//--------------------- .nv.constant0._ZN7cutlass13device_kernelIN5flash19enable_sm80_to_sm89INS1_16FlashAttnFwdSm80INS1_25CollectiveMainloopFwdSm80ILi8ELi1ELb0EN4cute5tupleIJNS5_1CILi128EEENS7_ILi64EEENS7_ILi192EEEEEELi192ENS_6half_tEfNS_4arch4Sm80ELb1ELb0ELb1ELb1ELb1ELb0ELb1ELb0EEENS1_21CollectiveEpilogueFwdINS6_IJS8_SA_S9_EEENS6_IJNS7_ILi1EEESI_SI_EEESC_SE_Li256ELb1ELb1ELb0ELb0EEENS1_19SingleTileSchedulerILb1ELb0ELb1ELi128EEEEEEEEEvNT_6ParamsE --------------------------
	.section	.nv.constant0._ZN7cutlass13device_kernelIN5flash19enable_sm80_to_sm89INS1_16FlashAttnFwdSm80INS1_25CollectiveMainloopFwdSm80ILi8ELi1ELb0EN4cute5tupleIJNS5_1CILi128EEENS7_ILi64EEENS7_ILi192EEEEEELi192ENS_6half_tEfNS_4arch4Sm80ELb1ELb0ELb1ELb1ELb1ELb0ELb1ELb0EEENS1_21CollectiveEpilogueFwdINS6_IJS8_SA_S9_EEENS6_IJNS7_ILi1EEESI_SI_EEESC_SE_Li256ELb1ELb1ELb0ELb0EEENS1_19SingleTileSchedulerILb1ELb0ELb1ELi128EEEEEEEEEvNT_6ParamsE,"a",@progbits
	.sectionflags	@""
	.align	4
.nv.constant0._ZN7cutlass13device_kernelIN5flash19enable_sm80_to_sm89INS1_16FlashAttnFwdSm80INS1_25CollectiveMainloopFwdSm80ILi8ELi1ELb0EN4cute5tupleIJNS5_1CILi128EEENS7_ILi64EEENS7_ILi192EEEEEELi192ENS_6half_tEfNS_4arch4Sm80ELb1ELb0ELb1ELb1ELb1ELb0ELb1ELb0EEENS1_21CollectiveEpilogueFwdINS6_IJS8_SA_S9_EEENS6_IJNS7_ILi1EEESI_SI_EEESC_SE_Li256ELb1ELb1ELb0ELb0EEENS1_19SingleTileSchedulerILb1ELb0ELb1ELi128EEEEEEEEEvNT_6ParamsE:
	.zero		1944


//--------------------- .nv.constant0._ZN7cutlass13device_kernelIN5flash19enable_sm80_to_sm89INS1_16FlashAttnFwdSm80INS1_25CollectiveMainloopFwdSm80ILi8ELi1ELb0EN4cute5tupleIJNS5_1CILi128EEENS7_ILi64EEENS7_ILi192EEEEEELi192ENS_6half_tEfNS_4arch4Sm80ELb1ELb0ELb1ELb1ELb1ELb1ELb1ELb0EEENS1_21CollectiveEpilogueFwdINS6_IJS8_SA_S9_EEENS6_IJNS7_ILi1EEESI_SI_EEESC_SE_Li256ELb1ELb1ELb0ELb0EEENS1_19SingleTileSchedulerILb1ELb0ELb1ELi128EEEEEEEEEvNT_6ParamsE --------------------------
	.section	.nv.constant0._ZN7cutlass13device_kernelIN5flash19enable_sm80_to_sm89INS1_16FlashAttnFwdSm80INS1_25CollectiveMainloopFwdSm80ILi8ELi1ELb0EN4cute5tupleIJNS5_1CILi128EEENS7_ILi64EEENS7_ILi192EEEEEELi192ENS_6half_tEfNS_4arch4Sm80ELb1ELb0ELb1ELb1ELb1ELb1ELb1ELb0EEENS1_21CollectiveEpilogueFwdINS6_IJS8_SA_S9_EEENS6_IJNS7_ILi1EEESI_SI_EEESC_SE_Li256ELb1ELb1ELb0ELb0EEENS1_19SingleTileSchedulerILb1ELb0ELb1ELi128EEEEEEEEEvNT_6ParamsE,"a",@progbits
	.sectionflags	@""
	.align	4
.nv.constant0._ZN7cutlass13device_kernelIN5flash19enable_sm80_to_sm89INS1_16FlashAttnFwdSm80INS1_25CollectiveMainloopFwdSm80ILi8ELi1ELb0EN4cute5tupleIJNS5_1CILi128EEENS7_ILi64EEENS7_ILi192EEEEEELi192ENS_6half_tEfNS_4arch4Sm80ELb1ELb0ELb1ELb1ELb1ELb1ELb1ELb0EEENS1_21CollectiveEpilogueFwdINS6_IJS8_SA_S9_EEENS6_IJNS7_ILi1EEESI_SI_EEESC_SE_Li256ELb1ELb1ELb0ELb0EEENS1_19SingleTileSchedulerILb1ELb0ELb1ELi128EEEEEEEEEvNT_6ParamsE:
	.zero		1944


//--------------------- .nv.constant0._ZN7cutlass13device_kernelIN5flash19enable_sm80_to_sm89INS1_16FlashAttnFwdSm80INS1_25CollectiveMainloopFwdSm80ILi8ELi2ELb0EN4cute5tupleIJNS5_1CILi128EEENS7_ILi64EEENS7_ILi192EEEEEELi192ENS_6half_tEfNS_4arch4Sm80ELb0ELb0ELb1ELb0ELb1ELb0ELb1ELb0EEENS1_21CollectiveEpilogueFwdINS6_IJS8_SA_S9_EEENS6_IJNS7_ILi1EEESI_SI_EEESC_SE_Li256ELb0ELb1ELb0ELb0EEENS1_19SingleTileSchedulerILb0ELb0ELb1ELi128EEEEEEEEEvNT_6ParamsE --------------------------
	.section	.nv.constant0._ZN7cutlass13device_kernelIN5flash19enable_sm80_to_sm89INS1_16FlashAttnFwdSm80INS1_25CollectiveMainloopFwdSm80ILi8ELi2ELb0EN4cute5tupleIJNS5_1CILi128EEENS7_ILi64EEENS7_ILi192EEEEEELi192ENS_6half_tEfNS_4arch4Sm80ELb0ELb0ELb1ELb0ELb1ELb0ELb1ELb0EEENS1_21CollectiveEpilogueFwdINS6_IJS8_SA_S9_EEENS6_IJNS7_ILi1EEESI_SI_EEESC_SE_Li256ELb0ELb1ELb0ELb0EEENS1_19SingleTileSchedulerILb0ELb0ELb1ELi128EEEEEEEEEvNT_6ParamsE,"a",@progbits
	.sectionflags	@""
	.align	4
.nv.constant0._ZN7cutlass13device_kernelIN5flash19enable_sm80_to_sm89INS1_16FlashAttnFwdSm80INS1_25CollectiveMainloopFwdSm80ILi8ELi2ELb0EN4cute5tupleIJNS5_1CILi128EEENS7_ILi64EEENS7_ILi192EEEEEELi192ENS_6half_tEfNS_4arch4Sm80ELb0ELb0ELb1ELb0ELb1ELb0ELb1ELb0EEENS1_21CollectiveEpilogueFwdINS6_IJS8_SA_S9_EEENS6_IJNS7_ILi1EEESI_SI_EEESC_SE_Li256ELb0ELb1ELb0ELb0EEENS1_19SingleTileSchedulerILb0ELb0ELb1ELi128EEEEEEEEEvNT_6ParamsE:
	.zero		1944


//--------------------- .nv.constant0._ZN7cutlass13device_kernelIN5flash19enable_sm80_to_sm89INS1_16FlashAttnFwdSm80INS1_25CollectiveMainloopFwdSm80ILi8ELi2ELb0EN4cute5tupleIJNS5_1CILi128EEENS7_ILi64EEENS7_ILi192EEEEEELi192ENS_6half_tEfNS_4arch4Sm80ELb0ELb0ELb1ELb1ELb1ELb0ELb1ELb0EEENS1_21CollectiveEpilogueFwdINS6_IJS8_SA_S9_EEENS6_IJNS7_ILi1EEESI_SI_EEESC_SE_Li256ELb1ELb1ELb0ELb0EEENS1_19SingleTileSchedulerILb1ELb0ELb1ELi128EEEEEEEEEvNT_6ParamsE --------------------------
	.section	.nv.constant0._ZN7cutlass13device_kernelIN5flash19enable_sm80_to_sm89INS1_16FlashAttnFwdSm80INS1_25CollectiveMainloopFwdSm80ILi8ELi2ELb0EN4cute5tupleIJNS5_1CILi128EEENS7_ILi64EEENS7_ILi192EEEEEELi192ENS_6half_tEfNS_4arch4Sm80ELb0ELb0ELb1ELb1ELb1ELb0ELb1ELb0EEENS1_21CollectiveEpilogueFwdINS6_IJS8_SA_S9_EEENS6_IJNS7_ILi1EEESI_SI_EEESC_SE_Li256ELb1ELb1ELb0ELb0EEENS1_19SingleTileSchedulerILb1ELb0ELb1ELi128EEEEEEEEEvNT_6ParamsE,"a",@progbits
	.sectionflags	@""
	.align	4
.nv.constant0._ZN7cutlass13device_kernelIN5flash19enable_sm80_to_sm89INS1_16FlashAttnFwdSm80INS1_25CollectiveMainloopFwdSm80ILi8ELi2ELb0EN4cute5tupleIJNS5_1CILi128EEENS7_ILi64EEENS7_ILi192EEEEEELi192ENS_6half_tEfNS_4arch4Sm80ELb0ELb0ELb1ELb1ELb1ELb0ELb1ELb0EEENS1_21CollectiveEpilogueFwdINS6_IJS8_SA_S9_EEENS6_IJNS7_ILi1EEESI_SI_EEESC_SE_Li256ELb1ELb1ELb0ELb0EEENS1_19SingleTileSchedulerILb1ELb0ELb1ELi128EEEEEEEEEvNT_6ParamsE:
	.zero		1944


//--------------------- .nv.constant0._ZN7cutlass13device_kernelIN5flash19enable_sm80_to_sm89INS1_16FlashAttnFwdSm80INS1_25CollectiveMainloopFwdSm80ILi8ELi2ELb0EN4cute5tupleIJNS5_1CILi128EEENS7_ILi64EEENS7_ILi192EEEEEELi192ENS_6half_tEfNS_4arch4Sm80ELb0ELb0ELb1ELb1ELb1ELb1ELb1ELb0EEENS1_21CollectiveEpilogueFwdINS6_IJS8_SA_S9_EEENS6_IJNS7_ILi1EEESI_SI_EEESC_SE_Li256ELb1ELb1ELb0ELb0EEENS1_19SingleTileSchedulerILb1ELb0ELb1ELi128EEEEEEEEEvNT_6ParamsE --------------------------
	.section	.nv.constant0._ZN7cutlass13device_kernelIN5flash19enable_sm80_to_sm89INS1_16FlashAttnFwdSm80INS1_25CollectiveMainloopFwdSm80ILi8ELi2ELb0EN4cute5tupleIJNS5_1CILi128EEENS7_ILi64EEENS7_ILi192EEEEEELi192ENS_6half_tEfNS_4arch4Sm80ELb0ELb0ELb1ELb1ELb1ELb1ELb1ELb0EEENS1_21CollectiveEpilogueFwdINS6_IJS8_SA_S9_EEENS6_IJNS7_ILi1EEESI_SI_EEESC_SE_Li256ELb1ELb1ELb0ELb0EEENS1_19SingleTileSchedulerILb1ELb0ELb1ELi128EEEEEEEEEvNT_6ParamsE,"a",@progbits
	.sectionflags	@""
	.align	4
.nv.constant0._ZN7cutlass13device_kernelIN5flash19enable_sm80_to_sm89INS1_16FlashAttnFwdSm80INS1_25CollectiveMainloopFwdSm80ILi8ELi2ELb0EN4cute5tupleIJNS5_1CILi128EEENS7_ILi64EEENS7_ILi192EEEEEELi192ENS_6half_tEfNS_4arch4Sm80ELb0ELb0ELb1ELb1ELb1ELb1ELb1ELb0EEENS1_21CollectiveEpilogueFwdINS6_IJS8_SA_S9_EEENS6_IJNS7_ILi1EEESI_SI_EEESC_SE_Li256ELb1ELb1ELb0ELb0EEENS1_19SingleTileSchedulerILb1ELb0ELb1ELi128EEEEEEEEEvNT_6ParamsE:
	.zero		1944


//--------------------- .nv.constant0._ZN7cutlass13device_kernelIN5flash19enable_sm80_to_sm89INS1_16FlashAttnFwdSm80INS1_25CollectiveMainloopFwdSm80ILi8ELi2ELb0EN4cute5tupleIJNS5_1CILi128EEENS7_ILi64EEENS7_ILi192EEEEEELi192ENS_6half_tEfNS_4arch4Sm80ELb0ELb1ELb1ELb0ELb1ELb0ELb1ELb0EEENS1_21CollectiveEpilogueFwdINS6_IJS8_SA_S9_EEENS6_IJNS7_ILi1EEESI_SI_EEESC_SE_Li256ELb0ELb1ELb0ELb0EEENS1_19SingleTileSchedulerILb0ELb0ELb1ELi128EEEEEEEEEvNT_6ParamsE --------------------------
	.section	.nv.constant0._ZN7cutlass13device_kernelIN5flash19enable_sm80_to_sm89INS1_16FlashAttnFwdSm80INS1_25CollectiveMainloopFwdSm80ILi8ELi2ELb0EN4cute5tupleIJNS5_1CILi128EEENS7_ILi64EEENS7_ILi192EEEEEELi192ENS_6half_tEfNS_4arch4Sm80ELb0ELb1ELb1ELb0ELb1ELb0ELb1ELb0EEENS1_21CollectiveEpilogueFwdINS6_IJS8_SA_S9_EEENS6_IJNS7_ILi1EEESI_SI_EEESC_SE_Li256ELb0ELb1ELb0ELb0EEENS1_19SingleTileSchedulerILb0ELb0ELb1ELi128EEEEEEEEEvNT_6ParamsE,"a",@progbits
	.sectionflags	@""
	.align	4
.nv.constant0._ZN7cutlass13device_kernelIN5flash19enable_sm80_to_sm89INS1_16FlashAttnFwdSm80INS1_25CollectiveMainloopFwdSm80ILi8ELi2ELb0EN4cute5tupleIJNS5_1CILi128EEENS7_ILi64EEENS7_ILi192EEEEEELi192ENS_6half_tEfNS_4arch4Sm80ELb0ELb1ELb1ELb0ELb1ELb0ELb1ELb0EEENS1_21CollectiveEpilogueFwdINS6_IJS8_SA_S9_EEENS6_IJNS7_ILi1EEESI_SI_EEESC_SE_Li256ELb0ELb1ELb0ELb0EEENS1_19SingleTileSchedulerILb0ELb0ELb1ELi128EEEEEEEEEvNT_6ParamsE:
	.zero		1944


//--------------------- .nv.constant0._ZN7cutlass13device_kernelIN5flash19enable_sm80_to_sm89INS1_16FlashAttnFwdSm80INS1_25CollectiveMainloopFwdSm80ILi8ELi2ELb0EN4cute5tupleIJNS5_1CILi128EEENS7_ILi64EEENS7_ILi192EEEEEELi192ENS_6half_tEfNS_4arch4Sm80ELb0ELb1ELb1ELb1ELb1ELb0ELb1ELb0EEENS1_21CollectiveEpilogueFwdINS6_IJS8_SA_S9_EEENS6_IJNS7_ILi1EEESI_SI_EEESC_SE_Li256ELb1ELb1ELb0ELb0EEENS1_19SingleTileSchedulerILb1ELb0ELb1ELi128EEEEEEEEEvNT_6ParamsE --------------------------
	.section	.nv.constant0._ZN7cutlass13device_kernelIN5flash19enable_sm80_to_sm89INS1_16FlashAttnFwdSm80INS1_25CollectiveMainloopFwdSm80ILi8ELi2ELb0EN4cute5tupleIJNS5_1CILi128EEENS7_ILi64EEENS7_ILi192EEEEEELi192ENS_6half_tEfNS_4arch4Sm80ELb0ELb1ELb1ELb1ELb1ELb0ELb1ELb0EEENS1_21CollectiveEpilogueFwdINS6_IJS8_SA_S9_EEENS6_IJNS7_ILi1EEESI_SI_EEESC_SE_Li256ELb1ELb1ELb0ELb0EEENS1_19SingleTileSchedulerILb1ELb0ELb1ELi128EEEEEEEEEvNT_6ParamsE,"a",@progbits
	.sectionflags	@""
	.align	4
.nv.constant0._ZN7cutlass13device_kernelIN5flash19enable_sm80_to_sm89INS1_16FlashAttnFwdSm80INS1_25CollectiveMainloopFwdSm80ILi8ELi2ELb0EN4cute5tupleIJNS5_1CILi128EEENS7_ILi64EEENS7_ILi192EEEEEELi192ENS_6half_tEfNS_4arch4Sm80ELb0ELb1ELb1ELb1ELb1ELb0ELb1ELb0EEENS1_21CollectiveEpilogueFwdINS6_IJS8_SA_S9_EEENS6_IJNS7_ILi1EEESI_SI_EEESC_SE_Li256ELb1ELb1ELb0ELb0EEENS1_19SingleTileSchedulerILb1ELb0ELb1ELi128EEEEEEEEEvNT_6ParamsE:
	.zero		1944


//--------------------- .nv.constant0._ZN7cutlass13device_kernelIN5flash19enable_sm80_to_sm89INS1_16FlashAttnFwdSm80INS1_25CollectiveMainloopFwdSm80ILi8ELi2ELb0EN4cute5tupleIJNS5_1CILi128EEENS7_ILi64EEENS7_ILi192EEEEEELi192ENS_6half_tEfNS_4arch4Sm80ELb0ELb1ELb1ELb1ELb1ELb1ELb1ELb0EEENS1_21CollectiveEpilogueFwdINS6_IJS8_SA_S9_EEENS6_IJNS7_ILi1EEESI_SI_EEESC_SE_Li256ELb1ELb1ELb0ELb0EEENS1_19SingleTileSchedulerILb1ELb0ELb1ELi128EEEEEEEEEvNT_6ParamsE --------------------------
	.section	.nv.constant0._ZN7cutlass13device_kernelIN5flash19enable_sm80_to_sm89INS1_16FlashAttnFwdSm80INS1_25CollectiveMainloopFwdSm80ILi8ELi2ELb0EN4cute5tupleIJNS5_1CILi128EEENS7_ILi64EEENS7_ILi192EEEEEELi192ENS_6half_tEfNS_4arch4Sm80ELb0ELb1ELb1ELb1ELb1ELb1ELb1ELb0EEENS1_21CollectiveEpilogueFwdINS6_IJS8_SA_S9_EEENS6_IJNS7_ILi1EEESI_SI_EEESC_SE_Li256ELb1ELb1ELb0ELb0EEENS1_19SingleTileSchedulerILb1ELb0ELb1ELi128EEEEEEEEEvNT_6ParamsE,"a",@progbits
	.sectionflags	@""
	.align	4
.nv.constant0._ZN7cutlass13device_kernelIN5flash19enable_sm80_to_sm89INS1_16FlashAttnFwdSm80INS1_25CollectiveMainloopFwdSm80ILi8ELi2ELb0EN4cute5tupleIJNS5_1CILi128EEENS7_ILi64EEENS7_ILi192EEEEEELi192ENS_6half_tEfNS_4arch4Sm80ELb0ELb1ELb1ELb1ELb1ELb1ELb1ELb0EEENS1_21CollectiveEpilogueFwdINS6_IJS8_SA_S9_EEENS6_IJNS7_ILi1EEESI_SI_EEESC_SE_Li256ELb1ELb1ELb0ELb0EEENS1_19SingleTileSchedulerILb1ELb0ELb1ELi128EEEEEEEEEvNT_6ParamsE:
	.zero		1944


//--------------------- .nv.constant0._ZN7cutlass13device_kernelIN5flash19enable_sm80_to_sm89INS1_16FlashAttnFwdSm80INS1_25CollectiveMainloopFwdSm80ILi8ELi2ELb0EN4cute5tupleIJNS5_1CILi128EEENS7_ILi64EEENS7_ILi192EEEEEELi192ENS_6half_tEfNS_4arch4Sm80ELb1ELb0ELb1ELb0ELb1ELb0ELb1ELb0EEENS1_21CollectiveEpilogueFwdINS6_IJS8_SA_S9_EEENS6_IJNS7_ILi1EEESI_SI_EEESC_SE_Li256ELb0ELb1ELb0ELb0EEENS1_30DynamicPersistentTileSchedulerILi256ELi256ELb0ELb1ELb0EEEEEEEEEvNT_6ParamsE --------------------------
	.section	.nv.constant0._ZN7cutlass13device_kernelIN5flash19enable_sm80_to_sm89INS1_16FlashAttnFwdSm80INS1_25CollectiveMainloopFwdSm80ILi8ELi2ELb0EN4cute5tupleIJNS5_1CILi128EEENS7_ILi64EEENS7_ILi192EEEEEELi192ENS_6half_tEfNS_4arch4Sm80ELb1ELb0ELb1ELb0ELb1ELb0ELb1ELb0EEENS1_21CollectiveEpilogueFwdINS6_IJS8_SA_S9_EEENS6_IJNS7_ILi1EEESI_SI_EEESC_SE_Li256ELb0ELb1ELb0ELb0EEENS1_30DynamicPersistentTileSchedulerILi256ELi256ELb0ELb1ELb0EEEEEEEEEvNT_6ParamsE,"a",@progbits
	.sectionflags	@""
	.align	4
.nv.constant0._ZN7cutlass13device_kernelIN5flash19enable_sm80_to_sm89INS1_16FlashAttnFwdSm80INS1_25CollectiveMainloopFwdSm80ILi8ELi2ELb0EN4cute5tupleIJNS5_1CILi128EEENS7_ILi64EEENS7_ILi192EEEEEELi192ENS_6half_tEfNS_4arch4Sm80ELb1ELb0ELb1ELb0ELb1ELb0ELb1ELb0EEENS1_21CollectiveEpilogueFwdINS6_IJS8_SA_S9_EEENS6_IJNS7_ILi1EEESI_SI_EEESC_SE_Li256ELb0ELb1ELb0ELb0EEENS1_30DynamicPersistentTileSchedulerILi256ELi256ELb0ELb1ELb0EEEEEEEEEvNT_6ParamsE:
	.zero		1960


//--------------------- .nv.constant0._ZN7cutlass13device_kernelIN5flash19enable_sm80_to_sm89INS1_16FlashAttnFwdSm80INS1_25CollectiveMainloopFwdSm80ILi8ELi2ELb0EN4cute5tupleIJNS5_1CILi128EEENS7_ILi64EEENS7_ILi192EEEEEELi192ENS_6half_tEfNS_4arch4Sm80ELb1ELb0ELb1ELb1ELb1ELb0ELb1ELb0EEENS1_21CollectiveEpilogueFwdINS6_IJS8_SA_S9_EEENS6_IJNS7_ILi1EEESI_SI_EEESC_SE_Li256ELb1ELb1ELb0ELb0EEENS1_19SingleTileSchedulerILb1ELb0ELb1ELi128EEEEEEEEEvNT_6ParamsE --------------------------
	.section	.nv.constant0._ZN7cutlass13device_kernelIN5flash19enable_sm80_to_sm89INS1_16FlashAttnFwdSm80INS1_25CollectiveMainloopFwdSm80ILi8ELi2ELb0EN4cute5tupleIJNS5_1CILi128EEENS7_ILi64EEENS7_ILi192EEEEEELi192ENS_6half_tEfNS_4arch4Sm80ELb1ELb0ELb1ELb1ELb1ELb0ELb1ELb0EEENS1_21CollectiveEpilogueFwdINS6_IJS8_SA_S9_EEENS6_IJNS7_ILi1EEESI_SI_EEESC_SE_Li256ELb1ELb1ELb0ELb0EEENS1_19SingleTileSchedulerILb1ELb0ELb1ELi128EEEEEEEEEvNT_6ParamsE,"a",@progbits
	.sectionflags	@""
	.align	4
.nv.constant0._ZN7cutlass13device_kernelIN5flash19enable_sm80_to_sm89INS1_16FlashAttnFwdSm80INS1_25CollectiveMainloopFwdSm80ILi8ELi2ELb0EN4cute5tupleIJNS5_1CILi128EEENS7_ILi64EEENS7_ILi192EEEEEELi192ENS_6half_tEfNS_4arch4Sm80ELb1ELb0ELb1ELb1ELb1ELb0ELb1ELb0EEENS1_21CollectiveEpilogueFwdINS6_IJS8_SA_S9_EEENS6_IJNS7_ILi1EEESI_SI_EEESC_SE_Li256ELb1ELb1ELb0ELb0EEENS1_19SingleTileSchedulerILb1ELb0ELb1ELi128EEEEEEEEEvNT_6ParamsE:
	.zero		1944


//--------------------- .nv.constant0._ZN7cutlass13device_kernelIN5flash19enable_sm80_to_sm89INS1_16FlashAttnFwdSm80INS1_25CollectiveMainloopFwdSm80ILi8ELi2ELb0EN4cute5tupleIJNS5_1CILi128EEENS7_ILi64EEENS7_ILi192EEEEEELi192ENS_6half_tEfNS_4arch4Sm80ELb1ELb0ELb1ELb1ELb1ELb1ELb1ELb0EEENS1_21CollectiveEpilogueFwdINS6_IJS8_SA_S9_EEENS6_IJNS7_ILi1EEESI_SI_EEESC_SE_Li256ELb1ELb1ELb0ELb0EEENS1_19SingleTileSchedulerILb1ELb0ELb1ELi128EEEEEEEEEvNT_6ParamsE --------------------------
	.section	.nv.constant0._ZN7cutlass13device_kernelIN5flash19enable_sm80_to_sm89INS1_16FlashAttnFwdSm80INS1_25CollectiveMainloopFwdSm80ILi8ELi2ELb0EN4cute5tupleIJNS5_1CILi128EEENS7_ILi64EEENS7_ILi192EEEEEELi192ENS_6half_tEfNS_4arch4Sm80ELb1ELb0ELb1ELb1ELb1ELb1ELb1ELb0EEENS1_21CollectiveEpilogueFwdINS6_IJS8_SA_S9_EEENS6_IJNS7_ILi1EEESI_SI_EEESC_SE_Li256ELb1ELb1ELb0ELb0EEENS1_19SingleTileSchedulerILb1ELb0ELb1ELi128EEEEEEEEEvNT_6ParamsE,"a",@progbits
	.sectionflags	@""
	.align	4
.nv.constant0._ZN7cutlass13device_kernelIN5flash19enable_sm80_to_sm89INS1_16FlashAttnFwdSm80INS1_25CollectiveMainloopFwdSm80ILi8ELi2ELb0EN4cute5tupleIJNS5_1CILi128EEENS7_ILi64EEENS7_ILi192EEEEEELi192ENS_6half_tEfNS_4arch4Sm80ELb1ELb0ELb1ELb1ELb1ELb1ELb1ELb0EEENS1_21CollectiveEpilogueFwdINS6_IJS8_SA_S9_EEENS6_IJNS7_ILi1EEESI_SI_EEESC_SE_Li256ELb1ELb1ELb0ELb0EEENS1_19SingleTileSchedulerILb1ELb0ELb1ELi128EEEEEEEEEvNT_6ParamsE:
	.zero		1944


//--------------------- .nv.constant0._ZN7cutlass13device_kernelIN5flash19enable_sm80_to_sm89INS1_16FlashAttnFwdSm80INS1_25CollectiveMainloopFwdSm80ILi8ELi1ELb0EN4cute5tupleIJNS5_1CILi128EEENS7_ILi64EEENS7_ILi192EEEEEELi192ENS_6half_tEfNS_4arch4Sm80ELb0ELb0ELb0ELb0ELb1ELb0ELb1ELb0EEENS1_21CollectiveEpilogueFwdINS6_IJS8_SA_S9_EEENS6_IJNS7_ILi1EEESI_SI_EEESC_SE_Li256ELb0ELb1ELb0ELb0EEENS1_19SingleTileSchedulerILb0ELb0ELb1ELi128EEEEEEEEEvNT_6ParamsE --------------------------
	.section	.nv.constant0._ZN7cutlass13device_kernelIN5flash19enable_sm80_to_sm89INS1_16FlashAttnFwdSm80INS1_25CollectiveMainloopFwdSm80ILi8ELi1ELb0EN4cute5tupleIJNS5_1CILi128EEENS7_ILi64EEENS7_ILi192EEEEEELi192ENS_6half_tEfNS_4arch4Sm80ELb0ELb0ELb0ELb0ELb1ELb0ELb1ELb0EEENS1_21CollectiveEpilogueFwdINS6_IJS8_SA_S9_EEENS6_IJNS7_ILi1EEESI_SI_EEESC_SE_Li256ELb0ELb1ELb0ELb0EEENS1_19SingleTileSchedulerILb0ELb0ELb1ELi128EEEEEEEEEvNT_6ParamsE,"a",@progbits
	.sectionflags	@""
	.align	4
.nv.constant0._ZN7cutlass13device_kernelIN5flash19enable_sm80_to_sm89INS1_16FlashAttnFwdSm80INS1_25CollectiveMainloopFwdSm80ILi8ELi1ELb0EN4cute5tupleIJNS5_1CILi128EEENS7_ILi64EEENS7_ILi192EEEEEELi192ENS_6half_tEfNS_4arch4Sm80ELb0ELb0ELb0ELb0ELb1ELb0ELb1ELb0EEENS1_21CollectiveEpilogueFwdINS6_IJS8_SA_S9_EEENS6_IJNS7_ILi1EEESI_SI_EEESC_SE_Li256ELb0ELb1ELb0ELb0EEENS1_19SingleTileSchedulerILb0ELb0ELb1ELi128EEEEEEEEEvNT_6ParamsE:
	.zero		1944


//--------------------- .nv.constant0._ZN7cutlass13device_kernelIN5flash19enable_sm80_to_sm89INS1_16FlashAttnFwdSm80INS1_25CollectiveMainloopFwdSm80ILi8ELi1ELb0EN4cute5tupleIJNS5_1CILi128EEENS7_ILi64EEENS7_ILi192EEEEEELi192ENS_6half_tEfNS_4arch4Sm80ELb0ELb0ELb0ELb1ELb1ELb0ELb1ELb0EEENS1_21CollectiveEpilogueFwdINS6_IJS8_SA_S9_EEENS6_IJNS7_ILi1EEESI_SI_EEESC_SE_Li256ELb1ELb1ELb0ELb0EEENS1_19SingleTileSchedulerILb1ELb0ELb1ELi128EEEEEEEEEvNT_6ParamsE --------------------------
	.section	.nv.constant0._ZN7cutlass13device_kernelIN5flash19enable_sm80_to_sm89INS1_16FlashAttnFwdSm80INS1_25CollectiveMainloopFwdSm80ILi8ELi1ELb0EN4cute5tupleIJNS5_1CILi128EEENS7_ILi64EEENS7_ILi192EEEEEELi192ENS_6half_tEfNS_4arch4Sm80ELb0ELb0ELb0ELb1ELb1ELb0ELb1ELb0EEENS1_21CollectiveEpilogueFwdINS6_IJS8_SA_S9_EEENS6_IJNS7_ILi1EEESI_SI_EEESC_SE_Li256ELb1ELb1ELb0ELb0EEENS1_19SingleTileSchedulerILb1ELb0ELb1ELi128EEEEEEEEEvNT_6ParamsE,"a",@progbits
	.sectionflags	@""
	.align	4
.nv.constant0._ZN7cutlass13device_kernelIN5flash19enable_sm80_to_sm89INS1_16FlashAttnFwdSm80INS1_25CollectiveMainloopFwdSm80ILi8ELi1ELb0EN4cute5tupleIJNS5_1CILi128EEENS7_ILi64EEENS7_ILi192EEEEEELi192ENS_6half_tEfNS_4arch4Sm80ELb0ELb0ELb0ELb1ELb1ELb0ELb1ELb0EEENS1_21CollectiveEpilogueFwdINS6_IJS8_SA_S9_EEENS6_IJNS7_ILi1EEESI_SI_EEESC_SE_Li256ELb1ELb1ELb0ELb0EEENS1_19SingleTileSchedulerILb1ELb0ELb1ELi128EEEEEEEEEvNT_6ParamsE:
	.zero		1944


//--------------------- .nv.constant0._ZN7cutlass13device_kernelIN5flash19enable_sm80_to_sm89INS1_16FlashAttnFwdSm80INS1_25CollectiveMainloopFwdSm80ILi8ELi1ELb0EN4cute5tupleIJNS5_1CILi128EEENS7_ILi64EEENS7_ILi192EEEEEELi192ENS_6half_tEfNS_4arch4Sm80ELb0ELb0ELb0ELb1ELb1ELb1ELb1ELb0EEENS1_21CollectiveEpilogueFwdINS6_IJS8_SA_S9_EEENS6_IJNS7_ILi1EEESI_SI_EEESC_SE_Li256ELb1ELb1ELb0ELb0EEENS1_19SingleTileSchedulerILb1ELb0ELb1ELi128EEEEEEEEEvNT_6ParamsE --------------------------
	.section	.nv.constant0._ZN7cutlass13device_kernelIN5flash19enable_sm80_to_sm89INS1_16FlashAttnFwdSm80INS1_25CollectiveMainloopFwdSm80ILi8ELi1ELb0EN4cute5tupleIJNS5_1CILi128EEENS7_ILi64EEENS7_ILi192EEEEEELi192ENS_6half_tEfNS_4arch4Sm80ELb0ELb0ELb0ELb1ELb1ELb1ELb1ELb0EEENS1_21CollectiveEpilogueFwdINS6_IJS8_SA_S9_EEENS6_IJNS7_ILi1EEESI_SI_EEESC_SE_Li256ELb1ELb1ELb0ELb0EEENS1_19SingleTileSchedulerILb1ELb0ELb1ELi128EEEEEEEEEvNT_6ParamsE,"a",@progbits
	.sectionflags	@""
	.align	4
.nv.constant0._ZN7cutlass13device_kernelIN5flash19enable_sm80_to_sm89INS1_16FlashAttnFwdSm80INS1_25CollectiveMainloopFwdSm80ILi8ELi1ELb0EN4cute5tupleIJNS5_1CILi128EEENS7_ILi64EEENS7_ILi192EEEEEELi192ENS_6half_tEfNS_4arch4Sm80ELb0ELb0ELb0ELb1ELb1ELb1ELb1ELb0EEENS1_21CollectiveEpilogueFwdINS6_IJS8_SA_S9_EEENS6_IJNS7_ILi1EEESI_SI_EEESC_SE_Li256ELb1ELb1ELb0ELb0EEENS1_19SingleTileSchedulerILb1ELb0ELb1ELi128EEEEEEEEEvNT_6ParamsE:
	.zero		1944


//--------------------- .nv.constant0._ZN7cutlass13device_kernelIN5flash19enable_sm80_to_sm89INS1_16FlashAttnFwdSm80INS1_25CollectiveMainloopFwdSm80ILi8ELi1ELb0EN4cute5tupleIJNS5_1CILi128EEENS7_ILi64EEENS7_ILi192EEEEEELi192ENS_6half_tEfNS_4arch4Sm80ELb0ELb1ELb0ELb0ELb1ELb0ELb1ELb0EEENS1_21CollectiveEpilogueFwdINS6_IJS8_SA_S9_EEENS6_IJNS7_ILi1EEESI_SI_EEESC_SE_Li256ELb0ELb1ELb0ELb0EEENS1_19SingleTileSchedulerILb0ELb0ELb1ELi128EEEEEEEEEvNT_6ParamsE --------------------------
	.section	.nv.constant0._ZN7cutlass13device_kernelIN5flash19enable_sm80_to_sm89INS1_16FlashAttnFwdSm80INS1_25CollectiveMainloopFwdSm80ILi8ELi1ELb0EN4cute5tupleIJNS5_1CILi128EEENS7_ILi64EEENS7_ILi192EEEEEELi192ENS_6half_tEfNS_4arch4Sm80ELb0ELb1ELb0ELb0ELb1ELb0ELb1ELb0EEENS1_21CollectiveEpilogueFwdINS6_IJS8_SA_S9_EEENS6_IJNS7_ILi1EEESI_SI_EEESC_SE_Li256ELb0ELb1ELb0ELb0EEENS1_19SingleTileSchedulerILb0ELb0ELb1ELi128EEEEEEEEEvNT_6ParamsE,"a",@progbits
	.sectionflags	@""
	.align	4
.nv.constant0._ZN7cutlass13device_kernelIN5flash19enable_sm80_to_sm89INS1_16FlashAttnFwdSm80INS1_25CollectiveMainloopFwdSm80ILi8ELi1ELb0EN4cute5tupleIJNS5_1CILi128EEENS7_ILi64EEENS7_ILi192EEEEEELi192ENS_6half_tEfNS_4arch4Sm80ELb0ELb1ELb0ELb0ELb1ELb0ELb1ELb0EEENS1_21CollectiveEpilogueFwdINS6_IJS8_SA_S9_EEENS6_IJNS7_ILi1EEESI_SI_EEESC_SE_Li256ELb0ELb1ELb0ELb0EEENS1_19SingleTileSchedulerILb0ELb0ELb1ELi128EEEEEEEEEvNT_6ParamsE:
	.zero		1944


//--------------------- .nv.constant0._ZN7cutlass13device_kernelIN5flash19enable_sm80_to_sm89INS1_16FlashAttnFwdSm80INS1_25CollectiveMainloopFwdSm80ILi8ELi1ELb0EN4cute5tupleIJNS5_1CILi128EEENS7_ILi64EEENS7_ILi192EEEEEELi192ENS_6half_tEfNS_4arch4Sm80ELb0ELb1ELb0ELb1ELb1ELb0ELb1ELb0EEENS1_21CollectiveEpilogueFwdINS6_IJS8_SA_S9_EEENS6_IJNS7_ILi1EEESI_SI_EEESC_SE_Li256ELb1ELb1ELb0ELb0EEENS1_19SingleTileSchedulerILb1ELb0ELb1ELi128EEEEEEEEEvNT_6ParamsE --------------------------
	.section	.nv.constant0._ZN7cutlass13device_kernelIN5flash19enable_sm80_to_sm89INS1_16FlashAttnFwdSm80INS1_25CollectiveMainloopFwdSm80ILi8ELi1ELb0EN4cute5tupleIJNS5_1CILi128EEENS7_ILi64EEENS7_ILi192EEEEEELi192ENS_6half_tEfNS_4arch4Sm80ELb0ELb1ELb0ELb1ELb1ELb0ELb1ELb0EEENS1_21CollectiveEpilogueFwdINS6_IJS8_SA_S9_EEENS6_IJNS7_ILi1EEESI_SI_EEESC_SE_Li256ELb1ELb1ELb0ELb0EEENS1_19SingleTileSchedulerILb1ELb0ELb1ELi128EEEEEEEEEvNT_6ParamsE,"a",@progbits
	.sectionflags	@""
	.align	4
.nv.constant0._ZN7cutlass13device_kernelIN5flash19enable_sm80_to_sm89INS1_16FlashAttnFwdSm80INS1_25CollectiveMainloopFwdSm80ILi8ELi1ELb0EN4cute5tupleIJNS5_1CILi128EEENS7_ILi64EEENS7_ILi192EEEEEELi192ENS_6half_tEfNS_4arch4Sm80ELb0ELb1ELb0ELb1ELb1ELb0ELb1ELb0EEENS1_21CollectiveEpilogueFwdINS6_IJS8_SA_S9_EEENS6_IJNS7_ILi1EEESI_SI_EEESC_SE_Li256ELb1ELb1ELb0ELb0EEENS1_19SingleTileSchedulerILb1ELb0ELb1ELi128EEEEEEEEEvNT_6ParamsE:
	.zero		1944


//--------------------- .nv.constant0._ZN7cutlass13device_kernelIN5flash19enable_sm80_to_sm89INS1_16FlashAttnFwdSm80INS1_25CollectiveMainloopFwdSm80ILi8ELi1ELb0EN4cute5tupleIJNS5_1CILi128EEENS7_ILi64EEENS7_ILi192EEEEEELi192ENS_6half_tEfNS_4arch4Sm80ELb0ELb1ELb0ELb1ELb1ELb1ELb1ELb0EEENS1_21CollectiveEpilogueFwdINS6_IJS8_SA_S9_EEENS6_IJNS7_ILi1EEESI_SI_EEESC_SE_Li256ELb1ELb1ELb0ELb0EEENS1_19SingleTileSchedulerILb1ELb0ELb1ELi128EEEEEEEEEvNT_6ParamsE --------------------------
	.section	.nv.constant0._ZN7cutlass13device_kernelIN5flash19enable_sm80_to_sm89INS1_16FlashAttnFwdSm80INS1_25CollectiveMainloopFwdSm80ILi8ELi1ELb0EN4cute5tupleIJNS5_1CILi128EEENS7_ILi64EEENS7_ILi192EEEEEELi192ENS_6half_tEfNS_4arch4Sm80ELb0ELb1ELb0ELb1ELb1ELb1ELb1ELb0EEENS1_21CollectiveEpilogueFwdINS6_IJS8_SA_S9_EEENS6_IJNS7_ILi1EEESI_SI_EEESC_SE_Li256ELb1ELb1ELb0ELb0EEENS1_19SingleTileSchedulerILb1ELb0ELb1ELi128EEEEEEEEEvNT_6ParamsE,"a",@progbits
	.sectionflags	@""
	.align	4
.nv.constant0._ZN7cutlass13device_kernelIN5flash19enable_sm80_to_sm89INS1_16FlashAttnFwdSm80INS1_25CollectiveMainloopFwdSm80ILi8ELi1ELb0EN4cute5tupleIJNS5_1CILi128EEENS7_ILi64EEENS7_ILi192EEEEEELi192ENS_6half_tEfNS_4arch4Sm80ELb0ELb1ELb0ELb1ELb1ELb1ELb1ELb0EEENS1_21CollectiveEpilogueFwdINS6_IJS8_SA_S9_EEENS6_IJNS7_ILi1EEESI_SI_EEESC_SE_Li256ELb1ELb1ELb0ELb0EEENS1_19SingleTileSchedulerILb1ELb0ELb1ELi128EEEEEEEEEvNT_6ParamsE:
	.zero		1944


//--------------------- .nv.constant0._ZN7cutlass13device_kernelIN5flash19enable_sm80_to_sm89INS1_16FlashAttnFwdSm80INS1_25CollectiveMainloopFwdSm80ILi8ELi1ELb0EN4cute5tupleIJNS5_1CILi128EEENS7_ILi64EEENS7_ILi192EEEEEELi192ENS_6half_tEfNS_4arch4Sm80ELb1ELb0ELb0ELb0ELb1ELb0ELb1ELb0EEENS1_21CollectiveEpilogueFwdINS6_IJS8_SA_S9_EEENS6_IJNS7_ILi1EEESI_SI_EEESC_SE_Li256ELb0ELb1ELb0ELb0EEENS1_30DynamicPersistentTileSchedulerILi256ELi256ELb0ELb1ELb0EEEEEEEEEvNT_6ParamsE --------------------------
	.section	.nv.constant0._ZN7cutlass13device_kernelIN5flash19enable_sm80_to_sm89INS1_16FlashAttnFwdSm80INS1_25CollectiveMainloopFwdSm80ILi8ELi1ELb0EN4cute5tupleIJNS5_1CILi128EEENS7_ILi64EEENS7_ILi192EEEEEELi192ENS_6half_tEfNS_4arch4Sm80ELb1ELb0ELb0ELb0ELb1ELb0ELb1ELb0EEENS1_21CollectiveEpilogueFwdINS6_IJS8_SA_S9_EEENS6_IJNS7_ILi1EEESI_SI_EEESC_SE_Li256ELb0ELb1ELb0ELb0EEENS1_30DynamicPersistentTileSchedulerILi256ELi256ELb0ELb1ELb0EEEEEEEEEvNT_6ParamsE,"a",@progbits
	.sectionflags	@""
	.align	4
.nv.constant0._ZN7cutlass13device_kernelIN5flash19enable_sm80_to_sm89INS1_16FlashAttnFwdSm80INS1_25CollectiveMainloopFwdSm80ILi8ELi1ELb0EN4cute5tupleIJNS5_1CILi128EEENS7_ILi64EEENS7_ILi192EEEEEELi192ENS_6half_tEfNS_4arch4Sm80ELb1ELb0ELb0ELb0ELb1ELb0ELb1ELb0EEENS1_21CollectiveEpilogueFwdINS6_IJS8_SA_S9_EEENS6_IJNS7_ILi1EEESI_SI_EEESC_SE_Li256ELb0ELb1ELb0ELb0EEENS1_30DynamicPersistentTileSchedulerILi256ELi256ELb0ELb1ELb0EEEEEEEEEvNT_6ParamsE:
	.zero		1960


//--------------------- .nv.constant0._ZN7cutlass13device_kernelIN5flash19enable_sm80_to_sm89INS1_16FlashAttnFwdSm80INS1_25CollectiveMainloopFwdSm80ILi8ELi1ELb0EN4cute5tupleIJNS5_1CILi128EEENS7_ILi64EEENS7_ILi192EEEEEELi192ENS_6half_tEfNS_4arch4Sm80ELb1ELb0ELb0ELb1ELb1ELb0ELb1ELb0EEENS1_21CollectiveEpilogueFwdINS6_IJS8_SA_S9_EEENS6_IJNS7_ILi1EEESI_SI_EEESC_SE_Li256ELb1ELb1ELb0ELb0EEENS1_19SingleTileSchedulerILb1ELb0ELb1ELi128EEEEEEEEEvNT_6ParamsE --------------------------
	.section	.nv.constant0._ZN7cutlass13device_kernelIN5flash19enable_sm80_to_sm89INS1_16FlashAttnFwdSm80INS1_25CollectiveMainloopFwdSm80ILi8ELi1ELb0EN4cute5tupleIJNS5_1CILi128EEENS7_ILi64EEENS7_ILi192EEEEEELi192ENS_6half_tEfNS_4arch4Sm80ELb1ELb0ELb0ELb1ELb1ELb0ELb1ELb0EEENS1_21CollectiveEpilogueFwdINS6_IJS8_SA_S9_EEENS6_IJNS7_ILi1EEESI_SI_EEESC_SE_Li256ELb1ELb1ELb0ELb0EEENS1_19SingleTileSchedulerILb1ELb0ELb1ELi128EEEEEEEEEvNT_6ParamsE,"a",@progbits
	.sectionflags	@""
	.align	4
.nv.constant0._ZN7cutlass13device_kernelIN5flash19enable_sm80_to_sm89INS1_16FlashAttnFwdSm80INS1_25CollectiveMainloopFwdSm80ILi8ELi1ELb0EN4cute5tupleIJNS5_1CILi128EEENS7_ILi64EEENS7_ILi192EEEEEELi192ENS_6half_tEfNS_4arch4Sm80ELb1ELb0ELb0ELb1ELb1ELb0ELb1ELb0EEENS1_21CollectiveEpilogueFwdINS6_IJS8_SA_S9_EEENS6_IJNS7_ILi1EEESI_SI_EEESC_SE_Li256ELb1ELb1ELb0ELb0EEENS1_19SingleTileSchedulerILb1ELb0ELb1ELi128EEEEEEEEEvNT_6ParamsE:
	.zero		1944


//--------------------- .nv.constant0._ZN7cutlass13device_kernelIN5flash19enable_sm80_to_sm89INS1_16FlashAttnFwdSm80INS1_25CollectiveMainloopFwdSm80ILi8ELi1ELb0EN4cute5tupleIJNS5_1CILi128EEENS7_ILi64EEENS7_ILi192EEEEEELi192ENS_6half_tEfNS_4arch4Sm80ELb1ELb0ELb0ELb1ELb1ELb1ELb1ELb0EEENS1_21CollectiveEpilogueFwdINS6_IJS8_SA_S9_EEENS6_IJNS7_ILi1EEESI_SI_EEESC_SE_Li256ELb1ELb1ELb0ELb0EEENS1_19SingleTileSchedulerILb1ELb0ELb1ELi128EEEEEEEEEvNT_6ParamsE --------------------------
	.section	.nv.constant0._ZN7cutlass13device_kernelIN5flash19enable_sm80_to_sm89INS1_16FlashAttnFwdSm80INS1_25CollectiveMainloopFwdSm80ILi8ELi1ELb0EN4cute5tupleIJNS5_1CILi128EEENS7_ILi64EEENS7_ILi192EEEEEELi192ENS_6half_tEfNS_4arch4Sm80ELb1ELb0ELb0ELb1ELb1ELb1ELb1ELb0EEENS1_21CollectiveEpilogueFwdINS6_IJS8_SA_S9_EEENS6_IJNS7_ILi1EEESI_SI_EEESC_SE_Li256ELb1ELb1ELb0ELb0EEENS1_19SingleTileSchedulerILb1ELb0ELb1ELi128EEEEEEEEEvNT_6ParamsE,"a",@progbits
	.sectionflags	@""
	.align	4
.nv.constant0._ZN7cutlass13device_kernelIN5flash19enable_sm80_to_sm89INS1_16FlashAttnFwdSm80INS1_25CollectiveMainloopFwdSm80ILi8ELi1ELb0EN4cute5tupleIJNS5_1CILi128EEENS7_ILi64EEENS7_ILi192EEEEEELi192ENS_6half_tEfNS_4arch4Sm80ELb1ELb0ELb0ELb1ELb1ELb1ELb1ELb0EEENS1_21CollectiveEpilogueFwdINS6_IJS8_SA_S9_EEENS6_IJNS7_ILi1EEESI_SI_EEESC_SE_Li256ELb1ELb1ELb0ELb0EEENS1_19SingleTileSchedulerILb1ELb0ELb1ELi128EEEEEEEEEvNT_6ParamsE:
	.zero		1944


//--------------------- .nv.constant0._ZN7cutlass13device_kernelIN5flash19enable_sm80_to_sm89INS1_16FlashAttnFwdSm80INS1_25CollectiveMainloopFwdSm80ILi8ELi2ELb0EN4cute5tupleIJNS5_1CILi128EEENS7_ILi64EEENS7_ILi192EEEEEELi192ENS_6half_tEfNS_4arch4Sm80ELb0ELb0ELb0ELb0ELb1ELb0ELb1ELb0EEENS1_21CollectiveEpilogueFwdINS6_IJS8_SA_S9_EEENS6_IJNS7_ILi1EEESI_SI_EEESC_SE_Li256ELb0ELb1ELb0ELb0EEENS1_19SingleTileSchedulerILb0ELb0ELb1ELi128EEEEEEEEEvNT_6ParamsE --------------------------
	.section	.nv.constant0._ZN7cutlass13device_kernelIN5flash19enable_sm80_to_sm89INS1_16FlashAttnFwdSm80INS1_25CollectiveMainloopFwdSm80ILi8ELi2ELb0EN4cute5tupleIJNS5_1CILi128EEENS7_ILi64EEENS7_ILi192EEEEEELi192ENS_6half_tEfNS_4arch4Sm80ELb0ELb0ELb0ELb0ELb1ELb0ELb1ELb0EEENS1_21CollectiveEpilogueFwdINS6_IJS8_SA_S9_EEENS6_IJNS7_ILi1EEESI_SI_EEESC_SE_Li256ELb0ELb1ELb0ELb0EEENS1_19SingleTileSchedulerILb0ELb0ELb1ELi128EEEEEEEEEvNT_6ParamsE,"a",@progbits
	.sectionflags	@""
	.align	4
.nv.constant0._ZN7cutlass13device_kernelIN5flash19enable_sm80_to_sm89INS1_16FlashAttnFwdSm80INS1_25CollectiveMainloopFwdSm80ILi8ELi2ELb0EN4cute5tupleIJNS5_1CILi128EEENS7_ILi64EEENS7_ILi192EEEEEELi192ENS_6half_tEfNS_4arch4Sm80ELb0ELb0ELb0ELb0ELb1ELb0ELb1ELb0EEENS1_21CollectiveEpilogueFwdINS6_IJS8_SA_S9_EEENS6_IJNS7_ILi1EEESI_SI_EEESC_SE_Li256ELb0ELb1ELb0ELb0EEENS1_19SingleTileSchedulerILb0ELb0ELb1ELi128EEEEEEEEEvNT_6ParamsE:
	.zero		1944


//--------------------- .nv.constant0._ZN7cutlass13device_kernelIN5flash19enable_sm80_to_sm89INS1_16FlashAttnFwdSm80INS1_25CollectiveMainloopFwdSm80ILi8ELi2ELb0EN4cute5tupleIJNS5_1CILi128EEENS7_ILi64EEENS7_ILi192EEEEEELi192ENS_6half_tEfNS_4arch4Sm80ELb0ELb0ELb0ELb1ELb1ELb0ELb1ELb0EEENS1_21CollectiveEpilogueFwdINS6_IJS8_SA_S9_EEENS6_IJNS7_ILi1EEESI_SI_EEESC_SE_Li256ELb1ELb1ELb0ELb0EEENS1_19SingleTileSchedulerILb1ELb0ELb1ELi128EEEEEEEEEvNT_6ParamsE --------------------------
	.section	.nv.constant0._ZN7cutlass13device_kernelIN5flash19enable_sm80_to_sm89INS1_16FlashAttnFwdSm80INS1_25CollectiveMainloopFwdSm80ILi8ELi2ELb0EN4cute5tupleIJNS5_1CILi128EEENS7_ILi64EEENS7_ILi192EEEEEELi192ENS_6half_tEfNS_4arch4Sm80ELb0ELb0ELb0ELb1ELb1ELb0ELb1ELb0EEENS1_21CollectiveEpilogueFwdINS6_IJS8_SA_S9_EEENS6_IJNS7_ILi1EEESI_SI_EEESC_SE_Li256ELb1ELb1ELb0ELb0EEENS1_19SingleTileSchedulerILb1ELb0ELb1ELi128EEEEEEEEEvNT_6ParamsE,"a",@progbits
	.sectionflags	@""
	.align	4
.nv.constant0._ZN7cutlass13device_kernelIN5flash19enable_sm80_to_sm89INS1_16FlashAttnFwdSm80INS1_25CollectiveMainloopFwdSm80ILi8ELi2ELb0EN4cute5tupleIJNS5_1CILi128EEENS7_ILi64EEENS7_ILi192EEEEEELi192ENS_6half_tEfNS_4arch4Sm80ELb0ELb0ELb0ELb1ELb1ELb0ELb1ELb0EEENS1_21CollectiveEpilogueFwdINS6_IJS8_SA_S9_EEENS6_IJNS7_ILi1EEESI_SI_EEESC_SE_Li256ELb1ELb1ELb0ELb0EEENS1_19SingleTileSchedulerILb1ELb0ELb1ELi128EEEEEEEEEvNT_6ParamsE:
	.zero		1944


//--------------------- .nv.constant0._ZN7cutlass13device_kernelIN5flash19enable_sm80_to_sm89INS1_16FlashAttnFwdSm80INS1_25CollectiveMainloopFwdSm80ILi8ELi2ELb0EN4cute5tupleIJNS5_1CILi128EEENS7_ILi64EEENS7_ILi192EEEEEELi192ENS_6half_tEfNS_4arch4Sm80ELb0ELb0ELb0ELb1ELb1ELb1ELb1ELb0EEENS1_21CollectiveEpilogueFwdINS6_IJS8_SA_S9_EEENS6_IJNS7_ILi1EEESI_SI_EEESC_SE_Li256ELb1ELb1ELb0ELb0EEENS1_19SingleTileSchedulerILb1ELb0ELb1ELi128EEEEEEEEEvNT_6ParamsE --------------------------
	.section	.nv.constant0._ZN7cutlass13device_kernelIN5flash19enable_sm80_to_sm89INS1_16FlashAttnFwdSm80INS1_25CollectiveMainloopFwdSm80ILi8ELi2ELb0EN4cute5tupleIJNS5_1CILi128EEENS7_ILi64EEENS7_ILi192EEEEEELi192ENS_6half_tEfNS_4arch4Sm80ELb0ELb0ELb0ELb1ELb1ELb1ELb1ELb0EEENS1_21CollectiveEpilogueFwdINS6_IJS8_SA_S9_EEENS6_IJNS7_ILi1EEESI_SI_EEESC_SE_Li256ELb1ELb1ELb0ELb0EEENS1_19SingleTileSchedulerILb1ELb0ELb1ELi128EEEEEEEEEvNT_6ParamsE,"a",@progbits
	.sectionflags	@""
	.align	4
.nv.constant0._ZN7cutlass13device_kernelIN5flash19enable_sm80_to_sm89INS1_16FlashAttnFwdSm80INS1_25CollectiveMainloopFwdSm80ILi8ELi2ELb0EN4cute5tupleIJNS5_1CILi128EEENS7_ILi64EEENS7_ILi192EEEEEELi192ENS_6half_tEfNS_4arch4Sm80ELb0ELb0ELb0ELb1ELb1ELb1ELb1ELb0EEENS1_21CollectiveEpilogueFwdINS6_IJS8_SA_S9_EEENS6_IJNS7_ILi1EEESI_SI_EEESC_SE_Li256ELb1ELb1ELb0ELb0EEENS1_19SingleTileSchedulerILb1ELb0ELb1ELi128EEEEEEEEEvNT_6ParamsE:
	.zero		1944


//--------------------- .nv.constant0._ZN7cutlass13device_kernelIN5flash19enable_sm80_to_sm89INS1_16FlashAttnFwdSm80INS1_25CollectiveMainloopFwdSm80ILi8ELi2ELb0EN4cute5tupleIJNS5_1CILi128EEENS7_ILi64EEENS7_ILi192EEEEEELi192ENS_6half_tEfNS_4arch4Sm80ELb0ELb1ELb0ELb0ELb1ELb0ELb1ELb0EEENS1_21CollectiveEpilogueFwdINS6_IJS8_SA_S9_EEENS6_IJNS7_ILi1EEESI_SI_EEESC_SE_Li256ELb0ELb1ELb0ELb0EEENS1_19SingleTileSchedulerILb0ELb0ELb1ELi128EEEEEEEEEvNT_6ParamsE --------------------------
	.section	.nv.constant0._ZN7cutlass13device_kernelIN5flash19enable_sm80_to_sm89INS1_16FlashAttnFwdSm80INS1_25CollectiveMainloopFwdSm80ILi8ELi2ELb0EN4cute5tupleIJNS5_1CILi128EEENS7_ILi64EEENS7_ILi192EEEEEELi192ENS_6half_tEfNS_4arch4Sm80ELb0ELb1ELb0ELb0ELb1ELb0ELb1ELb0EEENS1_21CollectiveEpilogueFwdINS6_IJS8_SA_S9_EEENS6_IJNS7_ILi1EEESI_SI_EEESC_SE_Li256ELb0ELb1ELb0ELb0EEENS1_19SingleTileSchedulerILb0ELb0ELb1ELi128EEEEEEEEEvNT_6ParamsE,"a",@progbits
	.sectionflags	@""
	.align	4
.nv.constant0._ZN7cutlass13device_kernelIN5flash19enable_sm80_to_sm89INS1_16FlashAttnFwdSm80INS1_25CollectiveMainloopFwdSm80ILi8ELi2ELb0EN4cute5tupleIJNS5_1CILi128EEENS7_ILi64EEENS7_ILi192EEEEEELi192ENS_6half_tEfNS_4arch4Sm80ELb0ELb1ELb0ELb0ELb1ELb0ELb1ELb0EEENS1_21CollectiveEpilogueFwdINS6_IJS8_SA_S9_EEENS6_IJNS7_ILi1EEESI_SI_EEESC_SE_Li256ELb0ELb1ELb0ELb0EEENS1_19SingleTileSchedulerILb0ELb0ELb1ELi128EEEEEEEEEvNT_6ParamsE:
	.zero		1944


//--------------------- .nv.constant0._ZN7cutlass13device_kernelIN5flash19enable_sm80_to_sm89INS1_16FlashAttnFwdSm80INS1_25CollectiveMainloopFwdSm80ILi8ELi2ELb0EN4cute5tupleIJNS5_1CILi128EEENS7_ILi64EEENS7_ILi192EEEEEELi192ENS_6half_tEfNS_4arch4Sm80ELb0ELb1ELb0ELb1ELb1ELb0ELb1ELb0EEENS1_21CollectiveEpilogueFwdINS6_IJS8_SA_S9_EEENS6_IJNS7_ILi1EEESI_SI_EEESC_SE_Li256ELb1ELb1ELb0ELb0EEENS1_19SingleTileSchedulerILb1ELb0ELb1ELi128EEEEEEEEEvNT_6ParamsE --------------------------
	.section	.nv.constant0._ZN7cutlass13device_kernelIN5flash19enable_sm80_to_sm89INS1_16FlashAttnFwdSm80INS1_25CollectiveMainloopFwdSm80ILi8ELi2ELb0EN4cute5tupleIJNS5_1CILi128EEENS7_ILi64EEENS7_ILi192EEEEEELi192ENS_6half_tEfNS_4arch4Sm80ELb0ELb1ELb0ELb1ELb1ELb0ELb1ELb0EEENS1_21CollectiveEpilogueFwdINS6_IJS8_SA_S9_EEENS6_IJNS7_ILi1EEESI_SI_EEESC_SE_Li256ELb1ELb1ELb0ELb0EEENS1_19SingleTileSchedulerILb1ELb0ELb1ELi128EEEEEEEEEvNT_6ParamsE,"a",@progbits
	.sectionflags	@""
	.align	4
.nv.constant0._ZN7cutlass13device_kernelIN5flash19enable_sm80_to_sm89INS1_16FlashAttnFwdSm80INS1_25CollectiveMainloopFwdSm80ILi8ELi2ELb0EN4cute5tupleIJNS5_1CILi128EEENS7_ILi64EEENS7_ILi192EEEEEELi192ENS_6half_tEfNS_4arch4Sm80ELb0ELb1ELb0ELb1ELb1ELb0ELb1ELb0EEENS1_21CollectiveEpilogueFwdINS6_IJS8_SA_S9_EEENS6_IJNS7_ILi1EEESI_SI_EEESC_SE_Li256ELb1ELb1ELb0ELb0EEENS1_19SingleTileSchedulerILb1ELb0ELb1ELi128EEEEEEEEEvNT_6ParamsE:
	.zero		1944


//--------------------- .nv.constant0._ZN7cutlass13device_kernelIN5flash19enable_sm80_to_sm89INS1_16FlashAttnFwdSm80INS1_25CollectiveMainloopFwdSm80ILi8ELi2ELb0EN4cute5tupleIJNS5_1CILi128EEENS7_ILi64EEENS7_ILi192EEEEEELi192ENS_6half_tEfNS_4arch4Sm80ELb0ELb1ELb0ELb1ELb1ELb1ELb1ELb0EEENS1_21CollectiveEpilogueFwdINS6_IJS8_SA_S9_EEENS6_IJNS7_ILi1EEESI_SI_EEESC_SE_Li256ELb1ELb1ELb0ELb0EEENS1_19SingleTileSchedulerILb1ELb0ELb1ELi128EEEEEEEEEvNT_6ParamsE --------------------------
	.section	.nv.constant0._ZN7cutlass13device_kernelIN5flash19enable_sm80_to_sm89INS1_16FlashAttnFwdSm80INS1_25CollectiveMainloopFwdSm80ILi8ELi2ELb0EN4cute5tupleIJNS5_1CILi128EEENS7_ILi64EEENS7_ILi192EEEEEELi192ENS_6half_tEfNS_4arch4Sm80ELb0ELb1ELb0ELb1ELb1ELb1ELb1ELb0EEENS1_21CollectiveEpilogueFwdINS6_IJS8_SA_S9_EEENS6_IJNS7_ILi1EEESI_SI_EEESC_SE_Li256ELb1ELb1ELb0ELb0EEENS1_19SingleTileSchedulerILb1ELb0ELb1ELi128EEEEEEEEEvNT_6ParamsE,"a",@progbits
	.sectionflags	@""
	.align	4
.nv.constant0._ZN7cutlass13device_kernelIN5flash19enable_sm80_to_sm89INS1_16FlashAttnFwdSm80INS1_25CollectiveMainloopFwdSm80ILi8ELi2ELb0EN4cute5tupleIJNS5_1CILi128EEENS7_ILi64EEENS7_ILi192EEEEEELi192ENS_6half_tEfNS_4arch4Sm80ELb0ELb1ELb0ELb1ELb1ELb1ELb1ELb0EEENS1_21CollectiveEpilogueFwdINS6_IJS8_SA_S9_EEENS6_IJNS7_ILi1EEESI_SI_EEESC_SE_Li256ELb1ELb1ELb0ELb0EEENS1_19SingleTileSchedulerILb1ELb0ELb1ELi128EEEEEEEEEvNT_6ParamsE:
	.zero		1944


//--------------------- .nv.constant0._ZN7cutlass13device_kernelIN5flash19enable_sm80_to_sm89INS1_16FlashAttnFwdSm80INS1_25CollectiveMainloopFwdSm80ILi8ELi2ELb0EN4cute5tupleIJNS5_1CILi128EEENS7_ILi64EEENS7_ILi192EEEEEELi192ENS_6half_tEfNS_4arch4Sm80ELb1ELb0ELb0ELb0ELb1ELb0ELb1ELb0EEENS1_21CollectiveEpilogueFwdINS6_IJS8_SA_S9_EEENS6_IJNS7_ILi1EEESI_SI_EEESC_SE_Li256ELb0ELb1ELb0ELb0EEENS1_30DynamicPersistentTileSchedulerILi256ELi256ELb0ELb1ELb0EEEEEEEEEvNT_6ParamsE --------------------------
	.section	.nv.constant0._ZN7cutlass13device_kernelIN5flash19enable_sm80_to_sm89INS1_16FlashAttnFwdSm80INS1_25CollectiveMainloopFwdSm80ILi8ELi2ELb0EN4cute5tupleIJNS5_1CILi128EEENS7_ILi64EEENS7_ILi192EEEEEELi192ENS_6half_tEfNS_4arch4Sm80ELb1ELb0ELb0ELb0ELb1ELb0ELb1ELb0EEENS1_21CollectiveEpilogueFwdINS6_IJS8_SA_S9_EEENS6_IJNS7_ILi1EEESI_SI_EEESC_SE_Li256ELb0ELb1ELb0ELb0EEENS1_30DynamicPersistentTileSchedulerILi256ELi256ELb0ELb1ELb0EEEEEEEEEvNT_6ParamsE,"a",@progbits
	.sectionflags	@""
	.align	4
.nv.constant0._ZN7cutlass13device_kernelIN5flash19enable_sm80_to_sm89INS1_16FlashAttnFwdSm80INS1_25CollectiveMainloopFwdSm80ILi8ELi2ELb0EN4cute5tupleIJNS5_1CILi128EEENS7_ILi64EEENS7_ILi192EEEEEELi192ENS_6half_tEfNS_4arch4Sm80ELb1ELb0ELb0ELb0ELb1ELb0ELb1ELb0EEENS1_21CollectiveEpilogueFwdINS6_IJS8_SA_S9_EEENS6_IJNS7_ILi1EEESI_SI_EEESC_SE_Li256ELb0ELb1ELb0ELb0EEENS1_30DynamicPersistentTileSchedulerILi256ELi256ELb0ELb1ELb0EEEEEEEEEvNT_6ParamsE:
	.zero		1960


//--------------------- .nv.constant0._ZN7cutlass13device_kernelIN5flash19enable_sm80_to_sm89INS1_16FlashAttnFwdSm80INS1_25CollectiveMainloopFwdSm80ILi8ELi2ELb0EN4cute5tupleIJNS5_1CILi128EEENS7_ILi64EEENS7_ILi192EEEEEELi192ENS_6half_tEfNS_4arch4Sm80ELb1ELb0ELb0ELb1ELb1ELb0ELb1ELb0EEENS1_21CollectiveEpilogueFwdINS6_IJS8_SA_S9_EEENS6_IJNS7_ILi1EEESI_SI_EEESC_SE_Li256ELb1ELb1ELb0ELb0EEENS1_19SingleTileSchedulerILb1ELb0ELb1ELi128EEEEEEEEEvNT_6ParamsE --------------------------
	.section	.nv.constant0._ZN7cutlass13device_kernelIN5flash19enable_sm80_to_sm89INS1_16FlashAttnFwdSm80INS1_25CollectiveMainloopFwdSm80ILi8ELi2ELb0EN4cute5tupleIJNS5_1CILi128EEENS7_ILi64EEENS7_ILi192EEEEEELi192ENS_6half_tEfNS_4arch4Sm80ELb1ELb0ELb0ELb1ELb1ELb0ELb1ELb0EEENS1_21CollectiveEpilogueFwdINS6_IJS8_SA_S9_EEENS6_IJNS7_ILi1EEESI_SI_EEESC_SE_Li256ELb1ELb1ELb0ELb0EEENS1_19SingleTileSchedulerILb1ELb0ELb1ELi128EEEEEEEEEvNT_6ParamsE,"a",@progbits
	.sectionflags	@""
	.align	4
.nv.constant0._ZN7cutlass13device_kernelIN5flash19enable_sm80_to_sm89INS1_16FlashAttnFwdSm80INS1_25CollectiveMainloopFwdSm80ILi8ELi2ELb0EN4cute5tupleIJNS5_1CILi128EEENS7_ILi64EEENS7_ILi192EEEEEELi192ENS_6half_tEfNS_4arch4Sm80ELb1ELb0ELb0ELb1ELb1ELb0ELb1ELb0EEENS1_21CollectiveEpilogueFwdINS6_IJS8_SA_S9_EEENS6_IJNS7_ILi1EEESI_SI_EEESC_SE_Li256ELb1ELb1ELb0ELb0EEENS1_19SingleTileSchedulerILb1ELb0ELb1ELi128EEEEEEEEEvNT_6ParamsE:
	.zero		1944


//--------------------- .nv.constant0._ZN7cutlass13device_kernelIN5flash19enable_sm80_to_sm89INS1_16FlashAttnFwdSm80INS1_25CollectiveMainloopFwdSm80ILi8ELi2ELb0EN4cute5tupleIJNS5_1CILi128EEENS7_ILi64EEENS7_ILi192EEEEEELi192ENS_6half_tEfNS_4arch4Sm80ELb1ELb0ELb0ELb1ELb1ELb1ELb1ELb0EEENS1_21CollectiveEpilogueFwdINS6_IJS8_SA_S9_EEENS6_IJNS7_ILi1EEESI_SI_EEESC_SE_Li256ELb1ELb1ELb0ELb0EEENS1_19SingleTileSchedulerILb1ELb0ELb1ELi128EEEEEEEEEvNT_6ParamsE --------------------------
	.section	.nv.constant0._ZN7cutlass13device_kernelIN5flash19enable_sm80_to_sm89INS1_16FlashAttnFwdSm80INS1_25CollectiveMainloopFwdSm80ILi8ELi2ELb0EN4cute5tupleIJNS5_1CILi128EEENS7_ILi64EEENS7_ILi192EEEEEELi192ENS_6half_tEfNS_4arch4Sm80ELb1ELb0ELb0ELb1ELb1ELb1ELb1ELb0EEENS1_21CollectiveEpilogueFwdINS6_IJS8_SA_S9_EEENS6_IJNS7_ILi1EEESI_SI_EEESC_SE_Li256ELb1ELb1ELb0ELb0EEENS1_19SingleTileSchedulerILb1ELb0ELb1ELi128EEEEEEEEEvNT_6ParamsE,"a",@progbits
	.sectionflags	@""
	.align	4
.nv.constant0._ZN7cutlass13device_kernelIN5flash19enable_sm80_to_sm89INS1_16FlashAttnFwdSm80INS1_25CollectiveMainloopFwdSm80ILi8ELi2ELb0EN4cute5tupleIJNS5_1CILi128EEENS7_ILi64EEENS7_ILi192EEEEEELi192ENS_6half_tEfNS_4arch4Sm80ELb1ELb0ELb0ELb1ELb1ELb1ELb1ELb0EEENS1_21CollectiveEpilogueFwdINS6_IJS8_SA_S9_EEENS6_IJNS7_ILi1EEESI_SI_EEESC_SE_Li256ELb1ELb1ELb0ELb0EEENS1_19SingleTileSchedulerILb1ELb0ELb1ELi128EEEEEEEEEvNT_6ParamsE:
	.zero		1944


//--------------------- SYMBOLS --------------------------

	.type		.nv.reservedSmem.offset0,@object
	.size		.nv.reservedSmem.offset0,0x4
